	.target	sm_80

	.elftype	@"ET_EXEC"


//--------------------- .note.nv.tkinfo           --------------------------
	.section	.note.nv.tkinfo,"",@"SHT_NOTE"
	.sectionflags	@"SHF_NOTE_NV_TKINFO"
	.tkinfo
        /*0018*/ 	.word	0x00000002
        /*0030*/ 	.string	""
        /*0030*/ 	.string	"ptxas"
        /*0030*/ 	.string	"Cuda compilation tools, release 13.0, V13.0.88"
        /*0030*/ 	.string	"Build cuda_13.0.r13.0/compiler.36424714_0"
        /*0030*/ 	.string	"-v  -suppress-debug-info  -lineinfo  -arch sm_80 "



//--------------------- .note.nv.cuinfo           --------------------------
	.section	.note.nv.cuinfo,"",@"SHT_NOTE"
	.sectionflags	@"SHF_NOTE_NV_CUINFO"
        /*0018*/ 	.short	0x0002
        /*001a*/ 	.short	0x0050
        /*001c*/ 	.short	0x0082
	.zero		2


//--------------------- .nv.info                  --------------------------
	.section	.nv.info,"",@"SHT_CUDA_INFO"
	.align	4


	//----- nvinfo : EIATTR_REGCOUNT
	.align		4
        /*0000*/ 	.byte	0x04, 0x2f
        /*0002*/ 	.short	(.L_1 - .L_0)
	.align		4
.L_0:
        /*0004*/ 	.word	index@(matmul_kernel)
        /*0008*/ 	.word	0x000000ff


	//----- nvinfo : EIATTR_FRAME_SIZE
	.align		4
.L_1:
        /*000c*/ 	.byte	0x04, 0x11
        /*000e*/ 	.short	(.L_3 - .L_2)
	.align		4
.L_2:
        /*0010*/ 	.word	index@(matmul_kernel)
        /*0014*/ 	.word	0x00005b08


	//----- nvinfo : EIATTR_MIN_STACK_SIZE
	.align		4
.L_3:
        /*0018*/ 	.byte	0x04, 0x12
        /*001a*/ 	.short	(.L_5 - .L_4)
	.align		4
.L_4:
        /*001c*/ 	.word	index@(matmul_kernel)
        /*0020*/ 	.word	0x00005b08
.L_5:


//--------------------- .nv.info.matmul_kernel    --------------------------
	.section	.nv.info.matmul_kernel,"",@"SHT_CUDA_INFO"
	.sectionflags	@""
	.align	4


	//----- nvinfo : EIATTR_CUDA_API_VERSION
	.align		4
        /*0000*/ 	.byte	0x04, 0x37
        /*0002*/ 	.short	(.L_7 - .L_6)
.L_6:
        /*0004*/ 	.word	0x00000082


	//----- nvinfo : EIATTR_SW2861232_WAR
	.align		4
.L_7:
        /*0008*/ 	.byte	0x01, 0x35
	.zero		2


	//----- nvinfo : EIATTR_PARAM_CBANK
	.align		4
        /*000c*/ 	.byte	0x04, 0x0a
        /*000e*/ 	.short	(.L_9 - .L_8)
	.align		4
.L_8:
        /*0010*/ 	.word	index@(.nv.constant0.matmul_kernel)
        /*0014*/ 	.short	0x0160
        /*0016*/ 	.short	0x0050


	//----- nvinfo : EIATTR_CBANK_PARAM_SIZE
	.align		4
.L_9:
        /*0018*/ 	.byte	0x03, 0x19
        /*001a*/ 	.short	0x0050


	//----- nvinfo : EIATTR_KPARAM_INFO
	.align		4
        /*001c*/ 	.byte	0x04, 0x17
        /*001e*/ 	.short	(.L_11 - .L_10)
.L_10:
        /*0020*/ 	.word	0x00000000
        /*0024*/ 	.short	0x000d
        /*0026*/ 	.short	0x0048
        /*0028*/ 	.byte	0x00, 0xf4, 0x21, 0x00


	//----- nvinfo : EIATTR_KPARAM_INFO
	.align		4
.L_11:
        /*002c*/ 	.byte	0x04, 0x17
        /*002e*/ 	.short	(.L_13 - .L_12)
.L_12:
        /*0030*/ 	.word	0x00000000
        /*0034*/ 	.short	0x000c
        /*0036*/ 	.short	0x0040
        /*0038*/ 	.byte	0x00, 0xf4, 0x21, 0x00


	//----- nvinfo : EIATTR_KPARAM_INFO
	.align		4
.L_13:
        /*003c*/ 	.byte	0x04, 0x17
        /*003e*/ 	.short	(.L_15 - .L_14)
.L_14:
        /*0040*/ 	.word	0x00000000
        /*0044*/ 	.short	0x000b
        /*0046*/ 	.short	0x0038
        /*0048*/ 	.byte	0x00, 0xf0, 0x11, 0x00


	//----- nvinfo : EIATTR_KPARAM_INFO
	.align		4
.L_15:
        /*004c*/ 	.byte	0x04, 0x17
        /*004e*/ 	.short	(.L_17 - .L_16)
.L_16:
        /*0050*/ 	.word	0x00000000
        /*0054*/ 	.short	0x000a
        /*0056*/ 	.short	0x0034
        /*0058*/ 	.byte	0x00, 0xf0, 0x11, 0x00


	//----- nvinfo : EIATTR_KPARAM_INFO
	.align		4
.L_17:
        /*005c*/ 	.byte	0x04, 0x17
        /*005e*/ 	.short	(.L_19 - .L_18)
.L_18:
        /*0060*/ 	.word	0x00000000
        /*0064*/ 	.short	0x0009
        /*0066*/ 	.short	0x0030
        /*0068*/ 	.byte	0x00, 0xf0, 0x11, 0x00


	//----- nvinfo : EIATTR_KPARAM_INFO
	.align		4
.L_19:
        /*006c*/ 	.byte	0x04, 0x17
        /*006e*/ 	.short	(.L_21 - .L_20)
.L_20:
        /*0070*/ 	.word	0x00000000
        /*0074*/ 	.short	0x0008
        /*0076*/ 	.short	0x002c
        /*0078*/ 	.byte	0x00, 0xf0, 0x11, 0x00


	//----- nvinfo : EIATTR_KPARAM_INFO
	.align		4
.L_21:
        /*007c*/ 	.byte	0x04, 0x17
        /*007e*/ 	.short	(.L_23 - .L_22)
.L_22:
        /*0080*/ 	.word	0x00000000
        /*0084*/ 	.short	0x0007
        /*0086*/ 	.short	0x0028
        /*0088*/ 	.byte	0x00, 0xf0, 0x11, 0x00


	//----- nvinfo : EIATTR_KPARAM_INFO
	.align		4
.L_23:
        /*008c*/ 	.byte	0x04, 0x17
        /*008e*/ 	.short	(.L_25 - .L_24)
.L_24:
        /*0090*/ 	.word	0x00000000
        /*0094*/ 	.short	0x0006
        /*0096*/ 	.short	0x0024
        /*0098*/ 	.byte	0x00, 0xf0, 0x11, 0x00


	//----- nvinfo : EIATTR_KPARAM_INFO
	.align		4
.L_25:
        /*009c*/ 	.byte	0x04, 0x17
        /*009e*/ 	.short	(.L_27 - .L_26)
.L_26:
        /*00a0*/ 	.word	0x00000000
        /*00a4*/ 	.short	0x0005
        /*00a6*/ 	.short	0x0020
        /*00a8*/ 	.byte	0x00, 0xf0, 0x11, 0x00


	//----- nvinfo : EIATTR_KPARAM_INFO
	.align		4
.L_27:
        /*00ac*/ 	.byte	0x04, 0x17
        /*00ae*/ 	.short	(.L_29 - .L_28)
.L_28:
        /*00b0*/ 	.word	0x00000000
        /*00b4*/ 	.short	0x0004
        /*00b6*/ 	.short	0x001c
        /*00b8*/ 	.byte	0x00, 0xf0, 0x11, 0x00


	//----- nvinfo : EIATTR_KPARAM_INFO
	.align		4
.L_29:
        /*00bc*/ 	.byte	0x04, 0x17
        /*00be*/ 	.short	(.L_31 - .L_30)
.L_30:
        /*00c0*/ 	.word	0x00000000
        /*00c4*/ 	.short	0x0003
        /*00c6*/ 	.short	0x0018
        /*00c8*/ 	.byte	0x00, 0xf0, 0x11, 0x00


	//----- nvinfo : EIATTR_KPARAM_INFO
	.align		4
.L_31:
        /*00cc*/ 	.byte	0x04, 0x17
        /*00ce*/ 	.short	(.L_33 - .L_32)
.L_32:
        /*00d0*/ 	.word	0x00000000
        /*00d4*/ 	.short	0x0002
        /*00d6*/ 	.short	0x0010
        /*00d8*/ 	.byte	0x00, 0xf4, 0x21, 0x00


	//----- nvinfo : EIATTR_KPARAM_INFO
	.align		4
.L_33:
        /*00dc*/ 	.byte	0x04, 0x17
        /*00de*/ 	.short	(.L_35 - .L_34)
.L_34:
        /*00e0*/ 	.word	0x00000000
        /*00e4*/ 	.short	0x0001
        /*00e6*/ 	.short	0x0008
        /*00e8*/ 	.byte	0x00, 0xf4, 0x21, 0x00


	//----- nvinfo : EIATTR_KPARAM_INFO
	.align		4
.L_35:
        /*00ec*/ 	.byte	0x04, 0x17
        /*00ee*/ 	.short	(.L_37 - .L_36)
.L_36:
        /*00f0*/ 	.word	0x00000000
        /*00f4*/ 	.short	0x0000
        /*00f6*/ 	.short	0x0000
        /*00f8*/ 	.byte	0x00, 0xf4, 0x21, 0x00


	//----- nvinfo : EIATTR_MAXREG_COUNT
	.align		4
.L_37:
        /*00fc*/ 	.byte	0x03, 0x1b
        /*00fe*/ 	.short	0x00ff


	//----- nvinfo : EIATTR_NUM_BARRIERS
	.align		4
        /*0100*/ 	.byte	0x02, 0x4c
        /*0102*/ 	.byte	0x01
	.zero		1


	//----- nvinfo : EIATTR_ANNOTATIONS
	.align		4
        /*0104*/ 	.byte	0x04, 0x55
        /*0106*/ 	.short	(.L_39 - .L_38)


	//   ....[0]....
.L_38:
        /*0108*/ 	.word	0x00000001
        /*010c*/ 	.byte	0x20, 0x06, 0x00, 0x00, 0x01, 0x00, 0x00, 0x00, 0x60, 0x06, 0x00, 0x00, 0x01, 0x00, 0x00, 0x00
        /* <DEDUP_REMOVED lines=362> */
        /*17bc*/ 	.byte	0x50, 0xc6, 0x00, 0x00


	//----- nvinfo : EIATTR_MERCURY_ISA_VERSION
	.align		4
.L_39:
        /*17c0*/ 	.byte	0x03, 0x5f
        /*17c2*/ 	.short	0x0000


	//----- nvinfo : EIATTR_COOP_GROUP_MASK_REGIDS
	.align		4
        /*17c4*/ 	.byte	0x04, 0x29
        /*17c6*/ 	.short	(.L_41 - .L_40)


	//   ....[0]....
.L_40:
        /*17c8*/ 	.word	0xffffffff


	//   ....[1]....
        /*17cc*/ 	.word	0xffffffff


	//   ....[2]....
        /*17d0*/ 	.word	0xffffffff


	//   ....[3]....
        /*17d4*/ 	.word	0xffffffff


	//   ....[4]....
        /*17d8*/ 	.word	0xffffffff


	//   ....[5]....
        /*17dc*/ 	.word	0xffffffff


	//   ....[6]....
        /*17e0*/ 	.word	0xffffffff


	//   ....[7]....
        /*17e4*/ 	.word	0xffffffff


	//   ....[8]....
        /*17e8*/ 	.word	0xffffffff


	//   ....[9]....
        /*17ec*/ 	.word	0xffffffff


	//   ....[10]....
        /*17f0*/ 	.word	0xffffffff


	//   ....[11]....
        /*17f4*/ 	.word	0xffffffff


	//   ....[12]....
        /*17f8*/ 	.word	0xffffffff


	//   ....[13]....
        /*17fc*/ 	.word	0xffffffff


	//   ....[14]....
        /*1800*/ 	.word	0xffffffff


	//   ....[15]....
        /*1804*/ 	.word	0xffffffff


	//   ....[16]....
        /*1808*/ 	.word	0xffffffff


	//   ....[17]....
        /*180c*/ 	.word	0xffffffff


	//   ....[18]....
        /*1810*/ 	.word	0xffffffff


	//   ....[19]....
        /*1814*/ 	.word	0xffffffff


	//   ....[20]....
        /*1818*/ 	.word	0xffffffff


	//   ....[21]....
        /*181c*/ 	.word	0xffffffff


	//   ....[22]....
        /*1820*/ 	.word	0xffffffff


	//   ....[23]....
        /*1824*/ 	.word	0xffffffff


	//   ....[24]....
        /*1828*/ 	.word	0xffffffff


	//   ....[25]....
        /*182c*/ 	.word	0xffffffff


	//   ....[26]....
        /*1830*/ 	.word	0xffffffff


	//   ....[27]....
        /*1834*/ 	.word	0xffffffff


	//   ....[28]....
        /*1838*/ 	.word	0xffffffff


	//   ....[29]....
        /*183c*/ 	.word	0xffffffff


	//   ....[30]....
        /*1840*/ 	.word	0xffffffff


	//   ....[31]....
        /*1844*/ 	.word	0xffffffff


	//   ....[32]....
        /*1848*/ 	.word	0xffffffff


	//   ....[33]....
        /*184c*/ 	.word	0xffffffff


	//   ....[34]....
        /*1850*/ 	.word	0xffffffff


	//   ....[35]....
        /*1854*/ 	.word	0xffffffff


	//   ....[36]....
        /*1858*/ 	.word	0xffffffff


	//   ....[37]....
        /*185c*/ 	.word	0xffffffff


	//   ....[38]....
        /*1860*/ 	.word	0xffffffff


	//   ....[39]....
        /*1864*/ 	.word	0xffffffff


	//   ....[40]....
        /*1868*/ 	.word	0xffffffff


	//   ....[41]....
        /*186c*/ 	.word	0xffffffff


	//   ....[42]....
        /*1870*/ 	.word	0xffffffff


	//   ....[43]....
        /*1874*/ 	.word	0xffffffff


	//   ....[44]....
        /*1878*/ 	.word	0xffffffff


	//   ....[45]....
        /*187c*/ 	.word	0xffffffff


	//   ....[46]....
        /*1880*/ 	.word	0xffffffff


	//   ....[47]....
        /*1884*/ 	.word	0xffffffff


	//   ....[48]....
        /*1888*/ 	.word	0xffffffff


	//   ....[49]....
        /*188c*/ 	.word	0xffffffff


	//   ....[50]....
        /*1890*/ 	.word	0xffffffff


	//   ....[51]....
        /*1894*/ 	.word	0xffffffff


	//   ....[52]....
        /*1898*/ 	.word	0xffffffff


	//   ....[53]....
        /*189c*/ 	.word	0xffffffff


	//   ....[54]....
        /*18a0*/ 	.word	0xffffffff


	//   ....[55]....
        /*18a4*/ 	.word	0xffffffff


	//   ....[56]....
        /*18a8*/ 	.word	0xffffffff


	//   ....[57]....
        /*18ac*/ 	.word	0xffffffff


	//   ....[58]....
        /*18b0*/ 	.word	0xffffffff


	//   ....[59]....
        /*18b4*/ 	.word	0xffffffff


	//   ....[60]....
        /*18b8*/ 	.word	0xffffffff


	//   ....[61]....
        /*18bc*/ 	.word	0xffffffff


	//   ....[62]....
        /*18c0*/ 	.word	0xffffffff


	//   ....[63]....
        /*18c4*/ 	.word	0xffffffff


	//   ....[64]....
        /*18c8*/ 	.word	0xffffffff


	//   ....[65]....
        /*18cc*/ 	.word	0xffffffff


	//   ....[66]....
        /*18d0*/ 	.word	0xffffffff


	//   ....[67]....
        /*18d4*/ 	.word	0xffffffff


	//   ....[68]....
        /*18d8*/ 	.word	0xffffffff


	//   ....[69]....
        /*18dc*/ 	.word	0xffffffff


	//   ....[70]....
        /*18e0*/ 	.word	0xffffffff


	//   ....[71]....
        /*18e4*/ 	.word	0xffffffff


	//   ....[72]....
        /*18e8*/ 	.word	0xffffffff


	//   ....[73]....
        /*18ec*/ 	.word	0xffffffff


	//   ....[74]....
        /*18f0*/ 	.word	0xffffffff


	//   ....[75]....
        /*18f4*/ 	.word	0xffffffff


	//   ....[76]....
        /*18f8*/ 	.word	0xffffffff


	//   ....[77]....
        /*18fc*/ 	.word	0xffffffff


	//   ....[78]....
        /*1900*/ 	.word	0xffffffff


	//   ....[79]....
        /*1904*/ 	.word	0xffffffff


	//   ....[80]....
        /*1908*/ 	.word	0xffffffff


	//   ....[81]....
        /*190c*/ 	.word	0xffffffff


	//   ....[82]....
        /*1910*/ 	.word	0xffffffff


	//   ....[83]....
        /*1914*/ 	.word	0xffffffff


	//   ....[84]....
        /*1918*/ 	.word	0xffffffff


	//   ....[85]....
        /*191c*/ 	.word	0xffffffff


	//   ....[86]....
        /*1920*/ 	.word	0xffffffff


	//   ....[87]....
        /*1924*/ 	.word	0xffffffff


	//   ....[88]....
        /*1928*/ 	.word	0xffffffff


	//   ....[89]....
        /*192c*/ 	.word	0xffffffff


	//   ....[90]....
        /*1930*/ 	.word	0xffffffff


	//   ....[91]....
        /*1934*/ 	.word	0xffffffff


	//   ....[92]....
        /*1938*/ 	.word	0xffffffff


	//   ....[93]....
        /*193c*/ 	.word	0xffffffff


	//   ....[94]....
        /*1940*/ 	.word	0xffffffff


	//   ....[95]....
        /*1944*/ 	.word	0xffffffff


	//   ....[96]....
        /*1948*/ 	.word	0xffffffff


	//   ....[97]....
        /*194c*/ 	.word	0xffffffff


	//   ....[98]....
        /*1950*/ 	.word	0xffffffff


	//   ....[99]....
        /*1954*/ 	.word	0xffffffff


	//   ....[100]....
        /*1958*/ 	.word	0xffffffff


	//   ....[101]....
        /*195c*/ 	.word	0xffffffff


	//   ....[102]....
        /*1960*/ 	.word	0xffffffff


	//   ....[103]....
        /*1964*/ 	.word	0xffffffff


	//   ....[104]....
        /*1968*/ 	.word	0xffffffff


	//   ....[105]....
        /*196c*/ 	.word	0xffffffff


	//   ....[106]....
        /*1970*/ 	.word	0xffffffff


	//   ....[107]....
        /*1974*/ 	.word	0xffffffff


	//   ....[108]....
        /*1978*/ 	.word	0xffffffff


	//   ....[109]....
        /*197c*/ 	.word	0xffffffff


	//   ....[110]....
        /*1980*/ 	.word	0xffffffff


	//   ....[111]....
        /*1984*/ 	.word	0xffffffff


	//   ....[112]....
        /*1988*/ 	.word	0xffffffff


	//   ....[113]....
        /*198c*/ 	.word	0xffffffff


	//   ....[114]....
        /*1990*/ 	.word	0xffffffff


	//   ....[115]....
        /*1994*/ 	.word	0xffffffff


	//   ....[116]....
        /*1998*/ 	.word	0xffffffff


	//   ....[117]....
        /*199c*/ 	.word	0xffffffff


	//   ....[118]....
        /*19a0*/ 	.word	0xffffffff


	//   ....[119]....
        /*19a4*/ 	.word	0xffffffff


	//   ....[120]....
        /*19a8*/ 	.word	0xffffffff


	//   ....[121]....
        /*19ac*/ 	.word	0xffffffff


	//   ....[122]....
        /*19b0*/ 	.word	0xffffffff


	//   ....[123]....
        /*19b4*/ 	.word	0xffffffff


	//   ....[124]....
        /*19b8*/ 	.word	0xffffffff


	//   ....[125]....
        /*19bc*/ 	.word	0xffffffff


	//   ....[126]....
        /*19c0*/ 	.word	0xffffffff


	//----- nvinfo : EIATTR_COOP_GROUP_INSTR_OFFSETS
	.align		4
.L_41:
        /*19c4*/ 	.byte	0x04, 0x28
        /*19c6*/ 	.short	(.L_43 - .L_42)


	//   ....[0]....
.L_42:
        /*19c8*/ 	.word	0x0009d7d0


	//   ....[1]....
        /*19cc*/ 	.word	0x0009d8c0


	//   ....[2]....
        /*19d0*/ 	.word	0x0009da30


	//   ....[3]....
        /*19d4*/ 	.word	0x0009daf0


	//   ....[4]....
        /*19d8*/ 	.word	0x0009dc60


	//   ....[5]....
        /*19dc*/ 	.word	0x0009dd20


	//   ....[6]....
        /*19e0*/ 	.word	0x0009de90


	//   ....[7]....
        /*19e4*/ 	.word	0x0009df50


	//   ....[8]....
        /*19e8*/ 	.word	0x0009e0c0


	//   ....[9]....
        /*19ec*/ 	.word	0x0009e180


	//   ....[10]....
        /*19f0*/ 	.word	0x0009e2f0


	//   ....[11]....
        /*19f4*/ 	.word	0x0009e3b0


	//   ....[12]....
        /*19f8*/ 	.word	0x0009e520


	//   ....[13]....
        /*19fc*/ 	.word	0x0009e5e0


	//   ....[14]....
        /*1a00*/ 	.word	0x0009e750


	//   ....[15]....
        /*1a04*/ 	.word	0x0009e810


	//   ....[16]....
        /*1a08*/ 	.word	0x0009e980


	//   ....[17]....
        /*1a0c*/ 	.word	0x0009ea40


	//   ....[18]....
        /*1a10*/ 	.word	0x0009eb70


	//   ....[19]....
        /*1a14*/ 	.word	0x0009ebe0


	//   ....[20]....
        /*1a18*/ 	.word	0x0009edd0


	//   ....[21]....
        /*1a1c*/ 	.word	0x0009ee40


	//   ....[22]....
        /*1a20*/ 	.word	0x0009ef70


	//   ....[23]....
        /*1a24*/ 	.word	0x0009f050


	//   ....[24]....
        /*1a28*/ 	.word	0x0009f180


	//   ....[25]....
        /*1a2c*/ 	.word	0x0009f260


	//   ....[26]....
        /*1a30*/ 	.word	0x0009f390


	//   ....[27]....
        /*1a34*/ 	.word	0x0009f410


	//   ....[28]....
        /*1a38*/ 	.word	0x0009f5a0


	//   ....[29]....
        /*1a3c*/ 	.word	0x0009f620


	//   ....[30]....
        /*1a40*/ 	.word	0x0009f830


	//   ....[31]....
        /*1a44*/ 	.word	0x0009f8a0


	//   ....[32]....
        /*1a48*/ 	.word	0x0009fa10


	//   ....[33]....
        /*1a4c*/ 	.word	0x0009fac0


	//   ....[34]....
        /*1a50*/ 	.word	0x0009fc30


	//   ....[35]....
        /*1a54*/ 	.word	0x0009fce0


	//   ....[36]....
        /*1a58*/ 	.word	0x0009fe50


	//   ....[37]....
        /*1a5c*/ 	.word	0x0009ff00


	//   ....[38]....
        /*1a60*/ 	.word	0x000a0070


	//   ....[39]....
        /*1a64*/ 	.word	0x000a0120


	//   ....[40]....
        /*1a68*/ 	.word	0x000a0290


	//   ....[41]....
        /*1a6c*/ 	.word	0x000a0340


	//   ....[42]....
        /*1a70*/ 	.word	0x000a04b0


	//   ....[43]....
        /*1a74*/ 	.word	0x000a0560


	//   ....[44]....
        /*1a78*/ 	.word	0x000a06d0


	//   ....[45]....
        /*1a7c*/ 	.word	0x000a0780


	//   ....[46]....
        /*1a80*/ 	.word	0x000a08f0


	//   ....[47]....
        /*1a84*/ 	.word	0x000a09a0


	//   ....[48]....
        /*1a88*/ 	.word	0x000a0b10


	//   ....[49]....
        /*1a8c*/ 	.word	0x000a0bc0


	//   ....[50]....
        /*1a90*/ 	.word	0x000a0d30


	//   ....[51]....
        /*1a94*/ 	.word	0x000a0da0


	//   ....[52]....
        /*1a98*/ 	.word	0x000a0f10


	//   ....[53]....
        /*1a9c*/ 	.word	0x000a0fe0


	//   ....[54]....
        /*1aa0*/ 	.word	0x000a1110


	//   ....[55]....
        /*1aa4*/ 	.word	0x000a1180


	//   ....[56]....
        /*1aa8*/ 	.word	0x000a1310


	//   ....[57]....
        /*1aac*/ 	.word	0x000a1380


	//   ....[58]....
        /*1ab0*/ 	.word	0x000a1510


	//   ....[59]....
        /*1ab4*/ 	.word	0x000a1580


	//   ....[60]....
        /*1ab8*/ 	.word	0x000a1710


	//   ....[61]....
        /*1abc*/ 	.word	0x000a1780


	//   ....[62]....
        /*1ac0*/ 	.word	0x000a1990


	//   ....[63]....
        /*1ac4*/ 	.word	0x000a19e0


	//   ....[64]....
        /*1ac8*/ 	.word	0x000a1bd0


	//   ....[65]....
        /*1acc*/ 	.word	0x000a1c80


	//   ....[66]....
        /*1ad0*/ 	.word	0x000a1df0


	//   ....[67]....
        /*1ad4*/ 	.word	0x000a1ea0


	//   ....[68]....
        /*1ad8*/ 	.word	0x000a2010


	//   ....[69]....
        /*1adc*/ 	.word	0x000a20c0


	//   ....[70]....
        /*1ae0*/ 	.word	0x000a2230


	//   ....[71]....
        /*1ae4*/ 	.word	0x000a22e0


	//   ....[72]....
        /*1ae8*/ 	.word	0x000a2450


	//   ....[73]....
        /*1aec*/ 	.word	0x000a2500


	//   ....[74]....
        /*1af0*/ 	.word	0x000a2670


	//   ....[75]....
        /*1af4*/ 	.word	0x000a2720


	//   ....[76]....
        /*1af8*/ 	.word	0x000a2890


	//   ....[77]....
        /*1afc*/ 	.word	0x000a2940


	//   ....[78]....
        /*1b00*/ 	.word	0x000a2ab0


	//   ....[79]....
        /*1b04*/ 	.word	0x000a2b60


	//   ....[80]....
        /*1b08*/ 	.word	0x000a2cd0


	//   ....[81]....
        /*1b0c*/ 	.word	0x000a2d80


	//   ....[82]....
        /*1b10*/ 	.word	0x000a2eb0


	//   ....[83]....
        /*1b14*/ 	.word	0x000a2f80


	//   ....[84]....
        /*1b18*/ 	.word	0x000a30b0


	//   ....[85]....
        /*1b1c*/ 	.word	0x000a3120


	//   ....[86]....
        /*1b20*/ 	.word	0x000a32b0


	//   ....[87]....
        /*1b24*/ 	.word	0x000a3320


	//   ....[88]....
        /*1b28*/ 	.word	0x000a34b0


	//   ....[89]....
        /*1b2c*/ 	.word	0x000a3520


	//   ....[90]....
        /*1b30*/ 	.word	0x000a36b0


	//   ....[91]....
        /*1b34*/ 	.word	0x000a3720


	//   ....[92]....
        /*1b38*/ 	.word	0x000a38b0


	//   ....[93]....
        /*1b3c*/ 	.word	0x000a3930


	//   ....[94]....
        /*1b40*/ 	.word	0x000a3b50


	//   ....[95]....
        /*1b44*/ 	.word	0x000a3ba0


	//   ....[96]....
        /*1b48*/ 	.word	0x000a3cd0


	//   ....[97]....
        /*1b4c*/ 	.word	0x000a3d90


	//   ....[98]....
        /*1b50*/ 	.word	0x000a3ec0


	//   ....[99]....
        /*1b54*/ 	.word	0x000a3fb0


	//   ....[100]....
        /*1b58*/ 	.word	0x000a4110


	//   ....[101]....
        /*1b5c*/ 	.word	0x000a41d0


	//   ....[102]....
        /*1b60*/ 	.word	0x000a4330


	//   ....[103]....
        /*1b64*/ 	.word	0x000a43f0


	//   ....[104]....
        /*1b68*/ 	.word	0x000a45a0


	//   ....[105]....
        /*1b6c*/ 	.word	0x000a45f0


	//   ....[106]....
        /*1b70*/ 	.word	0x000a4750


	//   ....[107]....
        /*1b74*/ 	.word	0x000a47a0


	//   ....[108]....
        /*1b78*/ 	.word	0x000a4900


	//   ....[109]....
        /*1b7c*/ 	.word	0x000a4950


	//   ....[110]....
        /*1b80*/ 	.word	0x000a4ab0


	//   ....[111]....
        /*1b84*/ 	.word	0x000a4b00


	//   ....[112]....
        /*1b88*/ 	.word	0x000a4ca0


	//   ....[113]....
        /*1b8c*/ 	.word	0x000a4cf0


	//   ....[114]....
        /*1b90*/ 	.word	0x000a4dd0


	//   ....[115]....
        /*1b94*/ 	.word	0x000a4e20


	//   ....[116]....
        /*1b98*/ 	.word	0x000a4ec0


	//   ....[117]....
        /*1b9c*/ 	.word	0x000a4fb0


	//   ....[118]....
        /*1ba0*/ 	.word	0x000a50d0


	//   ....[119]....
        /*1ba4*/ 	.word	0x000a5160


	//   ....[120]....
        /*1ba8*/ 	.word	0x000a51d0


	//   ....[121]....
        /*1bac*/ 	.word	0x000a5310


	//   ....[122]....
        /*1bb0*/ 	.word	0x000a5420


	//   ....[123]....
        /*1bb4*/ 	.word	0x000a54d0


	//   ....[124]....
        /*1bb8*/ 	.word	0x000a5540


	//   ....[125]....
        /*1bbc*/ 	.word	0x000a56d0


	//   ....[126]....
        /*1bc0*/ 	.word	0x000a5900


	//----- nvinfo : EIATTR_EXIT_INSTR_OFFSETS
	.align		4
.L_43:
        /*1bc4*/ 	.byte	0x04, 0x1c
        /*1bc6*/ 	.short	(.L_45 - .L_44)


	//   ....[0]....
.L_44:
        /*1bc8*/ 	.word	0x000b5ac0


	//   ....[1]....
        /*1bcc*/ 	.word	0x000b5ae0


	//----- nvinfo : EIATTR_REQNTID
	.align		4
.L_45:
        /*1bd0*/ 	.byte	0x04, 0x10
        /*1bd2*/ 	.short	(.L_47 - .L_46)
.L_46:
        /*1bd4*/ 	.word	0x00000020
        /*1bd8*/ 	.word	0x00000001
        /*1bdc*/ 	.word	0x00000001
.L_47:


//--------------------- .nv.callgraph             --------------------------
	.section	.nv.callgraph,"",@"SHT_CUDA_CALLGRAPH"
	.align	4
	.sectionentsize	8
	.align		4
        /*0000*/ 	.word	0x00000000
	.align		4
        /*0004*/ 	.word	0xffffffff
	.align		4
        /*0008*/ 	.word	0x00000000
	.align		4
        /*000c*/ 	.word	0xfffffffe
	.align		4
        /*0010*/ 	.word	0x00000000
	.align		4
        /*0014*/ 	.word	0xfffffffd
	.align		4
        /*0018*/ 	.word	0x00000000
	.align		4
        /*001c*/ 	.word	0xfffffffc


//--------------------- .nv.rel.action            --------------------------
	.section	.nv.rel.action,"",@"SHT_CUDA_RELOCINFO"
	.align	8
	.sectionentsize	8
        /*0000*/ 	.byte	0x73, 0x00, 0x00, 0x00, 0x00, 0x00, 0x00, 0x00, 0x00, 0x00, 0x00, 0x11, 0x25, 0x00, 0x05, 0x36


//--------------------- .nv.constant0.matmul_kernel --------------------------
	.section	.nv.constant0.matmul_kernel,"a",@progbits
	.sectionflags	@""
	.align	4
.nv.constant0.matmul_kernel:
	.zero		432


//--------------------- .text.matmul_kernel       --------------------------
	.section	.text.matmul_kernel,"ax",@progbits
	.sectioninfo	@"SHI_REGISTERS=255"
	.align	128
        .global         matmul_kernel
        .type           matmul_kernel,@function
        .size           matmul_kernel,(.L_x_3 - matmul_kernel)
        .other          matmul_kernel,@"STO_CUDA_ENTRY STV_DEFAULT"
matmul_kernel:
.text.matmul_kernel:
[----:B------:R-:W-:-:S03]  /*0000*/  IMAD.MOV.U32 R1, RZ, RZ, c[0x0][0x28] ;  /* 0x00000a00ff017624 */ /* 0x000fc600078e00ff */
[----:B------:R-:W-:Y:S01]  /*0010*/  IMAD.MOV.U32 R0, RZ, RZ, c[0x0][0x17c] ;  /* 0x00005f00ff007624 */ /* 0x000fe200078e00ff */
[----:B------:R-:W1:Y:S01]  /*0020*/  S2R R9, SR_CTAID.X ;  /* 0x0000000000097919 */ /* 0x000e620000002500 */
[----:B------:R-:W-:Y:S01]  /*0030*/  IADD3 R1, R1, -0x5b08, RZ ;  /* 0xffffa4f801017810 */ /* 0x000fe20007ffe0ff */
[----:B------:R-:W-:Y:S01]  /*0040*/  ULDC.64 UR4, c[0x0][0x118] ;  /* 0x0000460000047ab9 */ /* 0x000fe20000000a00 */
[----:B------:R-:W-:Y:S01]  /*0050*/  IMAD.MOV.U32 R252, RZ, RZ, c[0x0][0x188] ;  /* 0x00006200fffc7624 */ /* 0x000fe200078e00ff */
[----:B------:R-:W-:Y:S01]  /*0060*/  IADD3 R0, R0, 0x3f, RZ ;  /* 0x0000003f00007810 */ /* 0x000fe20007ffe0ff */
[----:B------:R-:W2:Y:S02]  /*0070*/  S2R R86, SR_TID.X ;  /* 0x0000000000567919 */ /* 0x000ea40000002100 */
[C---:B------:R-:W-:Y:S01]  /*0080*/  IMAD R180, R252.reuse, 0x38, RZ ;  /* 0x00000038fcb47824 */ /* 0x040fe200078e02ff */
[----:B------:R-:W-:Y:S01]  /*0090*/  SHF.R.S32.HI R3, RZ, 0x1f, R0 ;  /* 0x0000001fff037819 */ /* 0x000fe20000011400 */
[----:B------:R-:W-:-:S03]  /*00a0*/  IMAD R212, R252, 0x3c, RZ ;  /* 0x0000003cfcd47824 */ /* 0x000fc600078e02ff */
[----:B------:R-:W-:-:S04]  /*00b0*/  LEA.HI R3, R3, R0, RZ, 0x6 ;  /* 0x0000000003037211 */ /* 0x000fc800078f30ff */
[----:B------:R-:W-:-:S04]  /*00c0*/  SHF.R.S32.HI R3, RZ, 0x6, R3 ;  /* 0x00000006ff037819 */ /* 0x000fc80000011403 */
[----:B------:R-:W-:-:S04]  /*00d0*/  SHF.L.U32 R4, R3, 0x3, RZ ;  /* 0x0000000303047819 */ /* 0x000fc800000006ff */
[-C--:B------:R-:W-:Y:S02]  /*00e0*/  IABS R5, R4.reuse ;  /* 0x0000000400057213 */ /* 0x080fe40000000000 */
[----:B-1----:R-:W-:Y:S02]  /*00f0*/  IABS R8, R9 ;  /* 0x0000000900087213 */ /* 0x002fe40000000000 */
[----:B------:R-:W1:Y:S01]  /*0100*/  I2F.RP R0, R5 ;  /* 0x0000000500007306 */ /* 0x000e620000209400 */
[----:B------:R-:W-:Y:S02]  /*0110*/  IABS R10, R4 ;  /* 0x00000004000a7213 */ /* 0x000fe40000000000 */
[----:B--2---:R-:W-:-:S05]  /*0120*/  LOP3.LUT R88, R86, 0x1f, RZ, 0xc0, !PT ;  /* 0x0000001f56587812 */ /* 0x004fca00078ec0ff */
[----:B-1----:R-:W1:Y:S02]  /*0130*/  MUFU.RCP R0, R0 ;  /* 0x0000000000007308 */ /* 0x002e640000001000 */
[----:B-1----:R-:W-:Y:S01]  /*0140*/  IADD3 R2, R0, 0xffffffe, RZ ;  /* 0x0ffffffe00027810 */ /* 0x002fe20007ffe0ff */
[----:B------:R-:W-:-:S05]  /*0150*/  IMAD.MOV R0, RZ, RZ, -R10 ;  /* 0x000000ffff007224 */ /* 0x000fca00078e0a0a */
[----:B------:R1:W2:Y:S02]  /*0160*/  F2I.FTZ.U32.TRUNC.NTZ R3, R2 ;  /* 0x0000000200037305 */ /* 0x0002a4000021f000 */
[----:B-1----:R-:W-:Y:S01]  /*0170*/  MOV R2, RZ ;  /* 0x000000ff00027202 */ /* 0x002fe20000000f00 */
[----:B--2---:R-:W-:-:S04]  /*0180*/  IMAD.MOV R6, RZ, RZ, -R3 ;  /* 0x000000ffff067224 */ /* 0x004fc800078e0a03 */
[----:B------:R-:W-:Y:S02]  /*0190*/  IMAD R7, R6, R5, RZ ;  /* 0x0000000506077224 */ /* 0x000fe400078e02ff */
[----:B------:R-:W-:Y:S02]  /*01a0*/  IMAD.MOV.U32 R6, RZ, RZ, R8 ;  /* 0x000000ffff067224 */ /* 0x000fe400078e0008 */
[----:B------:R-:W-:-:S06]  /*01b0*/  IMAD.HI.U32 R3, R3, R7, R2 ;  /* 0x0000000703037227 */ /* 0x000fcc00078e0002 */
[----:B------:R-:W-:-:S04]  /*01c0*/  IMAD.HI.U32 R3, R3, R6, RZ ;  /* 0x0000000603037227 */ /* 0x000fc800078e00ff */
[----:B------:R-:W-:-:S05]  /*01d0*/  IMAD R0, R3, R0, R6 ;  /* 0x0000000003007224 */ /* 0x000fca00078e0206 */
[----:B------:R-:W-:-:S13]  /*01e0*/  ISETP.GT.U32.AND P1, PT, R5, R0, PT ;  /* 0x000000000500720c */ /* 0x000fda0003f24070 */
[----:B------:R-:W-:Y:S01]  /*01f0*/  @!P1 IMAD.IADD R0, R0, 0x1, -R5 ;  /* 0x0000000100009824 */ /* 0x000fe200078e0a05 */
[----:B------:R-:W-:Y:S02]  /*0200*/  @!P1 IADD3 R3, R3, 0x1, RZ ;  /* 0x0000000103039810 */ /* 0x000fe40007ffe0ff */
[----:B------:R-:W-:Y:S02]  /*0210*/  ISETP.NE.AND P1, PT, R4, RZ, PT ;  /* 0x000000ff0400720c */ /* 0x000fe40003f25270 */
[----:B------:R-:W-:Y:S02]  /*0220*/  ISETP.GE.U32.AND P0, PT, R0, R5, PT ;  /* 0x000000050000720c */ /* 0x000fe40003f06070 */
[----:B------:R-:W-:-:S04]  /*0230*/  LOP3.LUT R0, R9, R4, RZ, 0x3c, !PT ;  /* 0x0000000409007212 */ /* 0x000fc800078e3cff */
[----:B------:R-:W-:Y:S02]  /*0240*/  ISETP.GE.AND P2, PT, R0, RZ, PT ;  /* 0x000000ff0000720c */ /* 0x000fe40003f46270 */
[----:B------:R-:W-:-:S04]  /*0250*/  MOV R0, c[0x0][0x178] ;  /* 0x00005e0000007a02 */ /* 0x000fc80000000f00 */
[----:B------:R-:W-:Y:S02]  /*0260*/  IADD3 R0, R0, 0x1ff, RZ ;  /* 0x000001ff00007810 */ /* 0x000fe40007ffe0ff */
[----:B------:R-:W-:-:S05]  /*0270*/  @P0 IADD3 R3, R3, 0x1, RZ ;  /* 0x0000000103030810 */ /* 0x000fca0007ffe0ff */
[----:B------:R-:W-:Y:S01]  /*0280*/  IMAD.MOV.U32 R2, RZ, RZ, R3 ;  /* 0x000000ffff027224 */ /* 0x000fe200078e0003 */
[----:B------:R-:W-:-:S03]  /*0290*/  SHF.R.S32.HI R3, RZ, 0x1f, R0 ;  /* 0x0000001fff037819 */ /* 0x000fc60000011400 */
[----:B------:R-:W-:Y:S01]  /*02a0*/  @!P2 IMAD.MOV R2, RZ, RZ, -R2 ;  /* 0x000000ffff02a224 */ /* 0x000fe200078e0a02 */
[----:B------:R-:W-:Y:S02]  /*02b0*/  @!P1 LOP3.LUT R2, RZ, R4, RZ, 0x33, !PT ;  /* 0x00000004ff029212 */ /* 0x000fe400078e33ff */
[----:B------:R-:W-:Y:S02]  /*02c0*/  LEA.HI R3, R3, R0, RZ, 0x9 ;  /* 0x0000000003037211 */ /* 0x000fe400078f48ff */
[----:B------:R-:W-:Y:S01]  /*02d0*/  SHF.L.U32 R16, R2, 0x3, RZ ;  /* 0x0000000302107819 */ /* 0x000fe200000006ff */
[----:B------:R-:W-:Y:S01]  /*02e0*/  IMAD.MOV R2, RZ, RZ, -R2 ;  /* 0x000000ffff027224 */ /* 0x000fe200078e0a02 */
[----:B------:R-:W-:Y:S02]  /*02f0*/  IABS R0, c[0x0][0x178] ;  /* 0x00005e0000007a13 */ /* 0x000fe40000000000 */
[----:B------:R-:W-:Y:S01]  /*0300*/  LEA.HI.SX32 R3, R3, -R16, 0x17 ;  /* 0x8000001003037211 */ /* 0x000fe200078fbaff */
[----:B------:R-:W-:Y:S01]  /*0310*/  IMAD R13, R4, R2, R9 ;  /* 0x00000002040d7224 */ /* 0x000fe200078e0209 */
[----:B------:R-:W-:Y:S01]  /*0320*/  MOV R4, RZ ;  /* 0x000000ff00047202 */ /* 0x000fe20000000f00 */
[----:B------:R-:W-:Y:S01]  /*0330*/  I2F.RP R8, R0 ;  /* 0x0000000000087306 */ /* 0x000fe20000209400 */
[----:B------:R-:W-:-:S02]  /*0340*/  IMNMX R18, R3, 0x8, PT ;  /* 0x0000000803127817 */ /* 0x000fc40003800200 */
[----:B------:R-:W-:Y:S02]  /*0350*/  IABS R2, R13 ;  /* 0x0000000d00027213 */ /* 0x000fe40000000000 */
[----:B------:R-:W-:Y:S02]  /*0360*/  IABS R11, R18 ;  /* 0x00000012000b7213 */ /* 0x000fe40000000000 */
[----:B------:R-:W-:Y:S02]  /*0370*/  IABS R3, c[0x0][0x17c] ;  /* 0x00005f0000037a13 */ /* 0x000fe40000000000 */
[----:B------:R-:W1:Y:S08]  /*0380*/  I2F.RP R6, R11 ;  /* 0x0000000b00067306 */ /* 0x000e700000209400 */
[----:B------:R-:W2:Y:S08]  /*0390*/  I2F.RP R7, R3 ;  /* 0x0000000300077306 */ /* 0x000eb00000209400 */
[----:B-1----:R-:W1:Y:S08]  /*03a0*/  MUFU.RCP R6, R6 ;  /* 0x0000000600067308 */ /* 0x002e700000001000 */
[----:B--2---:R-:W-:Y:S01]  /*03b0*/  MUFU.RCP R7, R7 ;  /* 0x0000000700077308 */ /* 0x004fe20000001000 */
[----:B-1----:R-:W-:-:S07]  /*03c0*/  IADD3 R5, R6, 0xffffffe, RZ ;  /* 0x0ffffffe06057810 */ /* 0x002fce0007ffe0ff */
[----:B------:R-:W-:Y:S01]  /*03d0*/  MUFU.RCP R8, R8 ;  /* 0x0000000800087308 */ /* 0x000fe20000001000 */
[----:B------:R-:W-:-:S07]  /*03e0*/  IABS R6, R18 ;  /* 0x0000001200067213 */ /* 0x000fce0000000000 */
[----:B------:R-:W1:Y:S02]  /*03f0*/  F2I.FTZ.U32.TRUNC.NTZ R5, R5 ;  /* 0x0000000500057305 */ /* 0x000e64000021f000 */
[----:B-1----:R-:W-:-:S04]  /*0400*/  IMAD.MOV R10, RZ, RZ, -R5 ;  /* 0x000000ffff0a7224 */ /* 0x002fc800078e0a05 */
[----:B------:R-:W-:-:S04]  /*0410*/  IMAD R9, R10, R11, RZ ;  /* 0x0000000b0a097224 */ /* 0x000fc800078e02ff */
[----:B------:R-:W-:-:S04]  /*0420*/  IMAD.HI.U32 R4, R5, R9, R4 ;  /* 0x0000000905047227 */ /* 0x000fc800078e0004 */
[----:B------:R-:W-:Y:S02]  /*0430*/  IMAD.MOV.U32 R5, RZ, RZ, R2 ;  /* 0x000000ffff057224 */ /* 0x000fe400078e0002 */
[----:B------:R-:W-:Y:S01]  /*0440*/  IMAD.MOV R2, RZ, RZ, -R6 ;  /* 0x000000ffff027224 */ /* 0x000fe200078e0a06 */
[----:B------:R-:W-:Y:S01]  /*0450*/  IADD3 R6, R8, 0xffffffe, RZ ;  /* 0x0ffffffe08067810 */ /* 0x000fe20007ffe0ff */
[----:B------:R-:W-:-:S04]  /*0460*/  IMAD.HI.U32 R4, R4, R5, RZ ;  /* 0x0000000504047227 */ /* 0x000fc800078e00ff */
[----:B------:R-:W-:Y:S01]  /*0470*/  IMAD R2, R4, R2, R5 ;  /* 0x0000000204027224 */ /* 0x000fe200078e0205 */
[----:B------:R-:W-:Y:S02]  /*0480*/  IADD3 R5, R7, 0xffffffe, RZ ;  /* 0x0ffffffe07057810 */ /* 0x000fe40007ffe0ff */
[----:B------:R1:W-:Y:S02]  /*0490*/  F2I.FTZ.U32.TRUNC.NTZ R7, R6 ;  /* 0x0000000600077305 */ /* 0x0003e4000021f000 */
[----:B------:R-:W-:-:S06]  /*04a0*/  ISETP.GT.U32.AND P1, PT, R11, R2, PT ;  /* 0x000000020b00720c */ /* 0x000fcc0003f24070 */
[----:B------:R-:W2:Y:S01]  /*04b0*/  F2I.FTZ.U32.TRUNC.NTZ R5, R5 ;  /* 0x0000000500057305 */ /* 0x000ea2000021f000 */
[----:B-1----:R-:W-:-:S06]  /*04c0*/  IMAD.MOV.U32 R6, RZ, RZ, RZ ;  /* 0x000000ffff067224 */ /* 0x002fcc00078e00ff */
[-C--:B------:R-:W-:Y:S02]  /*04d0*/  @!P1 IADD3 R2, R2, -R11.reuse, RZ ;  /* 0x8000000b02029210 */ /* 0x080fe40007ffe0ff */
[----:B------:R-:W-:Y:S02]  /*04e0*/  @!P1 IADD3 R4, R4, 0x1, RZ ;  /* 0x0000000104049810 */ /* 0x000fe40007ffe0ff */
[----:B------:R-:W-:Y:S02]  /*04f0*/  ISETP.GE.U32.AND P0, PT, R2, R11, PT ;  /* 0x0000000b0200720c */ /* 0x000fe40003f06070 */
[----:B------:R-:W-:Y:S02]  /*0500*/  LOP3.LUT R2, R13, R18, RZ, 0x3c, !PT ;  /* 0x000000120d027212 */ /* 0x000fe400078e3cff */
[----:B------:R-:W-:Y:S02]  /*0510*/  ISETP.NE.AND P1, PT, R18, RZ, PT ;  /* 0x000000ff1200720c */ /* 0x000fe40003f25270 */
[----:B------:R-:W-:Y:S01]  /*0520*/  ISETP.GE.AND P2, PT, R2, RZ, PT ;  /* 0x000000ff0200720c */ /* 0x000fe20003f46270 */
[----:B--2---:R-:W-:Y:S01]  /*0530*/  IMAD.MOV R2, RZ, RZ, -R5 ;  /* 0x000000ffff027224 */ /* 0x004fe200078e0a05 */
[----:B------:R-:W-:-:S03]  /*0540*/  IADD3 R9, RZ, -R7, RZ ;  /* 0x80000007ff097210 */ /* 0x000fc60007ffe0ff */
[----:B------:R-:W-:Y:S02]  /*0550*/  IMAD R11, R2, R3, RZ ;  /* 0x00000003020b7224 */ /* 0x000fe400078e02ff */
[----:B------:R-:W-:Y:S01]  /*0560*/  @P0 IADD3 R4, R4, 0x1, RZ ;  /* 0x0000000104040810 */ /* 0x000fe20007ffe0ff */
[----:B------:R-:W-:-:S04]  /*0570*/  IMAD R9, R9, R0, RZ ;  /* 0x0000000009097224 */ /* 0x000fc800078e02ff */
[----:B------:R-:W-:Y:S02]  /*0580*/  IMAD.MOV.U32 R8, RZ, RZ, R4 ;  /* 0x000000ffff087224 */ /* 0x000fe400078e0004 */
[----:B------:R-:W-:Y:S02]  /*0590*/  IMAD.MOV.U32 R4, RZ, RZ, RZ ;  /* 0x000000ffff047224 */ /* 0x000fe400078e00ff */
[----:B------:R-:W-:Y:S01]  /*05a0*/  @!P2 IMAD.MOV R8, RZ, RZ, -R8 ;  /* 0x000000ffff08a224 */ /* 0x000fe200078e0a08 */
[----:B------:R-:W-:Y:S01]  /*05b0*/  @!P1 LOP3.LUT R8, RZ, R18, RZ, 0x33, !PT ;  /* 0x00000012ff089212 */ /* 0x000fe200078e33ff */
[----:B------:R-:W-:-:S03]  /*05c0*/  IMAD.HI.U32 R5, R5, R11, R4 ;  /* 0x0000000b05057227 */ /* 0x000fc600078e0004 */
[----:B------:R-:W-:Y:S01]  /*05d0*/  SHF.L.U32 R166, R8, 0x6, RZ ;  /* 0x0000000608a67819 */ /* 0x000fe200000006ff */
[----:B------:R-:W-:-:S03]  /*05e0*/  IMAD.HI.U32 R2, R7, R9, R6 ;  /* 0x0000000907027227 */ /* 0x000fc600078e0006 */
[C---:B------:R-:W-:Y:S01]  /*05f0*/  IADD3 R165, R166.reuse, 0x1, RZ ;  /* 0x00000001a6a57810 */ /* 0x040fe20007ffe0ff */
[----:B------:R-:W-:Y:S01]  /*0600*/  IMAD.MOV R7, RZ, RZ, -R8 ;  /* 0x000000ffff077224 */ /* 0x000fe200078e0a08 */
[----:B------:R-:W-:Y:S01]  /*0610*/  IADD3 R164, R166, 0x2, RZ ;  /* 0x00000002a6a47810 */ /* 0x000fe20007ffe0ff */
[----:B------:R-:W-:Y:S01]  /*0620*/  STL [R1+0x26a0], R166 ;  /* 0x0026a0a601007387 */ /* 0x000fe20000100800 */
[----:B------:R-:W-:Y:S01]  /*0630*/  IABS R12, R165 ;  /* 0x000000a5000c7213 */ /* 0x000fe20000000000 */
[----:B------:R-:W-:Y:S01]  /*0640*/  IMAD R7, R18, R7, R13 ;  /* 0x0000000712077224 */ /* 0x000fe200078e020d */
[----:B------:R-:W-:Y:S01]  /*0650*/  IABS R14, R164 ;  /* 0x000000a4000e7213 */ /* 0x000fe20000000000 */
[----:B------:R-:W-:Y:S01]  /*0660*/  STL [R1+0x48d0], R165 ;  /* 0x0048d0a501007387 */ /* 0x000fe20000100800 */
[C---:B------:R-:W-:Y:S01]  /*0670*/  IADD3 R162, R166.reuse, 0x4, RZ ;  /* 0x00000004a6a27810 */ /* 0x040fe20007ffe0ff */
[C---:B------:R-:W-:Y:S01]  /*0680*/  IMAD.HI.U32 R6, R5.reuse, R12, RZ ;  /* 0x0000000c05067227 */ /* 0x040fe200078e00ff */
[C---:B------:R-:W-:Y:S01]  /*0690*/  IADD3 R161, R166.reuse, 0x5, RZ ;  /* 0x00000005a6a17810 */ /* 0x040fe20007ffe0ff */
[----:B------:R-:W-:Y:S01]  /*06a0*/  STL [R1+0x48d4], R164 ;  /* 0x0048d4a401007387 */ /* 0x000fe20000100800 */
[C---:B------:R-:W-:Y:S01]  /*06b0*/  IADD3 R156, R166.reuse, 0xa, RZ ;  /* 0x0000000aa69c7810 */ /* 0x040fe20007ffe0ff */
[----:B------:R-:W-:Y:S01]  /*06c0*/  IMAD.HI.U32 R8, R5, R14, RZ ;  /* 0x0000000e05087227 */ /* 0x000fe200078e00ff */
[----:B------:R-:W-:-:S02]  /*06d0*/  IADD3 R158, R166, 0x8, RZ ;  /* 0x00000008a69e7810 */ /* 0x000fc40007ffe0ff */
[C---:B------:R-:W-:Y:S01]  /*06e0*/  IADD3 R163, R166.reuse, 0x3, RZ ;  /* 0x00000003a6a37810 */ /* 0x040fe20007ffe0ff */
[----:B------:R-:W-:Y:S01]  /*06f0*/  IMAD.MOV R6, RZ, RZ, -R6 ;  /* 0x000000ffff067224 */ /* 0x000fe200078e0a06 */
[C---:B------:R-:W-:Y:S01]  /*0700*/  IADD3 R157, R166.reuse, 0x9, RZ ;  /* 0x00000009a69d7810 */ /* 0x040fe20007ffe0ff */
[----:B------:R-:W-:Y:S01]  /*0710*/  IMAD.MOV R8, RZ, RZ, -R8 ;  /* 0x000000ffff087224 */ /* 0x000fe200078e0a08 */
[----:B------:R-:W-:Y:S01]  /*0720*/  IABS R18, R158 ;  /* 0x0000009e00127213 */ /* 0x000fe20000000000 */
[C---:B------:R-:W-:Y:S01]  /*0730*/  IMAD R55, R3.reuse, R6, R12 ;  /* 0x0000000603377224 */ /* 0x040fe200078e020c */
[----:B------:R-:W-:Y:S01]  /*0740*/  IABS R12, R162 ;  /* 0x000000a2000c7213 */ /* 0x000fe20000000000 */
[----:B------:R-:W-:Y:S01]  /*0750*/  IMAD R41, R3, R8, R14 ;  /* 0x0000000803297224 */ /* 0x000fe200078e020e */
[----:B------:R-:W-:Y:S01]  /*0760*/  IABS R14, R161 ;  /* 0x000000a1000e7213 */ /* 0x000fe20000000000 */
[C---:B------:R-:W-:Y:S01]  /*0770*/  IMAD.HI.U32 R11, R5.reuse, R18, RZ ;  /* 0x00000012050b7227 */ /* 0x040fe200078e00ff */
[----:B------:R-:W-:Y:S01]  /*0780*/  IABS R10, R166 ;  /* 0x000000a6000a7213 */ /* 0x000fe20000000000 */
[----:B------:R-:W-:Y:S01]  /*0790*/  STL [R1+0x48d8], R163 ;  /* 0x0048d8a301007387 */ /* 0x000fe20000100800 */
[----:B------:R-:W-:Y:S01]  /*07a0*/  IABS R30, R163 ;  /* 0x000000a3001e7213 */ /* 0x000fe20000000000 */
[C---:B------:R-:W-:Y:S01]  /*07b0*/  IMAD.HI.U32 R6, R5.reuse, R12, RZ ;  /* 0x0000000c05067227 */ /* 0x040fe200078e00ff */
[----:B------:R-:W-:Y:S01]  /*07c0*/  IABS R80, R157 ;  /* 0x0000009d00507213 */ /* 0x000fe20000000000 */
[----:B------:R-:W-:Y:S01]  /*07d0*/  STL [R1+0x48dc], R162 ;  /* 0x0048dca201007387 */ /* 0x000fe20000100800 */
[C---:B------:R-:W-:Y:S01]  /*07e0*/  IADD3 R152, R166.reuse, 0xe, RZ ;  /* 0x0000000ea6987810 */ /* 0x040fe20007ffe0ff */
[C---:B------:R-:W-:Y:S01]  /*07f0*/  IMAD.HI.U32 R8, R5.reuse, R14, RZ ;  /* 0x0000000e05087227 */ /* 0x040fe200078e00ff */
[C---:B------:R-:W-:Y:S01]  /*0800*/  IADD3 R153, R166.reuse, 0xd, RZ ;  /* 0x0000000da6997810 */ /* 0x040fe20007ffe0ff */
[----:B------:R-:W-:Y:S01]  /*0810*/  STL [R1+0x48e0], R161 ;  /* 0x0048e0a101007387 */ /* 0x000fe20000100800 */
[----:B------:R-:W-:Y:S01]  /*0820*/  IADD3 R160, R166, 0x6, RZ ;  /* 0x00000006a6a07810 */ /* 0x000fe20007ffe0ff */
[----:B------:R-:W-:Y:S01]  /*0830*/  IMAD.MOV R6, RZ, RZ, -R6 ;  /* 0x000000ffff067224 */ /* 0x000fe200078e0a06 */
[----:B------:R-:W-:Y:S01]  /*0840*/  IADD3 R8, -R8, RZ, RZ ;  /* 0x000000ff08087210 */ /* 0x000fe20007ffe1ff */
[----:B------:R-:W-:Y:S01]  /*0850*/  IMAD.HI.U32 R4, R5, R10, RZ ;  /* 0x0000000a05047227 */ /* 0x000fe200078e00ff */
[----:B------:R-:W-:Y:S01]  /*0860*/  IADD3 R159, R166, 0x7, RZ ;  /* 0x00000007a69f7810 */ /* 0x000fe20007ffe0ff */
[----:B------:R-:W-:Y:S01]  /*0870*/  STL [R1+0x48e4], R160 ;  /* 0x0048e4a001007387 */ /* 0x000fe20000100800 */
[----:B------:R-:W-:Y:S01]  /*0880*/  IADD3 R11, -R11, RZ, RZ ;  /* 0x000000ff0b0b7210 */ /* 0x000fe20007ffe1ff */
[C---:B------:R-:W-:Y:S01]  /*0890*/  IMAD R77, R3.reuse, R6, R12 ;  /* 0x00000006034d7224 */ /* 0x040fe200078e020c */
[----:B------:R-:W-:Y:S01]  /*08a0*/  IABS R12, R156 ;  /* 0x0000009c000c7213 */ /* 0x000fe20000000000 */
[----:B------:R-:W-:Y:S01]  /*08b0*/  IMAD R63, R3, R8, R14 ;  /* 0x00000008033f7224 */ /* 0x000fe200078e020e */
[----:B------:R-:W-:Y:S01]  /*08c0*/  IADD3 R4, -R4, RZ, RZ ;  /* 0x000000ff04047210 */ /* 0x000fe20007ffe1ff */
[C---:B------:R-:W-:Y:S01]  /*08d0*/  IMAD.HI.U32 R9, R5.reuse, R30, RZ ;  /* 0x0000001e05097227 */ /* 0x040fe200078e00ff */
[----:B------:R-:W-:Y:S01]  /*08e0*/  IABS R32, R153 ;  /* 0x0000009900207213 */ /* 0x000fe20000000000 */
[----:B------:R-:W-:Y:S01]  /*08f0*/  STL [R1+0x48e8], R159 ;  /* 0x0048e89f01007387 */ /* 0x000fe20000100800 */
[----:B------:R-:W-:Y:S01]  /*0900*/  IABS R42, R159 ;  /* 0x0000009f002a7213 */ /* 0x000fe20000000000 */
[----:B------:R-:W-:Y:S01]  /*0910*/  IMAD.HI.U32 R8, R5, R12, RZ ;  /* 0x0000000c05087227 */ /* 0x000fe200078e00ff */
[----:B------:R-:W-:Y:S01]  /*0920*/  IADD3 R9, -R9, RZ, RZ ;  /* 0x000000ff09097210 */ /* 0x000fe20007ffe1ff */
[----:B------:R-:W-:Y:S01]  /*0930*/  STL [R1+0x48ec], R158 ;  /* 0x0048ec9e01007387 */ /* 0x000fe20000100800 */
[C---:B------:R-:W-:Y:S01]  /*0940*/  IADD3 R148, R166.reuse, 0x12, RZ ;  /* 0x00000012a6947810 */ /* 0x040fe20007ffe0ff */
[----:B------:R-:W-:Y:S01]  /*0950*/  IMAD.MOV R8, RZ, RZ, -R8 ;  /* 0x000000ffff087224 */ /* 0x000fe200078e0a08 */
[C---:B------:R-:W-:Y:S01]  /*0960*/  IADD3 R155, R166.reuse, 0xb, RZ ;  /* 0x0000000ba69b7810 */ /* 0x040fe20007ffe0ff */
[----:B------:R-:W-:Y:S01]  /*0970*/  IMAD.HI.U32 R6, R5, R80, RZ ;  /* 0x0000005005067227 */ /* 0x000fe200078e00ff */
[----:B------:R-:W-:Y:S01]  /*0980*/  IADD3 R154, R166, 0xc, RZ ;  /* 0x0000000ca69a7810 */ /* 0x000fe20007ffe0ff */
[----:B------:R-:W-:Y:S01]  /*0990*/  STL [R1+0x48f0], R157 ;  /* 0x0048f09d01007387 */ /* 0x000fe20000100800 */
[----:B------:R-:W-:Y:S01]  /*09a0*/  IABS R22, R148 ;  /* 0x0000009400167213 */ /* 0x000fe20000000000 */
[C---:B------:R-:W-:Y:S01]  /*09b0*/  IMAD R69, R3.reuse, R8, R12 ;  /* 0x0000000803457224 */ /* 0x040fe200078e020c */
[----:B------:R-:W-:Y:S01]  /*09c0*/  IABS R12, R152 ;  /* 0x00000098000c7213 */ /* 0x000fe20000000000 */
[----:B------:R-:W-:Y:S01]  /*09d0*/  IMAD.MOV R6, RZ, RZ, -R6 ;  /* 0x000000ffff067224 */ /* 0x000fe200078e0a06 */
[----:B------:R-:W-:Y:S01]  /*09e0*/  IABS R54, R155 ;  /* 0x0000009b00367213 */ /* 0x000fe20000000000 */
[----:B------:R-:W-:Y:S01]  /*09f0*/  IMAD.IADD R7, R16, 0x1, R7 ;  /* 0x0000000110077824 */ /* 0x000fe200078e0207 */
[----:B------:R-:W-:Y:S01]  /*0a00*/  IABS R16, R160 ;  /* 0x000000a000107213 */ /* 0x000fe20000000000 */
[C---:B------:R-:W-:Y:S01]  /*0a10*/  IMAD R80, R3.reuse, R6, R80 ;  /* 0x0000000603507224 */ /* 0x040fe200078e0250 */
[----:B------:R-:W-:Y:S01]  /*0a20*/  IABS R14, R154 ;  /* 0x0000009a000e7213 */ /* 0x000fe20000000000 */
[----:B------:R-:W-:Y:S01]  /*0a30*/  IMAD R31, R3, R11, R18 ;  /* 0x0000000b031f7224 */ /* 0x000fe200078e0212 */
[C---:B------:R-:W-:Y:S01]  /*0a40*/  IADD3 R147, R166.reuse, 0x13, RZ ;  /* 0x00000013a6937810 */ /* 0x040fe20007ffe0ff */
[----:B------:R-:W-:Y:S01]  /*0a50*/  IMAD.HI.U32 R6, R5, R12, RZ ;  /* 0x0000000c05067227 */ /* 0x000fe200078e00ff */
[C---:B------:R-:W-:Y:S01]  /*0a60*/  IADD3 R143, R166.reuse, 0x17, RZ ;  /* 0x00000017a68f7810 */ /* 0x040fe20007ffe0ff */
[----:B------:R-:W-:Y:S01]  /*0a70*/  STL [R1+0x48f4], R156 ;  /* 0x0048f49c01007387 */ /* 0x000fe20000100800 */
[----:B------:R-:W-:Y:S01]  /*0a80*/  IADD3 R150, R166, 0x10, RZ ;  /* 0x00000010a6967810 */ /* 0x000fe20007ffe0ff */
[C---:B------:R-:W-:Y:S01]  /*0a90*/  IMAD R4, R3.reuse, R4, R10 ;  /* 0x0000000403047224 */ /* 0x040fe200078e020a */
[----:B------:R-:W-:Y:S01]  /*0aa0*/  IADD3 R6, -R6, RZ, RZ ;  /* 0x000000ff06067210 */ /* 0x000fe20007ffe1ff */
[----:B------:R-:W-:Y:S01]  /*0ab0*/  IMAD R30, R3, R9, R30 ;  /* 0x00000009031e7224 */ /* 0x000fe200078e021e */
[----:B------:R-:W-:Y:S01]  /*0ac0*/  IABS R20, R143 ;  /* 0x0000008f00147213 */ /* 0x000fe20000000000 */
[C---:B------:R-:W-:Y:S01]  /*0ad0*/  IMAD.HI.U32 R11, R5.reuse, R32, RZ ;  /* 0x00000020050b7227 */ /* 0x040fe200078e00ff */
[C---:B------:R-:W-:Y:S01]  /*0ae0*/  IADD3 R151, R166.reuse, 0xf, RZ ;  /* 0x0000000fa6977810 */ /* 0x040fe20007ffe0ff */
[----:B------:R-:W-:Y:S01]  /*0af0*/  STL [R1+0x48f8], R155 ;  /* 0x0048f89b01007387 */ /* 0x000fe20000100800 */
[----:B------:R-:W-:Y:S01]  /*0b00*/  IABS R56, R150 ;  /* 0x0000009600387213 */ /* 0x000fe20000000000 */
[C---:B------:R-:W-:Y:S01]  /*0b10*/  IMAD.HI.U32 R9, R5.reuse, R16, RZ ;  /* 0x0000001005097227 */ /* 0x040fe200078e00ff */
[C---:B------:R-:W-:Y:S01]  /*0b20*/  IADD3 R149, R166.reuse, 0x11, RZ ;  /* 0x00000011a6957810 */ /* 0x040fe20007ffe0ff */
[----:B------:R-:W-:Y:S01]  /*0b30*/  STL [R1+0x48fc], R154 ;  /* 0x0048fc9a01007387 */ /* 0x000fe20000100800 */
[C---:B------:R-:W-:Y:S01]  /*0b40*/  IADD3 R138, R166.reuse, 0x1c, RZ ;  /* 0x0000001ca68a7810 */ /* 0x040fe20007ffe0ff */
[----:B------:R-:W-:Y:S01]  /*0b50*/  IMAD.HI.U32 R10, R5, R42, RZ ;  /* 0x0000002a050a7227 */ /* 0x000fe200078e00ff */
[C---:B------:R-:W-:Y:S01]  /*0b60*/  IADD3 R145, R166.reuse, 0x15, RZ ;  /* 0x00000015a6917810 */ /* 0x040fe20007ffe0ff */
[----:B------:R-:W-:Y:S01]  /*0b70*/  STL [R1+0x4900], R153 ;  /* 0x0049009901007387 */ /* 0x000fe20000100800 */
[----:B------:R-:W-:Y:S01]  /*0b80*/  IABS R36, R149 ;  /* 0x0000009500247213 */ /* 0x000fe20000000000 */
[----:B------:R-:W-:Y:S01]  /*0b90*/  IMAD.MOV R11, RZ, RZ, -R11 ;  /* 0x000000ffff0b7224 */ /* 0x000fe200078e0a0b */
[C---:B------:R-:W-:Y:S01]  /*0ba0*/  IADD3 R146, R166.reuse, 0x14, RZ ;  /* 0x00000014a6927810 */ /* 0x040fe20007ffe0ff */
[----:B------:R-:W-:Y:S01]  /*0bb0*/  IMAD.MOV R9, RZ, RZ, -R9 ;  /* 0x000000ffff097224 */ /* 0x000fe200078e0a09 */
[----:B------:R-:W-:Y:S01]  /*0bc0*/  IABS R60, R145 ;  /* 0x00000091003c7213 */ /* 0x000fe20000000000 */
[----:B------:R-:W-:Y:S01]  /*0bd0*/  IMAD.MOV R10, RZ, RZ, -R10 ;  /* 0x000000ffff0a7224 */ /* 0x000fe200078e0a0a */
[C---:B------:R-:W-:Y:S01]  /*0be0*/  IADD3 R142, R166.reuse, 0x18, RZ ;  /* 0x00000018a68e7810 */ /* 0x040fe20007ffe0ff */
[C---:B------:R-:W-:Y:S01]  /*0bf0*/  IMAD R32, R3.reuse, R11, R32 ;  /* 0x0000000b03207224 */ /* 0x040fe200078e0220 */
        /* <DEDUP_REMOVED lines=8> */
[C---:B------:R-:W-:Y:S01]  /*0c80*/  IADD3 R137, R166.reuse, 0x1d, RZ ;  /* 0x0000001da6897810 */ /* 0x040fe20007ffe0ff */
[----:B------:R-:W-:Y:S01]  /*0c90*/  IMAD R73, R3, R6, R12 ;  /* 0x0000000603497224 */ /* 0x000fe200078e020c */
[----:B------:R-:W-:Y:S01]  /*0ca0*/  IABS R12, R147 ;  /* 0x00000093000c7213 */ /* 0x000fe20000000000 */
[C---:B------:R-:W-:Y:S01]  /*0cb0*/  IMAD.HI.U32 R9, R5.reuse, R54, RZ ;  /* 0x0000003605097227 */ /* 0x040fe200078e00ff */
[----:B------:R-:W-:Y:S01]  /*0cc0*/  IABS R52, R140 ;  /* 0x0000008c00347213 */ /* 0x000fe20000000000 */
[----:B------:R-:W-:Y:S01]  /*0cd0*/  STL [R1+0x4908], R151 ;  /* 0x0049089701007387 */ /* 0x000fe20000100800 */
[C---:B------:R-:W-:Y:S01]  /*0ce0*/  IADD3 R141, R166.reuse, 0x19, RZ ;  /* 0x00000019a68d7810 */ /* 0x040fe20007ffe0ff */
[----:B------:R-:W-:Y:S01]  /*0cf0*/  IMAD.HI.U32 R10, R5, R14, RZ ;  /* 0x0000000e050a7227 */ /* 0x000fe200078e00ff */
[----:B------:R-:W-:Y:S01]  /*0d00*/  IADD3 R9, -R9, RZ, RZ ;  /* 0x000000ff09097210 */ /* 0x000fe20007ffe1ff */
[----:B------:R-:W-:Y:S01]  /*0d10*/  STL [R1+0x490c], R150 ;  /* 0x00490c9601007387 */ /* 0x000fe20000100800 */
[----:B------:R-:W-:Y:S01]  /*0d20*/  IABS R64, R141 ;  /* 0x0000008d00407213 */ /* 0x000fe20000000000 */
[----:B------:R-:W-:Y:S01]  /*0d30*/  IMAD.MOV R11, RZ, RZ, -R11 ;  /* 0x000000ffff0b7224 */ /* 0x000fe200078e0a0b */
[C---:B------:R-:W-:Y:S01]  /*0d40*/  IADD3 R135, R166.reuse, 0x1f, RZ ;  /* 0x0000001fa6877810 */ /* 0x040fe20007ffe0ff */
[----:B------:R-:W-:Y:S01]  /*0d50*/  IMAD.MOV R10, RZ, RZ, -R10 ;  /* 0x000000ffff0a7224 */ /* 0x000fe200078e0a0a */
[C---:B------:R-:W-:Y:S01]  /*0d60*/  IADD3 R136, R166.reuse, 0x1e, RZ ;  /* 0x0000001ea6887810 */ /* 0x040fe20007ffe0ff */
[----:B------:R-:W-:Y:S01]  /*0d70*/  IMAD.HI.U32 R6, R5, R12, RZ ;  /* 0x0000000c05067227 */ /* 0x000fe200078e00ff */
[----:B------:R-:W-:Y:S01]  /*0d80*/  IABS R16, R135 ;  /* 0x0000008700107213 */ /* 0x000fe20000000000 */
[----:B------:R-:W-:Y:S01]  /*0d90*/  STL [R1+0x4910], R149 ;  /* 0x0049109501007387 */ /* 0x000fe20000100800 */
[C---:B------:R-:W-:Y:S01]  /*0da0*/  IADD3 R133, R166.reuse, 0x21, RZ ;  /* 0x00000021a6857810 */ /* 0x040fe20007ffe0ff */
[C---:B------:R-:W-:Y:S01]  /*0db0*/  IMAD R22, R3.reuse, R11, R22 ;  /* 0x0000000b03167224 */ /* 0x040fe200078e0216 */
[C---:B------:R-:W-:Y:S01]  /*0dc0*/  IADD3 R130, R166.reuse, 0x24, RZ ;  /* 0x00000024a6827810 */ /* 0x040fe20007ffe0ff */
[----:B------:R-:W-:Y:S01]  /*0dd0*/  IMAD R45, R3, R10, R14 ;  /* 0x0000000a032d7224 */ /* 0x000fe200078e020e */
[----:B------:R-:W-:Y:S01]  /*0de0*/  IABS R14, R151 ;  /* 0x00000097000e7213 */ /* 0x000fe20000000000 */
[----:B------:R-:W-:Y:S01]  /*0df0*/  IMAD.HI.U32 R11, R5, R20, RZ ;  /* 0x00000014050b7227 */ /* 0x000fe200078e00ff */
[C---:B------:R-:W-:Y:S01]  /*0e00*/  IADD3 R131, R166.reuse, 0x23, RZ ;  /* 0x00000023a6837810 */ /* 0x040fe20007ffe0ff */
[----:B------:R1:W-:Y:S01]  /*0e10*/  STL [R1+0x4914], R148 ;  /* 0x0049149401007387 */ /* 0x0003e20000100800 */
[----:B------:R-:W-:Y:S01]  /*0e20*/  IABS R18, R133 ;  /* 0x0000008500127213 */ /* 0x000fe20000000000 */
[----:B------:R-:W-:Y:S01]  /*0e30*/  IMAD.MOV R6, RZ, RZ, -R6 ;  /* 0x000000ffff067224 */ /* 0x000fe200078e0a06 */
[----:B------:R-:W-:Y:S01]  /*0e40*/  IADD3 R11, -R11, RZ, RZ ;  /* 0x000000ff0b0b7210 */ /* 0x000fe20007ffe1ff */
[----:B------:R-:W-:Y:S01]  /*0e50*/  IMAD R54, R3, R9, R54 ;  /* 0x0000000903367224 */ /* 0x000fe200078e0236 */
[C---:B------:R-:W-:Y:S01]  /*0e60*/  IADD3 R132, R166.reuse, 0x22, RZ ;  /* 0x00000022a6847810 */ /* 0x040fe20007ffe0ff */
[----:B------:R-:W-:Y:S01]  /*0e70*/  IMAD.HI.U32 R9, R5, R56, RZ ;  /* 0x0000003805097227 */ /* 0x000fe200078e00ff */
[----:B------:R-:W-:Y:S01]  /*0e80*/  IABS R70, R131 ;  /* 0x0000008300467213 */ /* 0x000fe20000000000 */
[----:B------:R-:W-:Y:S01]  /*0e90*/  STL [R1+0x4918], R147 ;  /* 0x0049189301007387 */ /* 0x000fe20000100800 */
[C---:B------:R-:W-:Y:S01]  /*0ea0*/  IADD3 R125, R166.reuse, 0x29, RZ ;  /* 0x00000029a67d7810 */ /* 0x040fe20007ffe0ff */
[----:B------:R-:W-:Y:S01]  /*0eb0*/  IMAD R75, R3, R6, R12 ;  /* 0x00000006034b7224 */ /* 0x000fe200078e020c */
[----:B------:R-:W-:Y:S01]  /*0ec0*/  IABS R12, R138 ;  /* 0x0000008a000c7213 */ /* 0x000fe20000000000 */
[C---:B------:R-:W-:Y:S01]  /*0ed0*/  IMAD.HI.U32 R8, R5.reuse, R14, RZ ;  /* 0x0000000e05087227 */ /* 0x040fe200078e00ff */
[----:B------:R-:W-:Y:S01]  /*0ee0*/  IABS R72, R132 ;  /* 0x0000008400487213 */ /* 0x000fe20000000000 */
[----:B------:R-:W-:Y:S01]  /*0ef0*/  STL [R1+0x491c], R146 ;  /* 0x00491c9201007387 */ /* 0x000fe20000100800 */
[----:B------:R-:W-:Y:S01]  /*0f00*/  IABS R24, R125 ;  /* 0x0000007d00187213 */ /* 0x000fe20000000000 */
[----:B------:R-:W-:Y:S01]  /*0f10*/  IMAD.MOV R9, RZ, RZ, -R9 ;  /* 0x000000ffff097224 */ /* 0x000fe200078e0a09 */
[C---:B------:R-:W-:Y:S01]  /*0f20*/  IADD3 R126, R166.reuse, 0x28, RZ ;  /* 0x00000028a67e7810 */ /* 0x040fe20007ffe0ff */
[----:B------:R-:W-:Y:S01]  /*0f30*/  IMAD.HI.U32 R10, R5, R36, RZ ;  /* 0x00000024050a7227 */ /* 0x000fe200078e00ff */
[C---:B------:R-:W-:Y:S01]  /*0f40*/  IADD3 R127, R166.reuse, 0x27, RZ ;  /* 0x00000027a67f7810 */ /* 0x040fe20007ffe0ff */
[----:B------:R-:W-:Y:S01]  /*0f50*/  STL [R1+0x4920], R145 ;  /* 0x0049209101007387 */ /* 0x000fe20000100800 */
[----:B------:R-:W-:Y:S01]  /*0f60*/  IADD3 R120, R166, 0x2e, RZ ;  /* 0x0000002ea6787810 */ /* 0x000fe20007ffe0ff */
[----:B------:R-:W-:Y:S01]  /*0f70*/  IMAD.MOV R8, RZ, RZ, -R8 ;  /* 0x000000ffff087224 */ /* 0x000fe200078e0a08 */
[----:B------:R-:W-:Y:S01]  /*0f80*/  IADD3 R10, -R10, RZ, RZ ;  /* 0x000000ff0a0a7210 */ /* 0x000fe20007ffe1ff */
[C---:B------:R-:W-:Y:S01]  /*0f90*/  IMAD R20, R3.reuse, R11, R20 ;  /* 0x0000000b03147224 */ /* 0x040fe200078e0214 */
        /* <DEDUP_REMOVED lines=16> */
[----:B------:R-:W-:Y:S01]  /*10a0*/  IADD3 R108, R166, 0x3a, RZ ;  /* 0x0000003aa66c7810 */ /* 0x000fe20007ffe0ff */
[----:B------:R-:W-:Y:S01]  /*10b0*/  IMAD.MOV R11, RZ, RZ, -R11 ;  /* 0x000000ffff0b7224 */ /* 0x000fe200078e0a0b */
[----:B------:R-:W-:Y:S01]  /*10c0*/  IADD3 R8, -R8, RZ, RZ ;  /* 0x000000ff08087210 */ /* 0x000fe20007ffe1ff */
[----:B------:R-:W-:Y:S01]  /*10d0*/  IMAD.MOV R9, RZ, RZ, -R9 ;  /* 0x000000ffff097224 */ /* 0x000fe200078e0a09 */
[----:B------:R-:W-:Y:S01]  /*10e0*/  IABS R82, R108 ;  /* 0x0000006c00527213 */ /* 0x000fe20000000000 */
[----:B------:R-:W-:Y:S01]  /*10f0*/  IMAD.HI.U32 R6, R5, R78, RZ ;  /* 0x0000004e05067227 */ /* 0x000fe200078e00ff */
[C---:B------:R-:W-:Y:S01]  /*1100*/  IADD3 R104, R166.reuse, 0x3f, RZ ;  /* 0x0000003fa6687810 */ /* 0x040fe20007ffe0ff */
[----:B------:R-:W-:Y:S01]  /*1110*/  STL [R1+0x4930], R141 ;  /* 0x0049308d01007387 */ /* 0x000fe20000100800 */
[C---:B------:R-:W-:Y:S01]  /*1120*/  ISETP.GT.U32.AND P0, PT, R3.reuse, R4, PT ;  /* 0x000000040300720c */ /* 0x040fe20003f04070 */
[C---:B------:R-:W-:Y:S01]  /*1130*/  IMAD R35, R3.reuse, R11, R12 ;  /* 0x0000000b03237224 */ /* 0x040fe200078e020c */
[----:B------:R-:W-:Y:S01]  /*1140*/  IABS R12, R137 ;  /* 0x00000089000c7213 */ /* 0x000fe20000000000 */
[C---:B------:R-:W-:Y:S01]  /*1150*/  IMAD R36, R3.reuse, R10, R36 ;  /* 0x0000000a03247224 */ /* 0x040fe200078e0224 */
[----:B------:R-:W-:Y:S01]  /*1160*/  IABS R84, R104 ;  /* 0x0000006800547213 */ /* 0x000fe20000000000 */
[C---:B------:R-:W-:Y:S01]  /*1170*/  IMAD R60, R3.reuse, R9, R60 ;  /* 0x00000009033c7224 */ /* 0x040fe200078e023c */
[C---:B------:R-:W-:Y:S01]  /*1180*/  ISETP.GT.U32.AND P2, PT, R3.reuse, R55, PT ;  /* 0x000000370300720c */ /* 0x040fe20003f44070 */
[----:B------:R-:W-:Y:S01]  /*1190*/  IMAD.MOV R6, RZ, RZ, -R6 ;  /* 0x000000ffff067224 */ /* 0x000fe200078e0a06 */
[----:B------:R-:W-:Y:S01]  /*11a0*/  ISETP.GT.U32.AND P4, PT, R3, R30, PT ;  /* 0x0000001e0300720c */ /* 0x000fe20003f84070 */
[----:B------:R-:W-:Y:S01]  /*11b0*/  IMAD.HI.U32 R10, R5, R14, RZ ;  /* 0x0000000e050a7227 */ /* 0x000fe200078e00ff */
[C---:B------:R-:W-:Y:S01]  /*11c0*/  ISETP.GT.U32.AND P1, PT, R3.reuse, R41, PT ;  /* 0x000000290300720c */ /* 0x040fe20003f24070 */
[----:B------:R-:W-:Y:S01]  /*11d0*/  STL [R1+0x4934], R140 ;  /* 0x0049348c01007387 */ /* 0x000fe20000100800 */
[----:B------:R-:W-:Y:S01]  /*11e0*/  ISETP.GT.U32.AND P3, PT, R3, R77, PT ;  /* 0x0000004d0300720c */ /* 0x000fe20003f64070 */
[----:B------:R-:W-:Y:S01]  /*11f0*/  IMAD.HI.U32 R9, R5, R52, RZ ;  /* 0x0000003405097227 */ /* 0x000fe200078e00ff */
[----:B------:R-:W-:-:S02]  /*1200*/  IADD3 R139, R166, 0x1b, RZ ;  /* 0x0000001ba68b7810 */ /* 0x000fc40007ffe0ff */
[C---:B------:R-:W-:Y:S01]  /*1210*/  IADD3 R134, R166.reuse, 0x20, RZ ;  /* 0x00000020a6867810 */ /* 0x040fe20007ffe0ff */
[----:B------:R-:W-:Y:S01]  /*1220*/  IMAD R78, R3, R6, R78 ;  /* 0x00000006034e7224 */ /* 0x000fe200078e024e */
[----:B------:R-:W-:Y:S01]  /*1230*/  IADD3 R9, -R9, RZ, RZ ;  /* 0x000000ff09097210 */ /* 0x000fe20007ffe1ff */
[----:B------:R-:W-:Y:S01]  /*1240*/  IMAD.MOV R10, RZ, RZ, -R10 ;  /* 0x000000ffff0a7224 */ /* 0x000fe200078e0a0a */
[----:B------:R-:W-:Y:S01]  /*1250*/  IABS R40, R139 ;  /* 0x0000008b00287213 */ /* 0x000fe20000000000 */
[----:B------:R-:W-:Y:S01]  /*1260*/  IMAD R62, R3, R8, R62 ;  /* 0x00000008033e7224 */ /* 0x000fe200078e023e */
[----:B------:R-:W-:Y:S01]  /*1270*/  IABS R38, R134 ;  /* 0x0000008600267213 */ /* 0x000fe20000000000 */
[----:B------:R-:W-:Y:S01]  /*1280*/  IMAD.HI.U32 R6, R5, R12, RZ ;  /* 0x0000000c05067227 */ /* 0x000fe200078e00ff */
[----:B------:R-:W-:Y:S01]  /*1290*/  @!P1 IADD3 R41, R41, -R3, RZ ;  /* 0x8000000329299210 */ /* 0x000fe20007ffe0ff */
[----:B------:R-:W-:Y:S01]  /*12a0*/  STL [R1+0x4938], R139 ;  /* 0x0049388b01007387 */ /* 0x000fe20000100800 */
[----:B------:R-:W-:Y:S01]  /*12b0*/  IADD3 R128, R166, 0x26, RZ ;  /* 0x00000026a6807810 */ /* 0x000fe20007ffe0ff */
[----:B------:R-:W-:Y:S01]  /*12c0*/  IMAD.HI.U32 R8, R5, R64, RZ ;  /* 0x0000004005087227 */ /* 0x000fe200078e00ff */
[----:B------:R-:W-:Y:S01]  /*12d0*/  IADD3 R6, -R6, RZ, RZ ;  /* 0x000000ff06067210 */ /* 0x000fe20007ffe1ff */
[----:B------:R-:W-:Y:S01]  /*12e0*/  STL [R1+0x493c], R138 ;  /* 0x00493c8a01007387 */ /* 0x000fe20000100800 */
[C---:B------:R-:W-:Y:S01]  /*12f0*/  IADD3 R129, R166.reuse, 0x25, RZ ;  /* 0x00000025a6817810 */ /* 0x040fe20007ffe0ff */
[C---:B------:R-:W-:Y:S01]  /*1300*/  IMAD R43, R3.reuse, R10, R14 ;  /* 0x0000000a032b7224 */ /* 0x040fe200078e020e */
[----:B------:R-:W-:Y:S01]  /*1310*/  IABS R14, R136 ;  /* 0x00000088000e7213 */ /* 0x000fe20000000000 */
[----:B------:R-:W-:Y:S01]  /*1320*/  IMAD.MOV R8, RZ, RZ, -R8 ;  /* 0x000000ffff087224 */ /* 0x000fe200078e0a08 */
[----:B------:R-:W-:Y:S01]  /*1330*/  IABS R44, R129 ;  /* 0x00000081002c7213 */ /* 0x000fe20000000000 */
[----:B------:R-:W-:Y:S01]  /*1340*/  IMAD R52, R3, R9, R52 ;  /* 0x0000000903347224 */ /* 0x000fe200078e0234 */
[C---:B------:R-:W-:Y:S01]  /*1350*/  IADD3 R124, R166.reuse, 0x2a, RZ ;  /* 0x0000002aa67c7810 */ /* 0x040fe20007ffe0ff */
[----:B------:R-:W-:Y:S01]  /*1360*/  IMAD.HI.U32 R9, R5, R16, RZ ;  /* 0x0000001005097227 */ /* 0x000fe200078e00ff */
[C---:B------:R-:W-:Y:S01]  /*1370*/  IADD3 R123, R166.reuse, 0x2b, RZ ;  /* 0x0000002ba67b7810 */ /* 0x040fe20007ffe0ff */
[----:B------:R-:W-:Y:S01]  /*1380*/  STL [R1+0x4940], R137 ;  /* 0x0049408901007387 */ /* 0x000fe20000100800 */
[----:B------:R-:W-:Y:S01]  /*1390*/  IABS R48, R124 ;  /* 0x0000007c00307213 */ /* 0x000fe20000000000 */
[----:B------:R-:W-:Y:S01]  /*13a0*/  IMAD R64, R3, R8, R64 ;  /* 0x0000000803407224 */ /* 0x000fe200078e0240 */
[----:B------:R-:W-:Y:S01]  /*13b0*/  IABS R26, R123 ;  /* 0x0000007b001a7213 */ /* 0x000fe20000000000 */
[----:B------:R-:W-:Y:S01]  /*13c0*/  IMAD.HI.U32 R8, R5, R14, RZ ;  /* 0x0000000e05087227 */ /* 0x000fe200078e00ff */
[C---:B------:R-:W-:Y:S01]  /*13d0*/  IADD3 R122, R166.reuse, 0x2c, RZ ;  /* 0x0000002ca67a7810 */ /* 0x040fe20007ffe0ff */
[----:B------:R-:W-:Y:S01]  /*13e0*/  STL [R1+0x4944], R136 ;  /* 0x0049448801007387 */ /* 0x000fe20000100800 */
[C---:B------:R-:W-:Y:S01]  /*13f0*/  IADD3 R119, R166.reuse, 0x2f, RZ ;  /* 0x0000002fa6777810 */ /* 0x040fe20007ffe0ff */
[C---:B------:R-:W-:Y:S01]  /*1400*/  IMAD R71, R3.reuse, R6, R12 ;  /* 0x0000000603477224 */ /* 0x040fe200078e020c */
[----:B------:R-:W-:Y:S01]  /*1410*/  IABS R12, R130 ;  /* 0x00000082000c7213 */ /* 0x000fe20000000000 */
[----:B------:R-:W-:Y:S01]  /*1420*/  IMAD.MOV R9, RZ, RZ, -R9 ;  /* 0x000000ffff097224 */ /* 0x000fe200078e0a09 */
[----:B------:R-:W-:Y:S01]  /*1430*/  IABS R76, R122 ;  /* 0x0000007a004c7213 */ /* 0x000fe20000000000 */
[----:B------:R-:W-:Y:S01]  /*1440*/  IMAD.MOV R8, RZ, RZ, -R8 ;  /* 0x000000ffff087224 */ /* 0x000fe200078e0a08 */
[----:B------:R-:W-:Y:S01]  /*1450*/  IABS R46, R119 ;  /* 0x00000077002e7213 */ /* 0x000fe20000000000 */
[----:B------:R-:W-:Y:S01]  /*1460*/  IMAD R53, R3, R9, R16 ;  /* 0x0000000903357224 */ /* 0x000fe200078e0210 */
[----:B------:R-:W-:Y:S01]  /*1470*/  IABS R16, R128 ;  /* 0x0000008000107213 */ /* 0x000fe20000000000 */
[C---:B------:R-:W-:Y:S01]  /*1480*/  IMAD.HI.U32 R11, R5.reuse, R18, RZ ;  /* 0x00000012050b7227 */ /* 0x040fe200078e00ff */
[C---:B------:R-:W-:Y:S01]  /*1490*/  IADD3 R117, R166.reuse, 0x31, RZ ;  /* 0x00000031a6757810 */ /* 0x040fe20007ffe0ff */
[----:B------:R-:W-:Y:S01]  /*14a0*/  STL [R1+0x4948], R135 ;  /* 0x0049488701007387 */ /* 0x000fe20000100800 */
[C---:B------:R-:W-:Y:S01]  /*14b0*/  IADD3 R114, R166.reuse, 0x34, RZ ;  /* 0x00000034a6727810 */ /* 0x040fe20007ffe0ff */
[----:B------:R-:W-:Y:S01]  /*14c0*/  IMAD.HI.U32 R9, R5, R12, RZ ;  /* 0x0000000c05097227 */ /* 0x000fe200078e00ff */
[----:B------:R-:W-:Y:S01]  /*14d0*/  IABS R74, R117 ;  /* 0x00000075004a7213 */ /* 0x000fe20000000000 */
[----:B------:R-:W-:Y:S01]  /*14e0*/  STL [R1+0x494c], R134 ;  /* 0x00494c8601007387 */ /* 0x000fe20000100800 */
[C---:B------:R-:W-:Y:S01]  /*14f0*/  IADD3 R118, R166.reuse, 0x30, RZ ;  /* 0x00000030a6767810 */ /* 0x040fe20007ffe0ff */
[----:B------:R-:W-:Y:S01]  /*1500*/  IMAD R65, R3, R8, R14 ;  /* 0x0000000803417224 */ /* 0x000fe200078e020e */
[----:B------:R-:W-:Y:S01]  /*1510*/  IADD3 R112, R166, 0x36, RZ ;  /* 0x00000036a6707810 */ /* 0x000fe20007ffe0ff */
[C---:B------:R-:W-:Y:S01]  /*1520*/  IMAD.HI.U32 R8, R5.reuse, R70, RZ ;  /* 0x0000004605087227 */ /* 0x040fe200078e00ff */
[----:B------:R-:W-:Y:S01]  /*1530*/  IABS R34, R118 ;  /* 0x0000007600227213 */ /* 0x000fe20000000000 */
[----:B------:R-:W-:Y:S01]  /*1540*/  STL [R1+0x4950], R133 ;  /* 0x0049508501007387 */ /* 0x000fe20000100800 */
[----:B------:R-:W-:Y:S01]  /*1550*/  IABS R50, R112 ;  /* 0x0000007000327213 */ /* 0x000fe20000000000 */
[----:B------:R-:W-:Y:S01]  /*1560*/  IMAD.MOV R11, RZ, RZ, -R11 ;  /* 0x000000ffff0b7224 */ /* 0x000fe200078e0a0b */
[----:B------:R-:W-:Y:S01]  /*1570*/  IADD3 R8, -R8, RZ, RZ ;  /* 0x000000ff08087210 */ /* 0x000fe20007ffe1ff */
[----:B------:R-:W-:Y:S01]  /*1580*/  IMAD.MOV R9, RZ, RZ, -R9 ;  /* 0x000000ffff097224 */ /* 0x000fe200078e0a09 */
[C---:B------:R-:W-:Y:S01]  /*1590*/  IADD3 R109, R166.reuse, 0x39, RZ ;  /* 0x00000039a66d7810 */ /* 0x040fe20007ffe0ff */
[----:B------:R-:W-:Y:S01]  /*15a0*/  IMAD.HI.U32 R6, R5, R72, RZ ;  /* 0x0000004805067227 */ /* 0x000fe200078e00ff */
[C---:B------:R-:W-:Y:S01]  /*15b0*/  IADD3 R110, R166.reuse, 0x38, RZ ;  /* 0x00000038a66e7810 */ /* 0x040fe20007ffe0ff */
[----:B------:R-:W-:Y:S01]  /*15c0*/  STL [R1+0x4954], R132 ;  /* 0x0049548401007387 */ /* 0x000fe20000100800 */
[C---:B------:R-:W-:Y:S01]  /*15d0*/  IADD3 R113, R166.reuse, 0x35, RZ ;  /* 0x00000035a6717810 */ /* 0x040fe20007ffe0ff */
[C---:B------:R-:W-:Y:S01]  /*15e0*/  IMAD R14, R3.reuse, R11, R18 ;  /* 0x0000000b030e7224 */ /* 0x040fe200078e0212 */
[----:B------:R-:W-:Y:S01]  /*15f0*/  IABS R18, R126 ;  /* 0x0000007e00127213 */ /* 0x000fe20000000000 */
[----:B------:R-:W-:Y:S01]  /*1600*/  IMAD R49, R3, R9, R12 ;  /* 0x0000000903317224 */ /* 0x000fe200078e020c */
[----:B------:R-:W-:Y:S01]  /*1610*/  IABS R12, R127 ;  /* 0x0000007f000c7213 */ /* 0x000fe20000000000 */
[----:B------:R-:W-:Y:S01]  /*1620*/  IMAD.HI.U32 R9, R5, R24, RZ ;  /* 0x0000001805097227 */ /* 0x000fe200078e00ff */
[----:B------:R-:W-:Y:S01]  /*1630*/  IABS R28, R113 ;  /* 0x00000071001c7213 */ /* 0x000fe20000000000 */
[----:B------:R-:W-:Y:S01]  /*1640*/  STL [R1+0x4958], R131 ;  /* 0x0049588301007387 */ /* 0x000fe20000100800 */
[C---:B------:R-:W-:Y:S01]  /*1650*/  IADD3 R107, R166.reuse, 0x3b, RZ ;  /* 0x0000003ba66b7810 */ /* 0x040fe20007ffe0ff */
[----:B------:R-:W-:Y:S01]  /*1660*/  IMAD.MOV R6, RZ, RZ, -R6 ;  /* 0x000000ffff067224 */ /* 0x000fe200078e0a06 */
[----:B------:R-:W-:Y:S01]  /*1670*/  IADD3 R9, -R9, RZ, RZ ;  /* 0x000000ff09097210 */ /* 0x000fe20007ffe1ff */
[C---:B------:R-:W-:Y:S01]  /*1680*/  IMAD R70, R3.reuse, R8, R70 ;  /* 0x0000000803467224 */ /* 0x040fe200078e0246 */
[C---:B------:R-:W-:Y:S01]  /*1690*/  IADD3 R105, R166.reuse, 0x3d, RZ ;  /* 0x0000003da6697810 */ /* 0x040fe20007ffe0ff */
[----:B------:R-:W-:Y:S01]  /*16a0*/  IMAD R72, R3, R6, R72 ;  /* 0x0000000603487224 */ /* 0x000fe200078e0248 */
[C---:B------:R-:W-:Y:S01]  /*16b0*/  IADD3 R106, R166.reuse, 0x3c, RZ ;  /* 0x0000003ca66a7810 */ /* 0x040fe20007ffe0ff */
[C---:B------:R-:W-:Y:S01]  /*16c0*/  IMAD.HI.U32 R8, R5.reuse, R18, RZ ;  /* 0x0000001205087227 */ /* 0x040fe200078e00ff */
[----:B------:R-:W-:Y:S01]  /*16d0*/  IADD3 R103, R166, 0x3e, RZ ;  /* 0x0000003ea6677810 */ /* 0x000fe20007ffe0ff */
[----:B------:R-:W-:Y:S02]  /*16e0*/  STL [R1+0x495c], R130 ;  /* 0x00495c8201007387 */ /* 0x000fe40000100800 */
[----:B------:R-:W-:-:S02]  /*16f0*/  IMAD.HI.U32 R6, R5, R12, RZ ;  /* 0x0000000c05067227 */ /* 0x000fc400078e00ff */
[----:B------:R-:W-:Y:S02]  /*1700*/  STL [R1+0x4960], R129 ;  /* 0x0049608101007387 */ /* 0x000fe40000100800 */
[----:B------:R-:W-:Y:S02]  /*1710*/  IMAD.MOV R8, RZ, RZ, -R8 ;  /* 0x000000ffff087224 */ /* 0x000fe400078e0a08 */
[----:B------:R-:W-:Y:S01]  /*1720*/  IMAD.MOV R6, RZ, RZ, -R6 ;  /* 0x000000ffff067224 */ /* 0x000fe200078e0a06 */
[----:B------:R-:W-:Y:S01]  /*1730*/  STL [R1+0x4964], R128 ;  /* 0x0049648001007387 */ /* 0x000fe20000100800 */
[----:B------:R-:W-:Y:S01]  /*1740*/  IMAD R51, R3, R9, R24 ;  /* 0x0000000903337224 */ /* 0x000fe200078e0218 */
[----:B------:R-:W-:Y:S01]  /*1750*/  IABS R24, R109 ;  /* 0x0000006d00187213 */ /* 0x000fe20000000000 */
[----:B------:R-:W-:Y:S01]  /*1760*/  IMAD.HI.U32 R9, R5, R58, RZ ;  /* 0x0000003a05097227 */ /* 0x000fe200078e00ff */
[----:B------:R-:W-:Y:S03]  /*1770*/  STL [R1+0x4968], R127 ;  /* 0x0049687f01007387 */ /* 0x000fe60000100800 */
[C---:B------:R-:W-:Y:S01]  /*1780*/  IMAD R61, R3.reuse, R8, R18 ;  /* 0x00000008033d7224 */ /* 0x040fe200078e0212 */
[----:B------:R-:W-:Y:S01]  /*1790*/  IABS R18, R114 ;  /* 0x0000007200127213 */ /* 0x000fe20000000000 */
[----:B------:R-:W-:Y:S01]  /*17a0*/  IMAD R79, R3, R6, R12 ;  /* 0x00000006034f7224 */ /* 0x000fe200078e020c */
[----:B------:R-:W-:Y:S01]  /*17b0*/  IABS R12, R115 ;  /* 0x00000073000c7213 */ /* 0x000fe20000000000 */
[----:B------:R-:W-:Y:S01]  /*17c0*/  IMAD.HI.U32 R8, R5, R68, RZ ;  /* 0x0000004405087227 */ /* 0x000fe200078e00ff */
[----:B------:R-:W-:Y:S03]  /*17d0*/  STL [R1+0x496c], R126 ;  /* 0x00496c7e01007387 */ /* 0x000fe60000100800 */
[----:B------:R-:W-:Y:S01]  /*17e0*/  IMAD.MOV R9, RZ, RZ, -R9 ;  /* 0x000000ffff097224 */ /* 0x000fe200078e0a09 */
[----:B------:R-:W-:Y:S01]  /*17f0*/  STL [R1+0x4970], R125 ;  /* 0x0049707d01007387 */ /* 0x000fe20000100800 */
[----:B------:R-:W-:-:S02]  /*1800*/  IMAD.MOV R8, RZ, RZ, -R8 ;  /* 0x000000ffff087224 */ /* 0x000fc400078e0a08 */
[----:B------:R-:W-:Y:S01]  /*1810*/  IMAD R58, R3, R9, R58 ;  /* 0x00000009033a7224 */ /* 0x000fe200078e023a */
[----:B------:R-:W-:Y:S01]  /*1820*/  STL [R1+0x4974], R124 ;  /* 0x0049747c01007387 */ /* 0x000fe20000100800 */
[----:B------:R-:W-:-:S03]  /*1830*/  IMAD.HI.U32 R9, R5, R12, RZ ;  /* 0x0000000c05097227 */ /* 0x000fc600078e00ff */
[----:B------:R-:W-:Y:S01]  /*1840*/  STL [R1+0x4978], R123 ;  /* 0x0049787b01007387 */ /* 0x000fe20000100800 */
[----:B------:R-:W-:Y:S02]  /*1850*/  IMAD R68, R3, R8, R68 ;  /* 0x0000000803447224 */ /* 0x000fe400078e0244 */
[----:B------:R-:W-:Y:S01]  /*1860*/  IMAD.HI.U32 R8, R5, R66, RZ ;  /* 0x0000004205087227 */ /* 0x000fe200078e00ff */
[----:B------:R-:W-:Y:S03]  /*1870*/  STL [R1+0x497c], R122 ;  /* 0x00497c7a01007387 */ /* 0x000fe60000100800 */
[----:B------:R-:W-:Y:S01]  /*1880*/  IMAD.MOV R9, RZ, RZ, -R9 ;  /* 0x000000ffff097224 */ /* 0x000fe200078e0a09 */
[----:B------:R-:W-:Y:S01]  /*1890*/  IADD3 R8, -R8, RZ, RZ ;  /* 0x000000ff08087210 */ /* 0x000fe20007ffe1ff */
[--C-:B------:R-:W-:Y:S01]  /*18a0*/  @!P0 IMAD.IADD R4, R4, 0x1, -R3.reuse ;  /* 0x0000000104048824 */ /* 0x100fe200078e0a03 */
[----:B------:R-:W-:Y:S01]  /*18b0*/  STL [R1+0x4980], R121 ;  /* 0x0049807901007387 */ /* 0x000fe20000100800 */
[C---:B------:R-:W-:Y:S01]  /*18c0*/  IMAD R59, R3.reuse, R9, R12 ;  /* 0x00000009033b7224 */ /* 0x040fe200078e020c */
[----:B------:R-:W-:Y:S01]  /*18d0*/  IABS R12, R111 ;  /* 0x0000006f000c7213 */ /* 0x000fe20000000000 */
[C---:B------:R-:W-:Y:S01]  /*18e0*/  IMAD R66, R3.reuse, R8, R66 ;  /* 0x0000000803427224 */ /* 0x040fe200078e0242 */
[----:B------:R-:W-:Y:S01]  /*18f0*/  ISETP.GT.U32.AND P0, PT, R3, R4, PT ;  /* 0x000000040300720c */ /* 0x000fe20003f04070 */
[----:B------:R-:W-:Y:S01]  /*1900*/  @!P2 IMAD.IADD R55, R55, 0x1, -R3 ;  /* 0x000000013737a824 */ /* 0x000fe200078e0a03 */
[----:B------:R-:W-:Y:S01]  /*1910*/  STL [R1+0x4984], R120 ;  /* 0x0049847801007387 */ /* 0x000fe20000100800 */
[----:B------:R-:W-:-:S03]  /*1920*/  IMAD.HI.U32 R8, R5, R12, RZ ;  /* 0x0000000c05087227 */ /* 0x000fc600078e00ff */
[----:B------:R-:W-:Y:S01]  /*1930*/  ISETP.GT.U32.AND P1, PT, R3, R55, PT ;  /* 0x000000370300720c */ /* 0x000fe20003f24070 */
[----:B------:R-:W-:Y:S01]  /*1940*/  IMAD.MOV R47, RZ, RZ, -R8 ;  /* 0x000000ffff2f7224 */ /* 0x000fe200078e0a08 */
[----:B------:R-:W-:Y:S01]  /*1950*/  STL [R1+0x4988], R119 ;  /* 0x0049887701007387 */ /* 0x000fe20000100800 */
[----:B------:R-:W-:-:S03]  /*1960*/  IMAD.HI.U32 R8, R5, R82, RZ ;  /* 0x0000005205087227 */ /* 0x000fc600078e00ff */
[----:B------:R-:W-:Y:S01]  /*1970*/  STL [R1+0x498c], R118 ;  /* 0x00498c7601007387 */ /* 0x000fe20000100800 */
[----:B------:R-:W-:Y:S02]  /*1980*/  IMAD.MOV R8, RZ, RZ, -R8 ;  /* 0x000000ffff087224 */ /* 0x000fe400078e0a08 */
[C---:B------:R-:W-:Y:S01]  /*1990*/  IMAD R47, R3.reuse, R47, R12 ;  /* 0x0000002f032f7224 */ /* 0x040fe200078e020c */
[----:B------:R-:W-:Y:S01]  /*19a0*/  STL [R1+0x4990], R117 ;  /* 0x0049907501007387 */ /* 0x000fe20000100800 */
[----:B------:R-:W-:Y:S01]  /*19b0*/  IMAD R12, R3, R8, R82 ;  /* 0x00000008030c7224 */ /* 0x000fe200078e0252 */
[----:B------:R-:W-:Y:S01]  /*19c0*/  IABS R82, R103 ;  /* 0x0000006700527213 */ /* 0x000fe20000000000 */
[----:B------:R-:W-:Y:S01]  /*19d0*/  IMAD.HI.U32 R8, R5, R84, RZ ;  /* 0x0000005405087227 */ /* 0x000fe200078e00ff */
[----:B------:R-:W-:Y:S03]  /*19e0*/  STL [R1+0x4994], R116 ;  /* 0x0049947401007387 */ /* 0x000fe60000100800 */
[--C-:B------:R-:W-:Y:S01]  /*19f0*/  @!P4 IMAD.IADD R30, R30, 0x1, -R3.reuse ;  /* 0x000000011e1ec824 */ /* 0x100fe200078e0a03 */
[----:B------:R-:W-:Y:S01]  /*1a00*/  IADD3 R8, -R8, RZ, RZ ;  /* 0x000000ff08087210 */ /* 0x000fe20007ffe1ff */
[--C-:B------:R-:W-:Y:S01]  /*1a10*/  @!P3 IMAD.IADD R77, R77, 0x1, -R3.reuse ;  /* 0x000000014d4db824 */ /* 0x100fe200078e0a03 */
[C---:B------:R-:W-:Y:S01]  /*1a20*/  ISETP.GT.U32.AND P3, PT, R3.reuse, R41, PT ;  /* 0x000000290300720c */ /* 0x040fe20003f64070 */
[--C-:B------:R-:W-:Y:S01]  /*1a30*/  @!P0 IMAD.IADD R4, R4, 0x1, -R3.reuse ;  /* 0x0000000104048824 */ /* 0x100fe200078e0a03 */
[C---:B------:R-:W-:Y:S01]  /*1a40*/  ISETP.GT.U32.AND P4, PT, R3.reuse, R30, PT ;  /* 0x0000001e0300720c */ /* 0x040fe20003f84070 */
[C---:B------:R-:W-:Y:S01]  /*1a50*/  IMAD R8, R3.reuse, R8, R84 ;  /* 0x0000000803087224 */ /* 0x040fe200078e0254 */
[----:B------:R-:W-:Y:S01]  /*1a60*/  ISETP.GT.U32.AND P6, PT, R3, R77, PT ;  /* 0x0000004d0300720c */ /* 0x000fe20003fc4070 */
[----:B------:R-:W-:Y:S01]  /*1a70*/  @!P1 IMAD.IADD R55, R55, 0x1, -R3 ;  /* 0x0000000137379824 */ /* 0x000fe200078e0a03 */
[----:B------:R-:W-:Y:S01]  /*1a80*/  ISETP.GT.U32.AND P0, PT, R3, R42, PT ;  /* 0x0000002a0300720c */ /* 0x000fe20003f04070 */
[----:B------:R-:W-:Y:S01]  /*1a90*/  IMAD.HI.U32 R10, R5, R40, RZ ;  /* 0x00000028050a7227 */ /* 0x000fe200078e00ff */
[C---:B------:R-:W-:Y:S01]  /*1aa0*/  ISETP.GT.U32.AND P5, PT, R3.reuse, R8, PT ;  /* 0x000000080300720c */ /* 0x040fe20003fa4070 */
[----:B------:R-:W-:Y:S01]  /*1ab0*/  STL [R1+0x4998], R115 ;  /* 0x0049987301007387 */ /* 0x000fe20000100800 */
[----:B------:R-:W-:Y:S01]  /*1ac0*/  ISETP.GT.U32.AND P1, PT, R3, R31, PT ;  /* 0x0000001f0300720c */ /* 0x000fe20003f24070 */
[----:B------:R-:W-:-:S02]  /*1ad0*/  IMAD.MOV R10, RZ, RZ, -R10 ;  /* 0x000000ffff0a7224 */ /* 0x000fc400078e0a0a */
[----:B------:R-:W-:Y:S01]  /*1ae0*/  @!P3 IADD3 R41, R41, -R3, RZ ;  /* 0x800000032929b210 */ /* 0x000fe20007ffe0ff */
[----:B------:R-:W-:Y:S01]  /*1af0*/  IMAD.HI.U32 R11, R5, R16, RZ ;  /* 0x00000010050b7227 */ /* 0x000fe200078e00ff */
[C---:B------:R-:W-:Y:S01]  /*1b00*/  ISETP.GT.U32.AND P3, PT, R3.reuse, R80, PT ;  /* 0x000000500300720c */ /* 0x040fe20003f64070 */
[----:B------:R-:W-:Y:S02]  /*1b10*/  STL [R1+0x499c], R114 ;  /* 0x00499c7201007387 */ /* 0x000fe40000100800 */
[--C-:B------:R-:W-:Y:S01]  /*1b20*/  @!P4 IMAD.IADD R30, R30, 0x1, -R3.reuse ;  /* 0x000000011e1ec824 */ /* 0x100fe200078e0a03 */
[----:B------:R-:W-:Y:S01]  /*1b30*/  ISETP.GT.U32.AND P4, PT, R3, R69, PT ;  /* 0x000000450300720c */ /* 0x000fe20003f84070 */
[--C-:B------:R-:W-:Y:S01]  /*1b40*/  @!P6 IMAD.IADD R77, R77, 0x1, -R3.reuse ;  /* 0x000000014d4de824 */ /* 0x100fe200078e0a03 */
[----:B------:R-:W-:Y:S01]  /*1b50*/  @!P5 IADD3 R8, R8, -R3, RZ ;  /* 0x800000030808d210 */ /* 0x000fe20007ffe0ff */
[--C-:B------:R-:W-:Y:S01]  /*1b60*/  @!P0 IMAD.IADD R42, R42, 0x1, -R3.reuse ;  /* 0x000000012a2a8824 */ /* 0x100fe200078e0a03 */
[C---:B------:R-:W-:Y:S01]  /*1b70*/  ISETP.GT.U32.AND P5, PT, R3.reuse, R63, PT ;  /* 0x0000003f0300720c */ /* 0x040fe20003fa4070 */
[C---:B------:R-:W-:Y:S01]  /*1b80*/  IMAD R40, R3.reuse, R10, R40 ;  /* 0x0000000a03287224 */ /* 0x040fe200078e0228 */
[----:B------:R-:W-:Y:S01]  /*1b90*/  ISETP.GT.U32.AND P2, PT, R3, R8, PT ;  /* 0x000000080300720c */ /* 0x000fe20003f44070 */
[----:B------:R-:W-:Y:S01]  /*1ba0*/  IMAD.HI.U32 R10, R5, R38, RZ ;  /* 0x00000026050a7227 */ /* 0x000fe200078e00ff */
[----:B------:R-:W-:Y:S01]  /*1bb0*/  ISETP.GT.U32.AND P6, PT, R3, R54, PT ;  /* 0x000000360300720c */ /* 0x000fe20003fc4070 */
[----:B------:R-:W-:Y:S01]  /*1bc0*/  STL [R1+0x49a0], R113 ;  /* 0x0049a07101007387 */ /* 0x000fe20000100800 */
[----:B------:R-:W-:Y:S01]  /*1bd0*/  @!P1 IADD3 R31, R31, -R3, RZ ;  /* 0x800000031f1f9210 */ /* 0x000fe20007ffe0ff */
[--C-:B------:R-:W-:Y:S01]  /*1be0*/  @!P3 IMAD.IADD R80, R80, 0x1, -R3.reuse ;  /* 0x000000015050b824 */ /* 0x100fe200078e0a03 */
[----:B------:R-:W-:Y:S01]  /*1bf0*/  ISETP.GT.U32.AND P0, PT, R3, R73, PT ;  /* 0x000000490300720c */ /* 0x000fe20003f04070 */
[----:B------:R-:W-:Y:S01]  /*1c00*/  @!P4 IMAD.IADD R69, R69, 0x1, -R3 ;  /* 0x000000014545c824 */ /* 0x000fe200078e0a03 */
[----:B------:R-:W-:Y:S01]  /*1c10*/  ISETP.GT.U32.AND P1, PT, R3, R67, PT ;  /* 0x000000430300720c */ /* 0x000fe20003f24070 */
[----:B------:R-:W-:Y:S01]  /*1c20*/  IMAD.HI.U32 R6, R5, R76, RZ ;  /* 0x0000004c05067227 */ /* 0x000fe200078e00ff */
[----:B------:R-:W-:Y:S01]  /*1c30*/  ISETP.GT.U32.AND P3, PT, R3, R56, PT ;  /* 0x000000380300720c */ /* 0x000fe20003f64070 */
[----:B------:R-:W-:Y:S01]  /*1c40*/  STL [R1+0x49a4], R112 ;  /* 0x0049a47001007387 */ /* 0x000fe20000100800 */
[-C--:B------:R-:W-:Y:S01]  /*1c50*/  @!P5 IADD3 R63, R63, -R3.reuse, RZ ;  /* 0x800000033f3fd210 */ /* 0x080fe20007ffe0ff */
[----:B------:R-:W-:Y:S01]  /*1c60*/  IMAD.SHL.U32 R7, R7, 0x200, RZ ;  /* 0x0000020007077824 */ /* 0x000fe200078e00ff */
[----:B------:R-:W-:Y:S01]  /*1c70*/  @!P2 IADD3 R8, R8, -R3, RZ ;  /* 0x800000030808a210 */ /* 0x000fe20007ffe0ff */
[----:B------:R-:W-:Y:S01]  /*1c80*/  STL [R1+0x49c8], R111 ;  /* 0x0049c86f01007387 */ /* 0x000fe20000100800 */
[----:B------:R-:W-:-:S02]  /*1c90*/  ISETP.GT.U32.AND P2, PT, R3, R57, PT ;  /* 0x000000390300720c */ /* 0x000fc40003f44070 */
[C---:B------:R-:W-:Y:S01]  /*1ca0*/  ISETP.GT.U32.AND P5, PT, R3.reuse, R45, PT ;  /* 0x0000002d0300720c */ /* 0x040fe20003fa4070 */
[----:B------:R-:W-:Y:S01]  /*1cb0*/  STL [R1+0x49c4], R110 ;  /* 0x0049c46e01007387 */ /* 0x000fe20000100800 */
[----:B------:R-:W-:Y:S01]  /*1cc0*/  ISETP.GT.U32.AND P4, PT, R3, R36, PT ;  /* 0x000000240300720c */ /* 0x000fe20003f84070 */
[--C-:B------:R-:W-:Y:S01]  /*1cd0*/  @!P1 IMAD.IADD R67, R67, 0x1, -R3.reuse ;  /* 0x0000000143439824 */ /* 0x100fe200078e0a03 */
[-C--:B------:R-:W-:Y:S01]  /*1ce0*/  @!P6 IADD3 R54, R54, -R3.reuse, RZ ;  /* 0x800000033636e210 */ /* 0x080fe20007ffe0ff */
[--C-:B------:R-:W-:Y:S01]  /*1cf0*/  @!P3 IMAD.IADD R56, R56, 0x1, -R3.reuse ;  /* 0x000000013838b824 */ /* 0x100fe200078e0a03 */
[----:B------:R-:W-:Y:S01]  /*1d00*/  @!P0 IADD3 R73, R73, -R3, RZ ;  /* 0x8000000349498210 */ /* 0x000fe20007ffe0ff */
[----:B------:R-:W-:Y:S01]  /*1d10*/  STL [R1+0x49c0], R109 ;  /* 0x0049c06d01007387 */ /* 0x000fe20000100800 */
[C---:B------:R-:W-:Y:S02]  /*1d20*/  ISETP.GT.U32.AND P0, PT, R3.reuse, R31, PT ;  /* 0x0000001f0300720c */ /* 0x040fe40003f04070 */
[----:B------:R-:W-:Y:S01]  /*1d30*/  ISETP.GT.U32.AND P1, PT, R3, R80, PT ;  /* 0x000000500300720c */ /* 0x000fe20003f24070 */
[--C-:B------:R-:W-:Y:S01]  /*1d40*/  @!P2 IMAD.IADD R57, R57, 0x1, -R3.reuse ;  /* 0x000000013939a824 */ /* 0x100fe200078e0a03 */
[----:B------:R-:W-:Y:S01]  /*1d50*/  ISETP.GT.U32.AND P2, PT, R3, R32, PT ;  /* 0x000000200300720c */ /* 0x000fe20003f44070 */
[----:B------:R-:W-:Y:S01]  /*1d60*/  @!P5 IMAD.IADD R45, R45, 0x1, -R3 ;  /* 0x000000012d2dd824 */ /* 0x000fe200078e0a03 */
[C---:B------:R-:W-:Y:S01]  /*1d70*/  ISETP.GT.U32.AND P3, PT, R3.reuse, R69, PT ;  /* 0x000000450300720c */ /* 0x040fe20003f64070 */
[----:B------:R-:W-:Y:S01]  /*1d80*/  STL [R1+0x49bc], R108 ;  /* 0x0049bc6c01007387 */ /* 0x000fe20000100800 */
[----:B------:R-:W-:-:S02]  /*1d90*/  ISETP.GT.U32.AND P5, PT, R3, R57, PT ;  /* 0x000000390300720c */ /* 0x000fc40003fa4070 */
[----:B------:R-:W-:Y:S01]  /*1da0*/  @!P4 IADD3 R36, R36, -R3, RZ ;  /* 0x800000032424c210 */ /* 0x000fe20007ffe0ff */
[----:B------:R-:W-:Y:S01]  /*1db0*/  STL [R1+0x49a8], R104 ;  /* 0x0049a86801007387 */ /* 0x000fe20000100800 */
[----:B------:R-:W-:Y:S01]  /*1dc0*/  ISETP.GT.U32.AND P4, PT, R3, R54, PT ;  /* 0x000000360300720c */ /* 0x000fe20003f84070 */
[--C-:B------:R-:W-:Y:S01]  /*1dd0*/  @!P0 IMAD.IADD R31, R31, 0x1, -R3.reuse ;  /* 0x000000011f1f8824 */ /* 0x100fe200078e0a03 */
[C---:B------:R-:W-:Y:S01]  /*1de0*/  ISETP.GT.U32.AND P6, PT, R3.reuse, R63, PT ;  /* 0x0000003f0300720c */ /* 0x040fe20003fc4070 */
[--C-:B------:R-:W-:Y:S01]  /*1df0*/  @!P1 IMAD.IADD R80, R80, 0x1, -R3.reuse ;  /* 0x0000000150509824 */ /* 0x100fe200078e0a03 */
[C---:B------:R-:W-:Y:S01]  /*1e00*/  ISETP.GT.U32.AND P0, PT, R3.reuse, R73, PT ;  /* 0x000000490300720c */ /* 0x040fe20003f04070 */
[--C-:B------:R-:W-:Y:S01]  /*1e10*/  @!P2 IMAD.IADD R32, R32, 0x1, -R3.reuse ;  /* 0x000000012020a824 */ /* 0x100fe200078e0a03 */
[----:B------:R-:W-:Y:S01]  /*1e20*/  ISETP.GT.U32.AND P2, PT, R3, R42, PT ;  /* 0x0000002a0300720c */ /* 0x000fe20003f44070 */
[----:B------:R-:W-:Y:S01]  /*1e30*/  STL [R1+0x49b8], R107 ;  /* 0x0049b86b01007387 */ /* 0x000fe20000100800 */
[----:B------:R-:W-:Y:S01]  /*1e40*/  @!P3 IADD3 R69, R69, -R3, RZ ;  /* 0x800000034545b210 */ /* 0x000fe20007ffe0ff */
[--C-:B------:R-:W-:Y:S01]  /*1e50*/  @!P5 IMAD.IADD R57, R57, 0x1, -R3.reuse ;  /* 0x000000013939d824 */ /* 0x100fe200078e0a03 */
[C---:B------:R-:W-:Y:S01]  /*1e60*/  ISETP.GT.U32.AND P5, PT, R3.reuse, R45, PT ;  /* 0x0000002d0300720c */ /* 0x040fe20003fa4070 */
[----:B------:R-:W-:Y:S01]  /*1e70*/  STL [R1+0x49b4], R106 ;  /* 0x0049b46a01007387 */ /* 0x000fe20000100800 */
[C---:B------:R-:W-:Y:S01]  /*1e80*/  ISETP.GT.U32.AND P1, PT, R3.reuse, R67, PT ;  /* 0x000000430300720c */ /* 0x040fe20003f24070 */
[--C-:B------:R-:W-:Y:S01]  /*1e90*/  @!P4 IMAD.IADD R54, R54, 0x1, -R3.reuse ;  /* 0x000000013636c824 */ /* 0x100fe200078e0a03 */
[----:B------:R-:W-:Y:S01]  /*1ea0*/  ISETP.GT.U32.AND P3, PT, R3, R56, PT ;  /* 0x000000380300720c */ /* 0x000fe20003f64070 */
[--C-:B------:R-:W-:Y:S01]  /*1eb0*/  @!P6 IMAD.IADD R63, R63, 0x1, -R3.reuse ;  /* 0x000000013f3fe824 */ /* 0x100fe200078e0a03 */
[----:B------:R-:W-:Y:S01]  /*1ec0*/  ISETP.GT.U32.AND P4, PT, R3, R22, PT ;  /* 0x000000160300720c */ /* 0x000fe20003f84070 */
[----:B------:R-:W-:Y:S01]  /*1ed0*/  @!P0 IMAD.IADD R73, R73, 0x1, -R3 ;  /* 0x0000000149498824 */ /* 0x000fe200078e0a03 */
[----:B------:R-:W-:Y:S01]  /*1ee0*/  ISETP.GT.U32.AND P6, PT, R3, R36, PT ;  /* 0x000000240300720c */ /* 0x000fe20003fc4070 */
[----:B------:R-:W-:Y:S01]  /*1ef0*/  STL [R1+0x49b0], R105 ;  /* 0x0049b06901007387 */ /* 0x000fe20000100800 */
[----:B------:R-:W-:-:S02]  /*1f00*/  @!P2 IADD3 R42, R42, -R3, RZ ;  /* 0x800000032a2aa210 */ /* 0x000fc40007ffe0ff */
[----:B------:R-:W-:Y:S01]  /*1f10*/  ISETP.GT.U32.AND P2, PT, R3, R32, PT ;  /* 0x000000200300720c */ /* 0x000fe20003f44070 */
[--C-:B------:R-:W-:Y:S01]  /*1f20*/  @!P5 IMAD.IADD R45, R45, 0x1, -R3.reuse ;  /* 0x000000012d2dd824 */ /* 0x100fe200078e0a03 */
[----:B------:R-:W-:Y:S01]  /*1f30*/  ISETP.GT.U32.AND P5, PT, R3, R75, PT ;  /* 0x0000004b0300720c */ /* 0x000fe20003fa4070 */
[--C-:B------:R-:W-:Y:S01]  /*1f40*/  @!P1 IMAD.IADD R67, R67, 0x1, -R3.reuse ;  /* 0x0000000143439824 */ /* 0x100fe200078e0a03 */
[C---:B------:R-:W-:Y:S01]  /*1f50*/  ISETP.GT.U32.AND P0, PT, R3.reuse, R60, PT ;  /* 0x0000003c0300720c */ /* 0x040fe20003f04070 */
[----:B------:R-:W-:Y:S01]  /*1f60*/  STL [R1+0x49ac], R103 ;  /* 0x0049ac6701007387 */ /* 0x000fe20000100800 */
[----:B------:R-:W-:Y:S01]  /*1f70*/  @!P3 IADD3 R56, R56, -R3, RZ ;  /* 0x800000033838b210 */ /* 0x000fe20007ffe0ff */
[--C-:B------:R-:W-:Y:S01]  /*1f80*/  @!P4 IMAD.IADD R22, R22, 0x1, -R3.reuse ;  /* 0x000000011616c824 */ /* 0x100fe200078e0a03 */
[C---:B------:R-:W-:Y:S01]  /*1f90*/  ISETP.GT.U32.AND P1, PT, R3.reuse, R43, PT ;  /* 0x0000002b0300720c */ /* 0x040fe20003f24070 */
[----:B------:R-:W-:Y:S01]  /*1fa0*/  @!P6 IMAD.IADD R36, R36, 0x1, -R3 ;  /* 0x000000012424e824 */ /* 0x000fe200078e0a03 */
[----:B------:R-:W-:-:S02]  /*1fb0*/  ISETP.GT.U32.AND P3, PT, R3, R20, PT ;  /* 0x000000140300720c */ /* 0x000fc40003f64070 */
[C---:B------:R-:W-:Y:S02]  /*1fc0*/  ISETP.GT.U32.AND P4, PT, R3.reuse, R64, PT ;  /* 0x000000400300720c */ /* 0x040fe40003f84070 */
[-C--:B------:R-:W-:Y:S02]  /*1fd0*/  @!P2 IADD3 R32, R32, -R3.reuse, RZ ;  /* 0x800000032020a210 */ /* 0x080fe40007ffe0ff */
[----:B------:R-:W-:Y:S01]  /*1fe0*/  ISETP.GT.U32.AND P2, PT, R3, R62, PT ;  /* 0x0000003e0300720c */ /* 0x000fe20003f44070 */
[--C-:B------:R-:W-:Y:S01]  /*1ff0*/  @!P0 IMAD.IADD R60, R60, 0x1, -R3.reuse ;  /* 0x000000013c3c8824 */ /* 0x100fe200078e0a03 */
[-C--:B------:R-:W-:Y:S02]  /*2000*/  @!P5 IADD3 R75, R75, -R3.reuse, RZ ;  /* 0x800000034b4bd210 */ /* 0x080fe40007ffe0ff */
[C---:B------:R-:W-:Y:S02]  /*2010*/  ISETP.GT.U32.AND P6, PT, R3.reuse, R78, PT ;  /* 0x0000004e0300720c */ /* 0x040fe40003fc4070 */
[----:B------:R-:W-:Y:S01]  /*2020*/  ISETP.GT.U32.AND P5, PT, R3, R52, PT ;  /* 0x000000340300720c */ /* 0x000fe20003fa4070 */
[----:B------:R-:W-:Y:S01]  /*2030*/  @!P3 IMAD.IADD R20, R20, 0x1, -R3 ;  /* 0x000000011414b824 */ /* 0x000fe200078e0a03 */
[----:B------:R-:W-:-:S02]  /*2040*/  @!P1 IADD3 R43, R43, -R3, RZ ;  /* 0x800000032b2b9210 */ /* 0x000fc40007ffe0ff */
[----:B------:R-:W-:Y:S02]  /*2050*/  @!P4 IADD3 R64, R64, -R3, RZ ;  /* 0x800000034040c210 */ /* 0x000fe40007ffe0ff */
[C---:B------:R-:W-:Y:S01]  /*2060*/  ISETP.GT.U32.AND P0, PT, R3.reuse, R35, PT ;  /* 0x000000230300720c */ /* 0x040fe20003f04070 */
[--C-:B------:R-:W-:Y:S01]  /*2070*/  @!P2 IMAD.IADD R62, R62, 0x1, -R3.reuse ;  /* 0x000000013e3ea824 */ /* 0x100fe200078e0a03 */
[C---:B------:R-:W-:Y:S02]  /*2080*/  ISETP.GT.U32.AND P2, PT, R3.reuse, R40, PT ;  /* 0x000000280300720c */ /* 0x040fe40003f44070 */
[C---:B------:R-:W-:Y:S01]  /*2090*/  ISETP.GT.U32.AND P1, PT, R3.reuse, R71, PT ;  /* 0x000000470300720c */ /* 0x040fe20003f24070 */
[--C-:B------:R-:W-:Y:S01]  /*20a0*/  @!P6 IMAD.IADD R78, R78, 0x1, -R3.reuse ;  /* 0x000000014e4ee824 */ /* 0x100fe200078e0a03 */
[C---:B------:R-:W-:Y:S01]  /*20b0*/  ISETP.GT.U32.AND P3, PT, R3.reuse, R65, PT ;  /* 0x000000410300720c */ /* 0x040fe20003f64070 */
[----:B------:R-:W-:Y:S01]  /*20c0*/  @!P5 IMAD.IADD R52, R52, 0x1, -R3 ;  /* 0x000000013434d824 */ /* 0x000fe200078e0a03 */
[----:B------:R-:W-:-:S02]  /*20d0*/  ISETP.GT.U32.AND P4, PT, R3, R75, PT ;  /* 0x0000004b0300720c */ /* 0x000fc40003f84070 */
[----:B------:R-:W-:Y:S02]  /*20e0*/  ISETP.GT.U32.AND P5, PT, R3, R62, PT ;  /* 0x0000003e0300720c */ /* 0x000fe40003fa4070 */
[----:B------:R-:W-:Y:S02]  /*20f0*/  IADD3 R10, -R10, RZ, RZ ;  /* 0x000000ff0a0a7210 */ /* 0x000fe40007ffe1ff */
[----:B------:R-:W-:Y:S01]  /*2100*/  @!P0 IADD3 R35, R35, -R3, RZ ;  /* 0x8000000323238210 */ /* 0x000fe20007ffe0ff */
[--C-:B------:R-:W-:Y:S01]  /*2110*/  @!P2 IMAD.IADD R40, R40, 0x1, -R3.reuse ;  /* 0x000000012828a824 */ /* 0x100fe200078e0a03 */
[----:B------:R-:W-:Y:S01]  /*2120*/  ISETP.GT.U32.AND P2, PT, R3, R60, PT ;  /* 0x0000003c0300720c */ /* 0x000fe20003f44070 */
[--C-:B------:R-:W-:Y:S01]  /*2130*/  @!P1 IMAD.IADD R71, R71, 0x1, -R3.reuse ;  /* 0x0000000147479824 */ /* 0x100fe200078e0a03 */
[----:B------:R-:W-:Y:S01]  /*2140*/  ISETP.GT.U32.AND P0, PT, R3, R43, PT ;  /* 0x0000002b0300720c */ /* 0x000fe20003f04070 */
[--C-:B------:R-:W-:Y:S01]  /*2150*/  @!P3 IMAD.IADD R65, R65, 0x1, -R3.reuse ;  /* 0x000000014141b824 */ /* 0x100fe200078e0a03 */
[----:B------:R-:W-:Y:S01]  /*2160*/  ISETP.GT.U32.AND P1, PT, R3, R20, PT ;  /* 0x000000140300720c */ /* 0x000fe20003f24070 */
[--C-:B------:R-:W-:Y:S01]  /*2170*/  @!P4 IMAD.IADD R75, R75, 0x1, -R3.reuse ;  /* 0x000000014b4bc824 */ /* 0x100fe200078e0a03 */
[C---:B------:R-:W-:Y:S01]  /*2180*/  ISETP.GT.U32.AND P3, PT, R3.reuse, R78, PT ;  /* 0x0000004e0300720c */ /* 0x040fe20003f64070 */
[C---:B------:R-:W-:Y:S01]  /*2190*/  IMAD R38, R3.reuse, R10, R38 ;  /* 0x0000000a03267224 */ /* 0x040fe200078e0226 */
[C---:B------:R-:W-:Y:S01]  /*21a0*/  ISETP.GT.U32.AND P4, PT, R3.reuse, R64, PT ;  /* 0x000000400300720c */ /* 0x040fe20003f84070 */
[----:B------:R-:W-:Y:S01]  /*21b0*/  @!P5 IMAD.IADD R62, R62, 0x1, -R3 ;  /* 0x000000013e3ed824 */ /* 0x000fe200078e0a03 */
[----:B------:R-:W-:Y:S01]  /*21c0*/  ISETP.GT.U32.AND P6, PT, R3, R22, PT ;  /* 0x000000160300720c */ /* 0x000fe20003fc4070 */
[----:B------:R-:W-:Y:S01]  /*21d0*/  IMAD.HI.U32 R10, R5, R44, RZ ;  /* 0x0000002c050a7227 */ /* 0x000fe200078e00ff */
[----:B------:R-:W-:-:S02]  /*21e0*/  ISETP.GT.U32.AND P5, PT, R3, R52, PT ;  /* 0x000000340300720c */ /* 0x000fc40003fa4070 */
[----:B------:R-:W-:Y:S01]  /*21f0*/  @!P2 IADD3 R60, R60, -R3, RZ ;  /* 0x800000033c3ca210 */ /* 0x000fe20007ffe0ff */
[--C-:B------:R-:W-:Y:S01]  /*2200*/  @!P0 IMAD.IADD R43, R43, 0x1, -R3.reuse ;  /* 0x000000012b2b8824 */ /* 0x100fe200078e0a03 */
[C---:B------:R-:W-:Y:S01]  /*2210*/  ISETP.GT.U32.AND P0, PT, R3.reuse, R35, PT ;  /* 0x000000230300720c */ /* 0x040fe20003f04070 */
[--C-:B------:R-:W-:Y:S01]  /*2220*/  @!P1 IMAD.IADD R20, R20, 0x1, -R3.reuse ;  /* 0x0000000114149824 */ /* 0x100fe200078e0a03 */
[C---:B------:R-:W-:Y:S01]  /*2230*/  ISETP.GT.U32.AND P1, PT, R3.reuse, R71, PT ;  /* 0x000000470300720c */ /* 0x040fe20003f24070 */
[----:B------:R-:W-:Y:S01]  /*2240*/  IMAD.MOV R10, RZ, RZ, -R10 ;  /* 0x000000ffff0a7224 */ /* 0x000fe200078e0a0a */
[----:B------:R-:W-:Y:S01]  /*2250*/  @!P3 IADD3 R78, R78, -R3, RZ ;  /* 0x800000034e4eb210 */ /* 0x000fe20007ffe0ff */
[--C-:B------:R-:W-:Y:S01]  /*2260*/  @!P4 IMAD.IADD R64, R64, 0x1, -R3.reuse ;  /* 0x000000014040c824 */ /* 0x100fe200078e0a03 */
[C---:B------:R-:W-:Y:S01]  /*2270*/  ISETP.GT.U32.AND P2, PT, R3.reuse, R65, PT ;  /* 0x000000410300720c */ /* 0x040fe20003f44070 */
[C---:B------:R-:W-:Y:S01]  /*2280*/  IMAD R44, R3.reuse, R10, R44 ;  /* 0x0000000a032c7224 */ /* 0x040fe200078e022c */
[C---:B------:R-:W-:Y:S01]  /*2290*/  ISETP.GT.U32.AND P3, PT, R3.reuse, R53, PT ;  /* 0x000000350300720c */ /* 0x040fe20003f64070 */
[----:B------:R-:W-:Y:S01]  /*22a0*/  @!P5 IMAD.IADD R52, R52, 0x1, -R3 ;  /* 0x000000013434d824 */ /* 0x000fe200078e0a03 */
[----:B------:R-:W-:Y:S01]  /*22b0*/  ISETP.GT.U32.AND P4, PT, R3, R38, PT ;  /* 0x000000260300720c */ /* 0x000fe20003f84070 */
[----:B------:R-:W-:Y:S01]  /*22c0*/  IMAD.HI.U32 R10, R5, R48, RZ ;  /* 0x00000030050a7227 */ /* 0x000fe200078e00ff */
[----:B------:R-:W-:-:S02]  /*22d0*/  IADD3 R11, -R11, RZ, RZ ;  /* 0x000000ff0b0b7210 */ /* 0x000fc40007ffe1ff */
[----:B------:R-:W-:Y:S01]  /*22e0*/  @!P6 IADD3 R22, R22, -R3, RZ ;  /* 0x800000031616e210 */ /* 0x000fe20007ffe0ff */
[--C-:B------:R-:W-:Y:S01]  /*22f0*/  @!P0 IMAD.IADD R35, R35, 0x1, -R3.reuse ;  /* 0x0000000123238824 */ /* 0x100fe200078e0a03 */
[C---:B------:R-:W-:Y:S01]  /*2300*/  ISETP.GT.U32.AND P6, PT, R3.reuse, R40, PT ;  /* 0x000000280300720c */ /* 0x040fe20003fc4070 */
[C---:B------:R-:W-:Y:S01]  /*2310*/  IMAD R16, R3.reuse, R11, R16 ;  /* 0x0000000b03107224 */ /* 0x040fe200078e0210 */
[----:B------:R-:W-:Y:S01]  /*2320*/  ISETP.GT.U32.AND P5, PT, R3, R14, PT ;  /* 0x0000000e0300720c */ /* 0x000fe20003fa4070 */
[--C-:B------:R-:W-:Y:S01]  /*2330*/  @!P1 IMAD.IADD R71, R71, 0x1, -R3.reuse ;  /* 0x0000000147479824 */ /* 0x100fe200078e0a03 */
[----:B------:R-:W-:Y:S01]  /*2340*/  @!P2 IADD3 R65, R65, -R3, RZ ;  /* 0x800000034141a210 */ /* 0x000fe20007ffe0ff */
[--C-:B------:R-:W-:Y:S01]  /*2350*/  @!P3 IMAD.IADD R53, R53, 0x1, -R3.reuse ;  /* 0x000000013535b824 */ /* 0x100fe200078e0a03 */
[C---:B------:R-:W-:Y:S01]  /*2360*/  ISETP.GT.U32.AND P0, PT, R3.reuse, R70, PT ;  /* 0x000000460300720c */ /* 0x040fe20003f04070 */
[----:B------:R-:W-:Y:S01]  /*2370*/  @!P4 IMAD.IADD R38, R38, 0x1, -R3 ;  /* 0x000000012626c824 */ /* 0x000fe200078e0a03 */
[----:B------:R-:W-:Y:S01]  /*2380*/  ISETP.GT.U32.AND P1, PT, R3, R49, PT ;  /* 0x000000310300720c */ /* 0x000fe20003f24070 */
[----:B------:R-:W-:Y:S01]  /*2390*/  IMAD.HI.U32 R11, R5, R26, RZ ;  /* 0x0000001a050b7227 */ /* 0x000fe200078e00ff */
[----:B------:R-:W-:-:S02]  /*23a0*/  ISETP.GT.U32.AND P2, PT, R3, R44, PT ;  /* 0x0000002c0300720c */ /* 0x000fc40003f44070 */
[C---:B------:R-:W-:Y:S01]  /*23b0*/  ISETP.GT.U32.AND P3, PT, R3.reuse, R16, PT ;  /* 0x000000100300720c */ /* 0x040fe20003f64070 */
[----:B------:R-:W-:Y:S01]  /*23c0*/  IMAD.MOV R10, RZ, RZ, -R10 ;  /* 0x000000ffff0a7224 */ /* 0x000fe200078e0a0a */
[C---:B------:R-:W-:Y:S01]  /*23d0*/  ISETP.GT.U32.AND P4, PT, R3.reuse, R79, PT ;  /* 0x0000004f0300720c */ /* 0x040fe20003f84070 */
[----:B------:R-:W-:Y:S01]  /*23e0*/  IMAD.MOV R11, RZ, RZ, -R11 ;  /* 0x000000ffff0b7224 */ /* 0x000fe200078e0a0b */
[-C--:B------:R-:W-:Y:S01]  /*23f0*/  @!P6 IADD3 R40, R40, -R3.reuse, RZ ;  /* 0x800000032828e210 */ /* 0x080fe20007ffe0ff */
[C---:B------:R-:W-:Y:S01]  /*2400*/  IMAD R48, R3.reuse, R10, R48 ;  /* 0x0000000a03307224 */ /* 0x040fe200078e0230 */
[----:B------:R-:W-:Y:S01]  /*2410*/  @!P5 IADD3 R14, R14, -R3, RZ ;  /* 0x800000030e0ed210 */ /* 0x000fe20007ffe0ff */
[C---:B------:R-:W-:Y:S01]  /*2420*/  IMAD R26, R3.reuse, R11, R26 ;  /* 0x0000000b031a7224 */ /* 0x040fe200078e021a */
[C---:B------:R-:W-:Y:S01]  /*2430*/  ISETP.GT.U32.AND P6, PT, R3.reuse, R72, PT ;  /* 0x000000480300720c */ /* 0x040fe20003fc4070 */
[--C-:B------:R-:W-:Y:S01]  /*2440*/  @!P0 IMAD.IADD R70, R70, 0x1, -R3.reuse ;  /* 0x0000000146468824 */ /* 0x100fe200078e0a03 */
[----:B------:R-:W-:Y:S01]  /*2450*/  ISETP.GT.U32.AND P5, PT, R3, R61, PT ;  /* 0x0000003d0300720c */ /* 0x000fe20003fa4070 */
[--C-:B------:R-:W-:Y:S01]  /*2460*/  @!P2 IMAD.IADD R44, R44, 0x1, -R3.reuse ;  /* 0x000000012c2ca824 */ /* 0x100fe200078e0a03 */
[-C--:B------:R-:W-:Y:S01]  /*2470*/  @!P1 IADD3 R49, R49, -R3.reuse, RZ ;  /* 0x8000000331319210 */ /* 0x080fe20007ffe0ff */
[----:B------:R-:W-:Y:S01]  /*2480*/  @!P3 IMAD.IADD R16, R16, 0x1, -R3 ;  /* 0x000000011010b824 */ /* 0x000fe200078e0a03 */
[----:B------:R-:W-:Y:S01]  /*2490*/  ISETP.GT.U32.AND P0, PT, R3, R48, PT ;  /* 0x000000300300720c */ /* 0x000fe20003f04070 */
[----:B------:R-:W-:Y:S01]  /*24a0*/  IMAD.HI.U32 R10, R5, R46, RZ ;  /* 0x0000002e050a7227 */ /* 0x000fe200078e00ff */
[----:B------:R-:W-:-:S02]  /*24b0*/  @!P4 IADD3 R79, R79, -R3, RZ ;  /* 0x800000034f4fc210 */ /* 0x000fc40007ffe0ff */
[----:B------:R-:W-:Y:S01]  /*24c0*/  ISETP.GT.U32.AND P1, PT, R3, R26, PT ;  /* 0x0000001a0300720c */ /* 0x000fe20003f24070 */
[----:B------:R-:W-:Y:S01]  /*24d0*/  IMAD.HI.U32 R11, R5, R34, RZ ;  /* 0x00000022050b7227 */ /* 0x000fe200078e00ff */
[C---:B------:R-:W-:Y:S02]  /*24e0*/  ISETP.GT.U32.AND P2, PT, R3.reuse, R53, PT ;  /* 0x000000350300720c */ /* 0x040fe40003f44070 */
[C---:B------:R-:W-:Y:S01]  /*24f0*/  ISETP.GT.U32.AND P3, PT, R3.reuse, R38, PT ;  /* 0x000000260300720c */ /* 0x040fe20003f64070 */
[--C-:B------:R-:W-:Y:S01]  /*2500*/  @!P6 IMAD.IADD R72, R72, 0x1, -R3.reuse ;  /* 0x000000014848e824 */ /* 0x100fe200078e0a03 */
[----:B------:R-:W-:Y:S01]  /*2510*/  ISETP.GT.U32.AND P4, PT, R3, R14, PT ;  /* 0x0000000e0300720c */ /* 0x000fe20003f84070 */
[----:B------:R-:W-:Y:S01]  /*2520*/  @!P5 IMAD.IADD R61, R61, 0x1, -R3 ;  /* 0x000000013d3dd824 */ /* 0x000fe200078e0a03 */
[----:B------:R-:W-:Y:S01]  /*2530*/  IADD3 R6, -R6, RZ, RZ ;  /* 0x000000ff06067210 */ /* 0x000fe20007ffe1ff */
[----:B------:R-:W-:Y:S01]  /*2540*/  IMAD.MOV R11, RZ, RZ, -R11 ;  /* 0x000000ffff0b7224 */ /* 0x000fe200078e0a0b */
[----:B------:R-:W-:-:S02]  /*2550*/  IADD3 R10, -R10, RZ, RZ ;  /* 0x000000ff0a0a7210 */ /* 0x000fc40007ffe1ff */
[C---:B------:R-:W-:Y:S01]  /*2560*/  ISETP.GT.U32.AND P6, PT, R3.reuse, R51, PT ;  /* 0x000000330300720c */ /* 0x040fe20003fc4070 */
[----:B------:R-:W-:Y:S01]  /*2570*/  IMAD R76, R3, R6, R76 ;  /* 0x00000006034c7224 */ /* 0x000fe200078e024c */
[-C--:B------:R-:W-:Y:S01]  /*2580*/  @!P0 IADD3 R48, R48, -R3.reuse, RZ ;  /* 0x8000000330308210 */ /* 0x080fe20007ffe0ff */
[----:B------:R-:W-:Y:S01]  /*2590*/  IMAD.HI.U32 R6, R5, R74, RZ ;  /* 0x0000004a05067227 */ /* 0x000fe200078e00ff */
[C---:B------:R-:W-:Y:S02]  /*25a0*/  ISETP.GT.U32.AND P5, PT, R3.reuse, R72, PT ;  /* 0x000000480300720c */ /* 0x040fe40003fa4070 */
[----:B------:R-:W-:Y:S01]  /*25b0*/  @!P3 IADD3 R38, R38, -R3, RZ ;  /* 0x800000032626b210 */ /* 0x000fe20007ffe0ff */
[C---:B------:R-:W-:Y:S01]  /*25c0*/  IMAD R46, R3.reuse, R10, R46 ;  /* 0x0000000a032e7224 */ /* 0x040fe200078e022e */
[----:B------:R-:W-:Y:S01]  /*25d0*/  ISETP.GT.U32.AND P0, PT, R3, R49, PT ;  /* 0x000000310300720c */ /* 0x000fe20003f04070 */
[----:B------:R-:W-:Y:S01]  /*25e0*/  IMAD.HI.U32 R10, R5, R18, RZ ;  /* 0x00000012050a7227 */ /* 0x000fe200078e00ff */
[----:B------:R-:W-:-:S02]  /*25f0*/  ISETP.GT.U32.AND P3, PT, R3, R79, PT ;  /* 0x0000004f0300720c */ /* 0x000fc40003f64070 */
[C---:B------:R-:W-:Y:S01]  /*2600*/  LOP3.LUT R101, R7.reuse, 0x1f, R86, 0xf8, !PT ;  /* 0x0000001f07657812 */ /* 0x040fe200078ef856 */
[----:B------:R-:W-:Y:S01]  /*2610*/  IMAD.MOV R6, RZ, RZ, -R6 ;  /* 0x000000ffff067224 */ /* 0x000fe200078e0a06 */
[----:B------:R-:W-:Y:S01]  /*2620*/  LOP3.LUT R102, R7, 0x20, R88, 0xfe, !PT ;  /* 0x0000002007667812 */ /* 0x000fe200078efe58 */
[--C-:B------:R-:W-:Y:S01]  /*2630*/  @!P1 IMAD.IADD R26, R26, 0x1, -R3.reuse ;  /* 0x000000011a1a9824 */ /* 0x100fe200078e0a03 */
[----:B------:R-:W-:Y:S01]  /*2640*/  ISETP.GT.U32.AND P1, PT, R3, R44, PT ;  /* 0x0000002c0300720c */ /* 0x000fe20003f24070 */
[--C-:B------:R-:W-:Y:S01]  /*2650*/  @!P2 IMAD.IADD R53, R53, 0x1, -R3.reuse ;  /* 0x000000013535a824 */ /* 0x100fe200078e0a03 */
[C---:B------:R-:W-:Y:S01]  /*2660*/  ISETP.GT.U32.AND P2, PT, R3.reuse, R16, PT ;  /* 0x000000100300720c */ /* 0x040fe20003f44070 */
[--C-:B------:R-:W-:Y:S01]  /*2670*/  @!P4 IMAD.IADD R14, R14, 0x1, -R3.reuse ;  /* 0x000000010e0ec824 */ /* 0x100fe200078e0a03 */
[C---:B------:R-:W-:Y:S01]  /*2680*/  ISETP.GT.U32.AND P4, PT, R3.reuse, R61, PT ;  /* 0x0000003d0300720c */ /* 0x040fe20003f84070 */
[----:B------:R-:W-:Y:S01]  /*2690*/  IMAD.MOV R10, RZ, RZ, -R10 ;  /* 0x000000ffff0a7224 */ /* 0x000fe200078e0a0a */
[----:B------:R-:W-:Y:S01]  /*26a0*/  IABS R25, R101 ;  /* 0x0000006500197213 */ /* 0x000fe20000000000 */
[----:B------:R-:W-:Y:S01]  /*26b0*/  IMAD R74, R3, R6, R74 ;  /* 0x00000006034a7224 */ /* 0x000fe200078e024a */
[----:B------:R-:W-:Y:S01]  /*26c0*/  LOP3.LUT R100, R101, 0x40, RZ, 0xfc, !PT ;  /* 0x0000004065647812 */ /* 0x000fe200078efcff */
[----:B------:R-:W-:Y:S01]  /*26d0*/  IMAD.HI.U32 R6, R5, R50, RZ ;  /* 0x0000003205067227 */ /* 0x000fe200078e00ff */
[----:B------:R-:W-:Y:S01]  /*26e0*/  LOP3.LUT R99, R101, 0x60, RZ, 0xfc, !PT ;  /* 0x0000006065637812 */ /* 0x000fe200078efcff */
[----:B------:R-:W-:Y:S01]  /*26f0*/  STL [R1+0x269c], R101 ;  /* 0x00269c6501007387 */ /* 0x000fe20000100800 */
[----:B------:R-:W-:Y:S01]  /*2700*/  IABS R21, R100 ;  /* 0x0000006400157213 */ /* 0x000fe20000000000 */
[----:B------:R-:W-:Y:S01]  /*2710*/  IMAD R39, R3, R10, R18 ;  /* 0x0000000a03277224 */ /* 0x000fe200078e0212 */
[----:B------:R-:W-:Y:S01]  /*2720*/  IABS R18, R110 ;  /* 0x0000006e00127213 */ /* 0x000fe20000000000 */
[----:B------:R-:W-:Y:S01]  /*2730*/  IMAD.MOV R10, RZ, RZ, -R6 ;  /* 0x000000ffff0a7224 */ /* 0x000fe200078e0a06 */
[----:B------:R-:W-:Y:S01]  /*2740*/  @!P2 IADD3 R16, R16, -R3, RZ ;  /* 0x800000031010a210 */ /* 0x000fe20007ffe0ff */
[----:B------:R-:W-:Y:S01]  /*2750*/  IMAD.HI.U32 R6, R5, R24, RZ ;  /* 0x0000001805067227 */ /* 0x000fe200078e00ff */
[----:B------:R-:W-:Y:S01]  /*2760*/  ISETP.GT.U32.AND P2, PT, R3, R68, PT ;  /* 0x000000440300720c */ /* 0x000fe20003f44070 */
[----:B------:R-:W-:Y:S01]  /*2770*/  STL [R1+0x26a4], R102 ;  /* 0x0026a46601007387 */ /* 0x000fe20000100800 */
[----:B------:R-:W-:Y:S01]  /*2780*/  LOP3.LUT R98, R101, 0x80, RZ, 0xfc, !PT ;  /* 0x0000008065627812 */ /* 0x000fe200078efcff */
[--C-:B------:R-:W-:Y:S01]  /*2790*/  @!P6 IMAD.IADD R51, R51, 0x1, -R3.reuse ;  /* 0x000000013333e824 */ /* 0x100fe200078e0a03 */
[----:B------:R-:W-:Y:S01]  /*27a0*/  ISETP.GT.U32.AND P6, PT, R3, R70, PT ;  /* 0x000000460300720c */ /* 0x000fe20003fc4070 */
[----:B------:R-:W-:Y:S01]  /*27b0*/  IMAD.HI.U32 R9, R5, R18, RZ ;  /* 0x0000001205097227 */ /* 0x000fe200078e00ff */
[----:B------:R-:W-:Y:S01]  /*27c0*/  LOP3.LUT R96, R101, 0xc0, RZ, 0xfc, !PT ;  /* 0x000000c065607812 */ /* 0x000fe200078efcff */
[----:B------:R-:W-:Y:S01]  /*27d0*/  STL [R1+0x26c4], R100 ;  /* 0x0026c46401007387 */ /* 0x000fe20000100800 */
[----:B------:R-:W-:Y:S01]  /*27e0*/  IABS R17, R99 ;  /* 0x0000006300117213 */ /* 0x000fe20000000000 */
[----:B------:R-:W-:Y:S01]  /*27f0*/  IMAD R34, R3, R11, R34 ;  /* 0x0000000b03227224 */ /* 0x000fe200078e0222 */
[----:B------:R-:W-:Y:S01]  /*2800*/  IADD3 R9, -R9, RZ, RZ ;  /* 0x000000ff09097210 */ /* 0x000fe20007ffe1ff */
[----:B------:R-:W-:Y:S01]  /*2810*/  IMAD R50, R3, R10, R50 ;  /* 0x0000000a03327224 */ /* 0x000fe200078e0232 */
[----:B------:R-:W-:Y:S01]  /*2820*/  IABS R10, R107 ;  /* 0x0000006b000a7213 */ /* 0x000fe20000000000 */
[----:B------:R-:W-:Y:S01]  /*2830*/  IMAD.HI.U32 R11, R5, R28, RZ ;  /* 0x0000001c050b7227 */ /* 0x000fe200078e00ff */
[----:B------:R-:W-:Y:S01]  /*2840*/  IABS R23, R96 ;  /* 0x0000006000177213 */ /* 0x000fe20000000000 */
[----:B------:R-:W-:Y:S01]  /*2850*/  STL [R1+0x26c0], R99 ;  /* 0x0026c06301007387 */ /* 0x000fe20000100800 */
[----:B------:R-:W-:Y:S01]  /*2860*/  LOP3.LUT R97, R101, 0xa0, RZ, 0xfc, !PT ;  /* 0x000000a065617812 */ /* 0x000fe200078efcff */
[----:B------:R-:W-:Y:S01]  /*2870*/  IMAD.MOV R6, RZ, RZ, -R6 ;  /* 0x000000ffff067224 */ /* 0x000fe200078e0a06 */
[----:B------:R-:W-:Y:S01]  /*2880*/  IADD3 R11, -R11, RZ, RZ ;  /* 0x000000ff0b0b7210 */ /* 0x000fe20007ffe1ff */
[--C-:B------:R-:W-:Y:S01]  /*2890*/  @!P5 IMAD.IADD R72, R72, 0x1, -R3.reuse ;  /* 0x000000014848d824 */ /* 0x100fe200078e0a03 */
[----:B------:R-:W-:Y:S01]  /*28a0*/  ISETP.GT.U32.AND P5, PT, R3, R51, PT ;  /* 0x000000330300720c */ /* 0x000fe20003fa4070 */
[--C-:B------:R-:W-:Y:S01]  /*28b0*/  @!P0 IMAD.IADD R49, R49, 0x1, -R3.reuse ;  /* 0x0000000131318824 */ /* 0x100fe200078e0a03 */
[C---:B------:R-:W-:Y:S01]  /*28c0*/  ISETP.GT.U32.AND P0, PT, R3.reuse, R48, PT ;  /* 0x000000300300720c */ /* 0x040fe20003f04070 */
[--C-:B------:R-:W-:Y:S01]  /*28d0*/  @!P1 IMAD.IADD R44, R44, 0x1, -R3.reuse ;  /* 0x000000012c2c9824 */ /* 0x100fe200078e0a03 */
[----:B------:R-:W-:Y:S01]  /*28e0*/  ISETP.GT.U32.AND P1, PT, R3, R76, PT ;  /* 0x0000004c0300720c */ /* 0x000fe20003f24070 */
[--C-:B------:R-:W-:Y:S01]  /*28f0*/  @!P3 IMAD.IADD R79, R79, 0x1, -R3.reuse ;  /* 0x000000014f4fb824 */ /* 0x100fe200078e0a03 */
[----:B------:R-:W-:Y:S01]  /*2900*/  ISETP.GT.U32.AND P3, PT, R3, R58, PT ;  /* 0x0000003a0300720c */ /* 0x000fe20003f64070 */
[--C-:B------:R-:W-:Y:S01]  /*2910*/  @!P4 IMAD.IADD R61, R61, 0x1, -R3.reuse ;  /* 0x000000013d3dc824 */ /* 0x100fe200078e0a03 */
[C---:B------:R-:W-:Y:S01]  /*2920*/  ISETP.GT.U32.AND P4, PT, R3.reuse, R46, PT ;  /* 0x0000002e0300720c */ /* 0x040fe20003f84070 */
[----:B------:R-:W-:Y:S01]  /*2930*/  IMAD R33, R3, R6, R24 ;  /* 0x0000000603217224 */ /* 0x000fe200078e0218 */
[----:B------:R-:W-:Y:S01]  /*2940*/  IABS R24, R106 ;  /* 0x0000006a00187213 */ /* 0x000fe20000000000 */
[----:B------:R-:W-:Y:S01]  /*2950*/  IMAD.HI.U32 R6, R5, R10, RZ ;  /* 0x0000000a05067227 */ /* 0x000fe200078e00ff */
[-C--:B------:R-:W-:Y:S01]  /*2960*/  @!P6 IADD3 R70, R70, -R3.reuse, RZ ;  /* 0x800000034646e210 */ /* 0x080fe20007ffe0ff */
[----:B------:R-:W-:Y:S01]  /*2970*/  STL [R1+0x26bc], R98 ;  /* 0x0026bc6201007387 */ /* 0x000fe20000100800 */
[----:B------:R-:W-:Y:S01]  /*2980*/  @!P5 IADD3 R51, R51, -R3, RZ ;  /* 0x800000033333d210 */ /* 0x000fe20007ffe0ff */
[C---:B------:R-:W-:Y:S01]  /*2990*/  IMAD R37, R3.reuse, R9, R18 ;  /* 0x0000000903257224 */ /* 0x040fe200078e0212 */
[----:B------:R-:W-:Y:S01]  /*29a0*/  IABS R18, R105 ;  /* 0x0000006900127213 */ /* 0x000fe20000000000 */
[----:B------:R-:W-:Y:S01]  /*29b0*/  IMAD.MOV R6, RZ, RZ, -R6 ;  /* 0x000000ffff067224 */ /* 0x000fe200078e0a06 */
[----:B------:R-:W-:Y:S01]  /*29c0*/  @!P1 IADD3 R76, R76, -R3, RZ ;  /* 0x800000034c4c9210 */ /* 0x000fe20007ffe0ff */
[C---:B------:R-:W-:Y:S01]  /*29d0*/  IMAD R28, R3.reuse, R11, R28 ;  /* 0x0000000b031c7224 */ /* 0x040fe200078e021c */
[C---:B------:R-:W-:Y:S01]  /*29e0*/  ISETP.GT.U32.AND P6, PT, R3.reuse, R26, PT ;  /* 0x0000001a0300720c */ /* 0x040fe20003fc4070 */
[----:B------:R-:W-:Y:S01]  /*29f0*/  IMAD R6, R3, R6, R10 ;  /* 0x0000000603067224 */ /* 0x000fe200078e020a */
[----:B------:R-:W-:Y:S01]  /*2a00*/  @!P4 IADD3 R46, R46, -R3, RZ ;  /* 0x800000032e2ec210 */ /* 0x000fe20007ffe0ff */
[----:B------:R-:W-:Y:S01]  /*2a10*/  IMAD.HI.U32 R10, R5, R18, RZ ;  /* 0x00000012050a7227 */ /* 0x000fe200078e00ff */
[C---:B------:R-:W-:Y:S01]  /*2a20*/  ISETP.GT.U32.AND P5, PT, R3.reuse, R34, PT ;  /* 0x000000220300720c */ /* 0x040fe20003fa4070 */
[----:B------:R-:W-:Y:S01]  /*2a30*/  STL [R1+0x26b8], R97 ;  /* 0x0026b86101007387 */ /* 0x000fe20000100800 */
[C---:B------:R-:W-:Y:S01]  /*2a40*/  ISETP.GT.U32.AND P1, PT, R3.reuse, R59, PT ;  /* 0x0000003b0300720c */ /* 0x040fe20003f24070 */
[--C-:B------:R-:W-:Y:S01]  /*2a50*/  @!P0 IMAD.IADD R48, R48, 0x1, -R3.reuse ;  /* 0x0000000130308824 */ /* 0x100fe200078e0a03 */
[C---:B------:R-:W-:Y:S01]  /*2a60*/  ISETP.GT.U32.AND P0, PT, R3.reuse, R74, PT ;  /* 0x0000004a0300720c */ /* 0x040fe20003f04070 */
[--C-:B------:R-:W-:Y:S01]  /*2a70*/  @!P2 IMAD.IADD R68, R68, 0x1, -R3.reuse ;  /* 0x000000014444a824 */ /* 0x100fe200078e0a03 */
[C---:B------:R-:W-:Y:S01]  /*2a80*/  ISETP.GT.U32.AND P2, PT, R3.reuse, R39, PT ;  /* 0x000000270300720c */ /* 0x040fe20003f44070 */
[----:B------:R-:W-:Y:S01]  /*2a90*/  @!P3 IMAD.IADD R58, R58, 0x1, -R3 ;  /* 0x000000013a3ab824 */ /* 0x000fe200078e0a03 */
[----:B------:R-:W-:Y:S01]  /*2aa0*/  ISETP.GT.U32.AND P3, PT, R3, R28, PT ;  /* 0x0000001c0300720c */ /* 0x000fe20003f64070 */
[----:B------:R-:W-:Y:S01]  /*2ab0*/  IMAD.HI.U32 R9, R5, R24, RZ ;  /* 0x0000001805097227 */ /* 0x000fe200078e00ff */
[C---:B------:R-:W-:Y:S01]  /*2ac0*/  ISETP.GT.U32.AND P4, PT, R3.reuse, R50, PT ;  /* 0x000000320300720c */ /* 0x040fe20003f84070 */
[----:B------:R-:W-:Y:S01]  /*2ad0*/  STL [R1+0x26b4], R96 ;  /* 0x0026b46001007387 */ /* 0x000fe20000100800 */
[----:B------:R-:W-:Y:S01]  /*2ae0*/  IADD3 R10, -R10, RZ, RZ ;  /* 0x000000ff0a0a7210 */ /* 0x000fe20007ffe1ff */
[----:B------:R-:W-:Y:S01]  /*2af0*/  IMAD.MOV R9, RZ, RZ, -R9 ;  /* 0x000000ffff097224 */ /* 0x000fe200078e0a09 */
[----:B------:R-:W-:Y:S01]  /*2b00*/  IABS R11, R102 ;  /* 0x00000066000b7213 */ /* 0x000fe20000000000 */
[--C-:B------:R-:W-:Y:S01]  /*2b10*/  @!P6 IMAD.IADD R26, R26, 0x1, -R3.reuse ;  /* 0x000000011a1ae824 */ /* 0x100fe200078e0a03 */
[C---:B------:R-:W-:Y:S01]  /*2b20*/  ISETP.GT.U32.AND P6, PT, R3.reuse, R66, PT ;  /* 0x000000420300720c */ /* 0x040fe20003fc4070 */
[----:B------:R-:W-:Y:S01]  /*2b30*/  IMAD R24, R3, R9, R24 ;  /* 0x0000000903187224 */ /* 0x000fe200078e0218 */
[----:B------:R-:W-:Y:S01]  /*2b40*/  LOP3.LUT R95, R101, 0xe0, RZ, 0xfc, !PT ;  /* 0x000000e0655f7812 */ /* 0x000fe200078efcff */
[----:B------:R-:W-:Y:S01]  /*2b50*/  IMAD R18, R3, R10, R18 ;  /* 0x0000000a03127224 */ /* 0x000fe200078e0212 */
[----:B------:R-:W-:Y:S01]  /*2b60*/  LOP3.LUT R94, R101, 0x100, RZ, 0xfc, !PT ;  /* 0x00000100655e7812 */ /* 0x000fe200078efcff */
[--C-:B------:R-:W-:Y:S01]  /*2b70*/  @!P5 IMAD.IADD R34, R34, 0x1, -R3.reuse ;  /* 0x000000012222d824 */ /* 0x100fe200078e0a03 */
[----:B------:R-:W-:Y:S01]  /*2b80*/  @!P3 IADD3 R28, R28, -R3, RZ ;  /* 0x800000031c1cb210 */ /* 0x000fe20007ffe0ff */
[--C-:B------:R-:W-:Y:S01]  /*2b90*/  @!P0 IMAD.IADD R74, R74, 0x1, -R3.reuse ;  /* 0x000000014a4a8824 */ /* 0x100fe200078e0a03 */
[----:B------:R-:W-:Y:S01]  /*2ba0*/  ISETP.GT.U32.AND P5, PT, R3, R47, PT ;  /* 0x0000002f0300720c */ /* 0x000fe20003fa4070 */
[--C-:B------:R-:W-:Y:S01]  /*2bb0*/  @!P1 IMAD.IADD R59, R59, 0x1, -R3.reuse ;  /* 0x000000013b3b9824 */ /* 0x100fe200078e0a03 */
[----:B------:R-:W-:Y:S01]  /*2bc0*/  ISETP.GT.U32.AND P0, PT, R3, R37, PT ;  /* 0x000000250300720c */ /* 0x000fe20003f04070 */
[--C-:B------:R-:W-:Y:S01]  /*2bd0*/  @!P2 IMAD.IADD R39, R39, 0x1, -R3.reuse ;  /* 0x000000012727a824 */ /* 0x100fe200078e0a03 */
[C---:B------:R-:W-:Y:S01]  /*2be0*/  ISETP.GT.U32.AND P1, PT, R3.reuse, R12, PT ;  /* 0x0000000c0300720c */ /* 0x040fe20003f24070 */
[----:B------:R-:W-:Y:S01]  /*2bf0*/  @!P4 IMAD.IADD R50, R50, 0x1, -R3 ;  /* 0x000000013232c824 */ /* 0x000fe200078e0a03 */
[----:B------:R-:W-:Y:S01]  /*2c00*/  ISETP.GT.U32.AND P2, PT, R3, R6, PT ;  /* 0x000000060300720c */ /* 0x000fe20003f44070 */
[----:B------:R-:W-:Y:S01]  /*2c10*/  IMAD.HI.U32 R5, R5, R82, RZ ;  /* 0x0000005205057227 */ /* 0x000fe200078e00ff */
[C---:B------:R-:W-:Y:S01]  /*2c20*/  ISETP.GT.U32.AND P3, PT, R3.reuse, R24, PT ;  /* 0x000000180300720c */ /* 0x040fe20003f64070 */
[----:B------:R-:W-:Y:S01]  /*2c30*/  STL [R1+0x26b0], R95 ;  /* 0x0026b05f01007387 */ /* 0x000fe20000100800 */
[----:B------:R-:W-:Y:S01]  /*2c40*/  ISETP.GT.U32.AND P4, PT, R3, R18, PT ;  /* 0x000000120300720c */ /* 0x000fe20003f84070 */
[----:B------:R-:W-:Y:S01]  /*2c50*/  IMAD.MOV R5, RZ, RZ, -R5 ;  /* 0x000000ffff057224 */ /* 0x000fe200078e0a05 */
[----:B------:R-:W-:Y:S01]  /*2c60*/  @!P6 IADD3 R66, R66, -R3, RZ ;  /* 0x800000034242e210 */ /* 0x000fe20007ffe0ff */
[--C-:B------:R-:W-:Y:S01]  /*2c70*/  @!P5 IMAD.IADD R47, R47, 0x1, -R3.reuse ;  /* 0x000000012f2fd824 */ /* 0x100fe200078e0a03 */
[C---:B------:R-:W-:Y:S01]  /*2c80*/  ISETP.GT.U32.AND P6, PT, R3.reuse, R33, PT ;  /* 0x000000210300720c */ /* 0x040fe20003fc4070 */
[----:B------:R-:W-:Y:S01]  /*2c90*/  IMAD R10, R3, R5, R82 ;  /* 0x00000005030a7224 */ /* 0x000fe200078e0252 */
[----:B------:R-:W-:Y:S01]  /*2ca0*/  @!P0 IADD3 R37, R37, -R3, RZ ;  /* 0x8000000325258210 */ /* 0x000fe20007ffe0ff */
[--C-:B------:R-:W-:Y:S01]  /*2cb0*/  @!P1 IMAD.IADD R12, R12, 0x1, -R3.reuse ;  /* 0x000000010c0c9824 */ /* 0x100fe200078e0a03 */
[C---:B------:R-:W-:Y:S01]  /*2cc0*/  ISETP.GT.U32.AND P0, PT, R3.reuse, R76, PT ;  /* 0x0000004c0300720c */ /* 0x040fe20003f04070 */
[----:B------:R-:W-:Y:S01]  /*2cd0*/  IMAD.HI.U32 R5, R2, R25, RZ ;  /* 0x0000001902057227 */ /* 0x000fe200078e00ff */
[----:B------:R-:W-:Y:S01]  /*2ce0*/  @!P2 IADD3 R6, R6, -R3, RZ ;  /* 0x800000030606a210 */ /* 0x000fe20007ffe0ff */
[----:B------:R-:W-:Y:S01]  /*2cf0*/  STL [R1+0x26ac], R94 ;  /* 0x0026ac5e01007387 */ /* 0x000fe20000100800 */
[C---:B------:R-:W-:Y:S01]  /*2d00*/  ISETP.GT.U32.AND P5, PT, R3.reuse, R10, PT ;  /* 0x0000000a0300720c */ /* 0x040fe20003fa4070 */
[--C-:B------:R-:W-:Y:S01]  /*2d10*/  @!P3 IMAD.IADD R24, R24, 0x1, -R3.reuse ;  /* 0x000000011818b824 */ /* 0x100fe200078e0a03 */
[C---:B------:R-:W-:Y:S01]  /*2d20*/  ISETP.GT.U32.AND P1, PT, R3.reuse, R58, PT ;  /* 0x0000003a0300720c */ /* 0x040fe20003f24070 */
[--C-:B------:R-:W-:Y:S01]  /*2d30*/  @!P4 IMAD.IADD R18, R18, 0x1, -R3.reuse ;  /* 0x000000011212c824 */ /* 0x100fe200078e0a03 */
[----:B------:R-:W-:Y:S01]  /*2d40*/  ISETP.GT.U32.AND P2, PT, R3, R46, PT ;  /* 0x0000002e0300720c */ /* 0x000fe20003f44070 */
[----:B------:R-:W-:Y:S01]  /*2d50*/  @!P6 IMAD.IADD R33, R33, 0x1, -R3 ;  /* 0x000000012121e824 */ /* 0x000fe200078e0a03 */
[C---:B------:R-:W-:Y:S01]  /*2d60*/  ISETP.GT.U32.AND P3, PT, R3.reuse, R34, PT ;  /* 0x000000220300720c */ /* 0x040fe20003f64070 */
[----:B------:R-:W-:Y:S01]  /*2d70*/  IMAD.HI.U32 R7, R2, R11, RZ ;  /* 0x0000000b02077227 */ /* 0x000fe200078e00ff */
[----:B------:R-:W-:-:S02]  /*2d80*/  ISETP.GT.U32.AND P4, PT, R3, R74, PT ;  /* 0x0000004a0300720c */ /* 0x000fc40003f84070 */
[C---:B------:R-:W-:Y:S01]  /*2d90*/  ISETP.GT.U32.AND P6, PT, R3.reuse, R68, PT ;  /* 0x000000440300720c */ /* 0x040fe20003fc4070 */
[----:B------:R-:W-:Y:S01]  /*2da0*/  @!P0 IMAD.IADD R76, R76, 0x1, -R3 ;  /* 0x000000014c4c8824 */ /* 0x000fe200078e0a03 */
[C---:B------:R-:W-:Y:S01]  /*2db0*/  ISETP.GT.U32.AND P0, PT, R3.reuse, R66, PT ;  /* 0x000000420300720c */ /* 0x040fe20003f04070 */
[----:B------:R-:W-:Y:S01]  /*2dc0*/  IMAD.MOV R9, RZ, RZ, -R5 ;  /* 0x000000ffff097224 */ /* 0x000fe200078e0a05 */
[----:B------:R-:W-:Y:S01]  /*2dd0*/  @!P5 IADD3 R10, R10, -R3, RZ ;  /* 0x800000030a0ad210 */ /* 0x000fe20007ffe0ff */
[--C-:B------:R-:W-:Y:S01]  /*2de0*/  @!P1 IMAD.IADD R58, R58, 0x1, -R3.reuse ;  /* 0x000000013a3a9824 */ /* 0x100fe200078e0a03 */
[C---:B------:R-:W-:Y:S01]  /*2df0*/  ISETP.GT.U32.AND P5, PT, R3.reuse, R59, PT ;  /* 0x0000003b0300720c */ /* 0x040fe20003fa4070 */
[----:B------:R-:W-:Y:S01]  /*2e00*/  @!P2 IMAD.IADD R46, R46, 0x1, -R3 ;  /* 0x000000012e2ea824 */ /* 0x000fe200078e0a03 */
[C---:B------:R-:W-:Y:S01]  /*2e10*/  ISETP.GT.U32.AND P1, PT, R3.reuse, R39, PT ;  /* 0x000000270300720c */ /* 0x040fe20003f24070 */
[----:B------:R-:W-:Y:S01]  /*2e20*/  IMAD.MOV R13, RZ, RZ, -R7 ;  /* 0x000000ffff0d7224 */ /* 0x000fe200078e0a07 */
[----:B------:R-:W-:Y:S01]  /*2e30*/  @!P3 IADD3 R34, R34, -R3, RZ ;  /* 0x800000032222b210 */ /* 0x000fe20007ffe0ff */
[----:B------:R-:W-:Y:S01]  /*2e40*/  @!P4 IMAD.IADD R74, R74, 0x1, -R3 ;  /* 0x000000014a4ac824 */ /* 0x000fe200078e0a03 */
[C---:B------:R-:W-:Y:S01]  /*2e50*/  ISETP.GT.U32.AND P2, PT, R3.reuse, R28, PT ;  /* 0x0000001c0300720c */ /* 0x040fe20003f44070 */
[----:B------:R-:W-:Y:S01]  /*2e60*/  IMAD.HI.U32 R5, R2, R21, RZ ;  /* 0x0000001502057227 */ /* 0x000fe200078e00ff */
[----:B------:R-:W-:-:S02]  /*2e70*/  ISETP.GT.U32.AND P3, PT, R3, R50, PT ;  /* 0x000000320300720c */ /* 0x000fc40003f64070 */
[----:B------:R-:W-:Y:S01]  /*2e80*/  ISETP.GT.U32.AND P4, PT, R3, R47, PT ;  /* 0x0000002f0300720c */ /* 0x000fe20003f84070 */
[----:B------:R-:W-:Y:S01]  /*2e90*/  IMAD R25, R0, R9, R25 ;  /* 0x0000000900197224 */ /* 0x000fe200078e0219 */
[-C--:B------:R-:W-:Y:S01]  /*2ea0*/  @!P6 IADD3 R68, R68, -R3.reuse, RZ ;  /* 0x800000034444e210 */ /* 0x080fe20007ffe0ff */
[--C-:B------:R-:W-:Y:S01]  /*2eb0*/  @!P5 IMAD.IADD R59, R59, 0x1, -R3.reuse ;  /* 0x000000013b3bd824 */ /* 0x100fe200078e0a03 */
[----:B------:R-:W-:Y:S01]  /*2ec0*/  @!P0 IADD3 R66, R66, -R3, RZ ;  /* 0x8000000342428210 */ /* 0x000fe20007ffe0ff */
[----:B------:R-:W-:Y:S01]  /*2ed0*/  @!P1 IMAD.IADD R39, R39, 0x1, -R3 ;  /* 0x0000000127279824 */ /* 0x000fe200078e0a03 */
[C---:B------:R-:W-:Y:S01]  /*2ee0*/  ISETP.GT.U32.AND P0, PT, R3.reuse, R37, PT ;  /* 0x000000250300720c */ /* 0x040fe20003f04070 */
[----:B------:R-:W-:Y:S01]  /*2ef0*/  IMAD R9, R0, R13, R11 ;  /* 0x0000000d00097224 */ /* 0x000fe200078e020b */
[----:B------:R-:W-:Y:S01]  /*2f00*/  ISETP.GT.U32.AND P5, PT, R3, R33, PT ;  /* 0x000000210300720c */ /* 0x000fe20003fa4070 */
[----:B------:R-:W-:Y:S01]  /*2f10*/  IMAD.HI.U32 R7, R2, R17, RZ ;  /* 0x0000001102077227 */ /* 0x000fe200078e00ff */
[----:B------:R-:W-:-:S02]  /*2f20*/  @!P2 IADD3 R28, R28, -R3, RZ ;  /* 0x800000031c1ca210 */ /* 0x000fc40007ffe0ff */
[C---:B------:R-:W-:Y:S01]  /*2f30*/  ISETP.GT.U32.AND P1, PT, R3.reuse, R12, PT ;  /* 0x0000000c0300720c */ /* 0x040fe20003f24070 */
[--C-:B------:R-:W-:Y:S01]  /*2f40*/  @!P3 IMAD.IADD R50, R50, 0x1, -R3.reuse ;  /* 0x000000013232b824 */ /* 0x100fe200078e0a03 */
[----:B------:R-:W-:Y:S01]  /*2f50*/  ISETP.GT.U32.AND P2, PT, R3, R6, PT ;  /* 0x000000060300720c */ /* 0x000fe20003f44070 */
[----:B------:R-:W-:Y:S01]  /*2f60*/  @!P4 IMAD.IADD R47, R47, 0x1, -R3 ;  /* 0x000000012f2fc824 */ /* 0x000fe200078e0a03 */
[C---:B------:R-:W-:Y:S01]  /*2f70*/  ISETP.GT.U32.AND P3, PT, R3.reuse, R24, PT ;  /* 0x000000180300720c */ /* 0x040fe20003f64070 */
[----:B------:R-:W-:Y:S01]  /*2f80*/  IMAD.MOV R7, RZ, RZ, -R7 ;  /* 0x000000ffff077224 */ /* 0x000fe200078e0a07 */
[----:B------:R-:W-:Y:S01]  /*2f90*/  ISETP.GT.U32.AND P4, PT, R3, R18, PT ;  /* 0x000000120300720c */ /* 0x000fe20003f84070 */
[----:B------:R-:W-:Y:S01]  /*2fa0*/  @!P0 IMAD.IADD R37, R37, 0x1, -R3 ;  /* 0x0000000125258824 */ /* 0x000fe200078e0a03 */
[----:B------:R-:W-:Y:S01]  /*2fb0*/  ISETP.GT.U32.AND P6, PT, R3, R10, PT ;  /* 0x0000000a0300720c */ /* 0x000fe20003fc4070 */
[----:B------:R-:W-:Y:S01]  /*2fc0*/  IMAD R17, R0, R7, R17 ;  /* 0x0000000700117224 */ /* 0x000fe200078e0211 */
[----:B------:R-:W-:-:S02]  /*2fd0*/  IABS R11, R98 ;  /* 0x00000062000b7213 */ /* 0x000fc40000000000 */
[----:B------:R-:W-:Y:S01]  /*2fe0*/  IADD3 R5, -R5, RZ, RZ ;  /* 0x000000ff05057210 */ /* 0x000fe20007ffe1ff */
[--C-:B------:R-:W-:Y:S01]  /*2ff0*/  @!P1 IMAD.IADD R12, R12, 0x1, -R3.reuse ;  /* 0x000000010c0c9824 */ /* 0x100fe200078e0a03 */
[----:B------:R-:W-:Y:S01]  /*3000*/  @!P5 IADD3 R33, R33, -R3, RZ ;  /* 0x800000032121d210 */ /* 0x000fe20007ffe0ff */
[----:B------:R-:W-:Y:S01]  /*3010*/  @!P2 IMAD.IADD R6, R6, 0x1, -R3 ;  /* 0x000000010606a824 */ /* 0x000fe200078e0a03 */
[----:B------:R-:W-:Y:S01]  /*3020*/  IABS R29, R97 ;  /* 0x00000061001d7213 */ /* 0x000fe20000000000 */
[----:B------:R-:W-:Y:S01]  /*3030*/  IMAD R21, R0, R5, R21 ;  /* 0x0000000500157224 */ /* 0x000fe200078e0215 */
[----:B------:R-:W-:Y:S01]  /*3040*/  @!P3 IADD3 R24, R24, -R3, RZ ;  /* 0x800000031818b210 */ /* 0x000fe20007ffe0ff */
[--C-:B------:R-:W-:Y:S01]  /*3050*/  @!P4 IMAD.IADD R18, R18, 0x1, -R3.reuse ;  /* 0x000000011212c824 */ /* 0x100fe200078e0a03 */
[----:B------:R-:W-:Y:S01]  /*3060*/  IABS R15, R95 ;  /* 0x0000005f000f7213 */ /* 0x000fe20000000000 */
[----:B------:R-:W-:Y:S01]  /*3070*/  @!P6 IMAD.IADD R10, R10, 0x1, -R3 ;  /* 0x000000010a0ae824 */ /* 0x000fe200078e0a03 */
[----:B------:R-:W-:Y:S01]  /*3080*/  IABS R19, R94 ;  /* 0x0000005e00137213 */ /* 0x000fe20000000000 */
[----:B------:R-:W-:Y:S01]  /*3090*/  IMAD.HI.U32 R3, R2, R11, RZ ;  /* 0x0000000b02037227 */ /* 0x000fe200078e00ff */
[----:B------:R-:W-:-:S02]  /*30a0*/  LOP3.LUT R93, R101, 0x120, RZ, 0xfc, !PT ;  /* 0x00000120655d7812 */ /* 0x000fc400078efcff */
[----:B------:R-:W-:Y:S01]  /*30b0*/  LOP3.LUT R92, R101, 0x140, RZ, 0xfc, !PT ;  /* 0x00000140655c7812 */ /* 0x000fe200078efcff */
[C---:B------:R-:W-:Y:S01]  /*30c0*/  IMAD.HI.U32 R5, R2.reuse, R23, RZ ;  /* 0x0000001702057227 */ /* 0x040fe200078e00ff */
[----:B------:R-:W-:Y:S01]  /*30d0*/  IADD3 R13, -R3, RZ, RZ ;  /* 0x000000ff030d7210 */ /* 0x000fe20007ffe1ff */
[----:B------:R-:W-:Y:S01]  /*30e0*/  STL [R1+0x26a8], R93 ;  /* 0x0026a85d01007387 */ /* 0x000fe20000100800 */
[----:B------:R-:W-:Y:S01]  /*30f0*/  LOP3.LUT R89, R101, 0x1e0, RZ, 0xfc, !PT ;  /* 0x000001e065597812 */ /* 0x000fe200078efcff */
[----:B------:R-:W-:Y:S01]  /*3100*/  IMAD.MOV R5, RZ, RZ, -R5 ;  /* 0x000000ffff057224 */ /* 0x000fe200078e0a05 */
[----:B------:R-:W-:Y:S01]  /*3110*/  IABS R81, R92 ;  /* 0x0000005c00517213 */ /* 0x000fe20000000000 */
[C---:B------:R-:W-:Y:S01]  /*3120*/  IMAD.HI.U32 R3, R2.reuse, R29, RZ ;  /* 0x0000001d02037227 */ /* 0x040fe200078e00ff */
[----:B------:R-:W-:Y:S01]  /*3130*/  IABS R87, R89 ;  /* 0x0000005900577213 */ /* 0x000fe20000000000 */
[----:B------:R-:W-:Y:S01]  /*3140*/  STL [R1+0x26c8], R92 ;  /* 0x0026c85c01007387 */ /* 0x000fe20000100800 */
[----:B------:R-:W-:Y:S01]  /*3150*/  ISETP.GE.AND P4, PT, R165, RZ, PT ;  /* 0x000000ffa500720c */ /* 0x000fe20003f86270 */
[----:B------:R-:W-:Y:S01]  /*3160*/  IMAD.HI.U32 R7, R2, R15, RZ ;  /* 0x0000000f02077227 */ /* 0x000fe200078e00ff */
[----:B------:R-:W-:-:S02]  /*3170*/  ISETP.GE.AND P2, PT, R166, RZ, PT ;  /* 0x000000ffa600720c */ /* 0x000fc40003f46270 */
[----:B------:R-:W-:Y:S01]  /*3180*/  ISETP.GE.AND P5, PT, R164, RZ, PT ;  /* 0x000000ffa400720c */ /* 0x000fe20003fa6270 */
[C---:B------:R-:W-:Y:S01]  /*3190*/  IMAD R11, R0.reuse, R13, R11 ;  /* 0x0000000d000b7224 */ /* 0x040fe200078e020b */
[----:B------:R-:W-:Y:S01]  /*31a0*/  IADD3 R7, -R7, RZ, RZ ;  /* 0x000000ff07077210 */ /* 0x000fe20007ffe1ff */
[----:B------:R-:W-:Y:S01]  /*31b0*/  IMAD R23, R0, R5, R23 ;  /* 0x0000000500177224 */ /* 0x000fe200078e0217 */
[----:B------:R-:W-:Y:S01]  /*31c0*/  IABS R5, R93 ;  /* 0x0000005d00057213 */ /* 0x000fe20000000000 */
[----:B------:R-:W-:Y:S01]  /*31d0*/  IMAD.HI.U32 R13, R2, R19, RZ ;  /* 0x00000013020d7227 */ /* 0x000fe200078e00ff */
[----:B------:R-:W-:Y:S02]  /*31e0*/  ISETP.GE.AND P3, PT, R163, RZ, PT ;  /* 0x000000ffa300720c */ /* 0x000fe40003f66270 */
[----:B------:R-:W-:Y:S01]  /*31f0*/  ISETP.GE.AND P1, PT, R162, RZ, PT ;  /* 0x000000ffa200720c */ /* 0x000fe20003f26270 */
[----:B------:R-:W-:Y:S01]  /*3200*/  IMAD.MOV R3, RZ, RZ, -R3 ;  /* 0x000000ffff037224 */ /* 0x000fe200078e0a03 */
[----:B------:R-:W-:Y:S01]  /*3210*/  @!P4 IADD3 R55, -R55, RZ, RZ ;  /* 0x000000ff3737c210 */ /* 0x000fe20007ffe1ff */
[----:B------:R-:W-:Y:S01]  /*3220*/  IMAD.MOV R27, RZ, RZ, -R13 ;  /* 0x000000ffff1b7224 */ /* 0x000fe200078e0a0d */
[----:B------:R-:W-:Y:S01]  /*3230*/  ISETP.GE.AND P4, PT, R160, RZ, PT ;  /* 0x000000ffa000720c */ /* 0x000fe20003f86270 */
[----:B------:R-:W-:Y:S01]  /*3240*/  IMAD R29, R0, R3, R29 ;  /* 0x00000003001d7224 */ /* 0x000fe200078e021d */
[C---:B------:R-:W-:Y:S01]  /*3250*/  LOP3.LUT R91, R101.reuse, 0x160, RZ, 0xfc, !PT ;  /* 0x00000160655b7812 */ /* 0x040fe200078efcff */
[----:B------:R-:W-:Y:S01]  /*3260*/  IMAD.HI.U32 R3, R2, R5, RZ ;  /* 0x0000000502037227 */ /* 0x000fe200078e00ff */
[----:B------:R-:W-:-:S02]  /*3270*/  LOP3.LUT R90, R101, 0x180, RZ, 0xfc, !PT ;  /* 0x00000180655a7812 */ /* 0x000fc400078efcff */
[----:B------:R-:W-:Y:S01]  /*3280*/  IABS R83, R91 ;  /* 0x0000005b00537213 */ /* 0x000fe20000000000 */
[C---:B------:R-:W-:Y:S01]  /*3290*/  IMAD R13, R0.reuse, R7, R15 ;  /* 0x00000007000d7224 */ /* 0x040fe200078e020f */
[----:B------:R-:W-:Y:S01]  /*32a0*/  IABS R85, R90 ;  /* 0x0000005a00557213 */ /* 0x000fe20000000000 */
[----:B------:R-:W-:Y:S01]  /*32b0*/  IMAD R7, R0, R27, R19 ;  /* 0x0000001b00077224 */ /* 0x000fe200078e0213 */
[----:B------:R-:W-:Y:S01]  /*32c0*/  @!P1 IADD3 R77, -R77, RZ, RZ ;  /* 0x000000ff4d4d9210 */ /* 0x000fe20007ffe1ff */
[----:B------:R-:W-:Y:S01]  /*32d0*/  IMAD.MOV R19, RZ, RZ, -R3 ;  /* 0x000000ffff137224 */ /* 0x000fe200078e0a03 */
[----:B------:R-:W-:Y:S01]  /*32e0*/  ISETP.GE.AND P1, PT, R157, RZ, PT ;  /* 0x000000ff9d00720c */ /* 0x000fe20003f26270 */
[C---:B------:R-:W-:Y:S01]  /*32f0*/  IMAD.HI.U32 R3, R2.reuse, R81, RZ ;  /* 0x0000005102037227 */ /* 0x040fe200078e00ff */
[----:B------:R-:W-:Y:S01]  /*3300*/  ISETP.NE.AND P0, PT, RZ, c[0x0][0x17c], PT ;  /* 0x00005f00ff007a0c */ /* 0x000fe20003f05270 */
[----:B------:R-:W-:Y:S01]  /*3310*/  STL [R1+0x26cc], R91 ;  /* 0x0026cc5b01007387 */ /* 0x000fe20000100800 */
[----:B------:R-:W-:Y:S01]  /*3320*/  ISETP.GE.AND P6, PT, R103, RZ, PT ;  /* 0x000000ff6700720c */ /* 0x000fe20003fc6270 */
[----:B------:R-:W-:Y:S01]  /*3330*/  IMAD.HI.U32 R27, R2, R87, RZ ;  /* 0x00000057021b7227 */ /* 0x000fe200078e00ff */
[----:B------:R-:W-:Y:S01]  /*3340*/  IADD3 R3, -R3, RZ, RZ ;  /* 0x000000ff03037210 */ /* 0x000fe20007ffe1ff */
[----:B------:R-:W-:Y:S02]  /*3350*/  STL [R1+0x36ec], R90 ;  /* 0x0036ec5a01007387 */ /* 0x000fe40000100800 */
[----:B------:R-:W-:Y:S01]  /*3360*/  @!P5 IMAD.MOV R41, RZ, RZ, -R41 ;  /* 0x000000ffff29d224 */ /* 0x000fe200078e0a29 */
[----:B------:R-:W-:Y:S01]  /*3370*/  IADD3 R84, -R27, RZ, RZ ;  /* 0x000000ff1b547210 */ /* 0x000fe20007ffe1ff */
[----:B------:R-:W-:Y:S01]  /*3380*/  IMAD R27, R0, R3, R81 ;  /* 0x00000003001b7224 */ /* 0x000fe200078e0251 */
[----:B------:R-:W-:Y:S01]  /*3390*/  ISETP.GE.AND P5, PT, R159, RZ, PT ;  /* 0x000000ff9f00720c */ /* 0x000fe20003fa6270 */
[----:B------:R-:W-:Y:S01]  /*33a0*/  IMAD.MOV.U32 R81, RZ, RZ, R4 ;  /* 0x000000ffff517224 */ /* 0x000fe200078e0004 */
[----:B------:R-:W-:Y:S01]  /*33b0*/  LOP3.LUT R4, RZ, c[0x0][0x17c], RZ, 0x33, !PT ;  /* 0x00005f00ff047a12 */ /* 0x000fe200078e33ff */
[----:B------:R-:W-:Y:S01]  /*33c0*/  @!P3 IMAD.MOV R30, RZ, RZ, -R30 ;  /* 0x000000ffff1eb224 */ /* 0x000fe200078e0a1e */
[----:B------:R-:W-:Y:S01]  /*33d0*/  ISETP.GE.AND P3, PT, R158, RZ, PT ;  /* 0x000000ff9e00720c */ /* 0x000fe20003f66270 */
[----:B------:R-:W-:Y:S01]  /*33e0*/  @!P2 IMAD.MOV R81, RZ, RZ, -R81 ;  /* 0x000000ffff51a224 */ /* 0x000fe200078e0a51 */
[----:B------:R-:W-:Y:S01]  /*33f0*/  ISETP.GE.AND P2, PT, R161, RZ, PT ;  /* 0x000000ffa100720c */ /* 0x000fe20003f46270 */
[----:B------:R-:W-:Y:S01]  /*3400*/  @!P4 IMAD.MOV R57, RZ, RZ, -R57 ;  /* 0x000000ffff39c224 */ /* 0x000fe200078e0a39 */
[----:B------:R-:W-:Y:S01]  /*3410*/  ISETP.GE.AND P4, PT, R155, RZ, PT ;  /* 0x000000ff9b00720c */ /* 0x000fe20003f86270 */
[----:B------:R-:W-:Y:S01]  /*3420*/  @!P1 IMAD.MOV R80, RZ, RZ, -R80 ;  /* 0x000000ffff509224 */ /* 0x000fe200078e0a50 */
[----:B------:R-:W-:Y:S01]  /*3430*/  ISETP.GE.AND P1, PT, R152, RZ, PT ;  /* 0x000000ff9800720c */ /* 0x000fe20003f26270 */
[----:B------:R-:W-:Y:S01]  /*3440*/  IMAD.HI.U32 R15, R2, R83, RZ ;  /* 0x00000053020f7227 */ /* 0x000fe200078e00ff */
[----:B------:R-:W-:Y:S01]  /*3450*/  STL [R1+0x3a48], R89 ;  /* 0x003a485901007387 */ /* 0x000fe20000100800 */
[----:B------:R-:W-:-:S02]  /*3460*/  @!P5 IADD3 R42, -R42, RZ, RZ ;  /* 0x000000ff2a2ad210 */ /* 0x000fc40007ffe1ff */
[----:B------:R-:W-:Y:S01]  /*3470*/  ISETP.GE.AND P5, PT, R154, RZ, PT ;  /* 0x000000ff9a00720c */ /* 0x000fe20003fa6270 */
[----:B------:R-:W-:Y:S01]  /*3480*/  IMAD R5, R0, R19, R5 ;  /* 0x0000001300057224 */ /* 0x000fe200078e0205 */
[----:B------:R-:W-:Y:S01]  /*3490*/  @!P6 IADD3 R10, -R10, RZ, RZ ;  /* 0x000000ff0a0ae210 */ /* 0x000fe20007ffe1ff */
        /* <DEDUP_REMOVED lines=9> */
[----:B------:R-:W-:-:S02]  /*3530*/  SEL R31, R4, R31, !P0 ;  /* 0x0000001f041f7207 */ /* 0x000fc40004000000 */
[----:B------:R-:W-:Y:S01]  /*3540*/  ISETP.GT.U32.AND P6, PT, R0, R29, PT ;  /* 0x0000001d0000720c */ /* 0x000fe20003fc4070 */
[----:B------:R-:W-:Y:S01]  /*3550*/  @!P5 IMAD.MOV R45, RZ, RZ, -R45 ;  /* 0x000000ffff2dd224 */ /* 0x000fe200078e0a2d */
[----:B------:R-:W-:Y:S01]  /*3560*/  ISETP.GE.AND P5, PT, R149, RZ, PT ;  /* 0x000000ff9500720c */ /* 0x000fe20003fa6270 */
[----:B------:R-:W-:Y:S01]  /*3570*/  IMAD.MOV R15, RZ, RZ, -R15 ;  /* 0x000000ffff0f7224 */ /* 0x000fe200078e0a0f */
[----:B------:R-:W-:Y:S01]  /*3580*/  @!P3 IADD3 R32, -R32, RZ, RZ ;  /* 0x000000ff2020b210 */ /* 0x000fe20007ffe1ff */
[----:B------:R-:W-:Y:S01]  /*3590*/  IMAD.MOV R82, RZ, RZ, -R19 ;  /* 0x000000ffff527224 */ /* 0x000fe200078e0a13 */
[----:B------:R-:W-:Y:S01]  /*35a0*/  @!P2 IADD3 R69, -R69, RZ, RZ ;  /* 0x000000ff4545a210 */ /* 0x000fe20007ffe1ff */
[C---:B------:R-:W-:Y:S01]  /*35b0*/  IMAD R19, R0.reuse, R15, R83 ;  /* 0x0000000f00137224 */ /* 0x040fe200078e0253 */
[----:B------:R-:W-:Y:S01]  /*35c0*/  ISETP.GE.AND P2, PT, R151, RZ, PT ;  /* 0x000000ff9700720c */ /* 0x000fe20003f46270 */
[----:B------:R-:W-:Y:S01]  /*35d0*/  IMAD R15, R0, R82, R85 ;  /* 0x00000052000f7224 */ /* 0x000fe200078e0255 */
[----:B------:R-:W-:Y:S01]  /*35e0*/  ISETP.GE.AND P3, PT, R148, RZ, PT ;  /* 0x000000ff9400720c */ /* 0x000fe20003f66270 */
[----:B------:R-:W-:Y:S01]  /*35f0*/  IMAD R3, R0, R84, R87 ;  /* 0x0000005400037224 */ /* 0x000fe200078e0257 */
[----:B------:R-:W-:Y:S01]  /*3600*/  @!P4 IADD3 R56, -R56, RZ, RZ ;  /* 0x000000ff3838c210 */ /* 0x000fe20007ffe1ff */
[----:B------:R-:W-:Y:S01]  /*3610*/  IMAD.MOV.U32 R83, RZ, RZ, R12 ;  /* 0x000000ffff537224 */ /* 0x000fe200078e000c */
[----:B------:R-:W-:Y:S01]  /*3620*/  ISETP.GE.AND P4, PT, R145, RZ, PT ;  /* 0x000000ff9100720c */ /* 0x000fe20003f86270 */
[----:B------:R-:W-:Y:S01]  /*3630*/  @!P5 IMAD.MOV R36, RZ, RZ, -R36 ;  /* 0x000000ffff24d224 */ /* 0x000fe200078e0a24 */
[----:B------:R-:W-:Y:S01]  /*3640*/  ISETP.GE.AND P5, PT, R144, RZ, PT ;  /* 0x000000ff9000720c */ /* 0x000fe20003fa6270 */
[----:B-1----:R-:W-:Y:S01]  /*3650*/  IMAD R148, R252, 0x34, RZ ;  /* 0x00000034fc947824 */ /* 0x002fe200078e02ff */
[----:B------:R-:W-:-:S02]  /*3660*/  @!P1 IADD3 R75, -R75, RZ, RZ ;  /* 0x000000ff4b4b9210 */ /* 0x000fc40007ffe1ff */
[----:B------:R-:W-:Y:S01]  /*3670*/  ISETP.GE.AND P1, PT, R142, RZ, PT ;  /* 0x000000ff8e00720c */ /* 0x000fe20003f26270 */
[----:B------:R-:W-:Y:S01]  /*3680*/  @!P2 IMAD.MOV R67, RZ, RZ, -R67 ;  /* 0x000000ffff43a224 */ /* 0x000fe200078e0a43 */
[----:B------:R-:W-:Y:S01]  /*3690*/  ISETP.GE.AND P2, PT, R146, RZ, PT ;  /* 0x000000ff9200720c */ /* 0x000fe20003f46270 */
[----:B------:R-:W-:Y:S01]  /*36a0*/  @!P3 IMAD.MOV R22, RZ, RZ, -R22 ;  /* 0x000000ffff16b224 */ /* 0x000fe200078e0a16 */
[----:B------:R-:W-:Y:S02]  /*36b0*/  ISETP.GE.AND P3, PT, R143, RZ, PT ;  /* 0x000000ff8f00720c */ /* 0x000fe40003f66270 */
[----:B------:R-:W-:Y:S01]  /*36c0*/  LOP3.LUT R82, R101, 0x1a0, RZ, 0xfc, !PT ;  /* 0x000001a065527812 */ /* 0x000fe200078efcff */
[----:B------:R-:W-:Y:S01]  /*36d0*/  @!P4 IMAD.MOV R60, RZ, RZ, -R60 ;  /* 0x000000ffff3cc224 */ /* 0x000fe200078e0a3c */
[----:B------:R-:W-:Y:S02]  /*36e0*/  ISETP.GE.AND P4, PT, R140, RZ, PT ;  /* 0x000000ff8c00720c */ /* 0x000fe40003f86270 */
[----:B------:R-:W-:Y:S01]  /*36f0*/  @!P5 IADD3 R43, -R43, RZ, RZ ;  /* 0x000000ff2b2bd210 */ /* 0x000fe20007ffe1ff */
[----:B------:R-:W-:Y:S01]  /*3700*/  STL [R1+0x3af4], R82 ;  /* 0x003af45201007387 */ /* 0x000fe20000100800 */
[C---:B------:R-:W-:Y:S01]  /*3710*/  SEL R84, R4.reuse, R81, !P0 ;  /* 0x0000005104547207 */ /* 0x040fe20004000000 */
[----:B------:R-:W-:Y:S01]  /*3720*/  @!P1 IMAD.MOV R78, RZ, RZ, -R78 ;  /* 0x000000ffff4e9224 */ /* 0x000fe200078e0a4e */
[----:B------:R-:W-:Y:S01]  /*3730*/  ISETP.GE.AND P5, PT, R139, RZ, PT ;  /* 0x000000ff8b00720c */ /* 0x000fe20003fa6270 */
[----:B------:R-:W-:Y:S01]  /*3740*/  @!P2 IMAD.MOV R62, RZ, RZ, -R62 ;  /* 0x000000ffff3ea224 */ /* 0x000fe200078e0a3e */
[----:B------:R-:W-:Y:S01]  /*3750*/  ISETP.GE.AND P2, PT, R141, RZ, PT ;  /* 0x000000ff8d00720c */ /* 0x000fe20003f46270 */
[----:B------:R-:W-:Y:S01]  /*3760*/  STL [R1+0x1a2c], R84 ;  /* 0x001a2c5401007387 */ /* 0x000fe20000100800 */
[C---:B------:R-:W-:Y:S01]  /*3770*/  SEL R81, R4.reuse, R55, !P0 ;  /* 0x0000003704517207 */ /* 0x040fe20004000000 */
[----:B------:R-:W-:Y:S01]  /*3780*/  @!P3 IMAD.MOV R20, RZ, RZ, -R20 ;  /* 0x000000ffff14b224 */ /* 0x000fe200078e0a14 */
[C---:B------:R-:W-:Y:S01]  /*3790*/  SEL R55, R4.reuse, R41, !P0 ;  /* 0x0000002904377207 */ /* 0x040fe20004000000 */
[----:B------:R-:W-:Y:S01]  /*37a0*/  @!P4 IMAD.MOV R52, RZ, RZ, -R52 ;  /* 0x000000ffff34c224 */ /* 0x000fe200078e0a34 */
[C---:B------:R-:W-:Y:S01]  /*37b0*/  SEL R41, R4.reuse, R30, !P0 ;  /* 0x0000001e04297207 */ /* 0x040fe20004000000 */
[----:B------:R-:W-:Y:S01]  /*37c0*/  STL [R1+0x1a28], R81 ;  /* 0x001a285101007387 */ /* 0x000fe20000100800 */
[----:B------:R-:W-:-:S02]  /*37d0*/  SEL R30, R4, R77, !P0 ;  /* 0x0000004d041e7207 */ /* 0x000fc40004000000 */
[----:B------:R-:W-:Y:S01]  /*37e0*/  ISETP.GE.AND P3, PT, R138, RZ, PT ;  /* 0x000000ff8a00720c */ /* 0x000fe20003f66270 */
[----:B------:R1:W-:Y:S01]  /*37f0*/  STL [R1+0x1a24], R55 ;  /* 0x001a243701007387 */ /* 0x0003e20000100800 */
[----:B------:R-:W-:Y:S01]  /*3800*/  ISETP.GE.AND P1, PT, R137, RZ, PT ;  /* 0x000000ff8900720c */ /* 0x000fe20003f26270 */
[----:B------:R-:W-:Y:S01]  /*3810*/  @!P5 IMAD.MOV R40, RZ, RZ, -R40 ;  /* 0x000000ffff28d224 */ /* 0x000fe200078e0a28 */
[----:B------:R-:W-:Y:S01]  /*3820*/  @!P2 IADD3 R64, -R64, RZ, RZ ;  /* 0x000000ff4040a210 */ /* 0x000fe20007ffe1ff */
[----:B------:R2:W-:Y:S01]  /*3830*/  STL [R1+0x1a20], R41 ;  /* 0x001a202901007387 */ /* 0x0005e20000100800 */
[----:B------:R-:W-:Y:S02]  /*3840*/  ISETP.GE.AND P4, PT, R135, RZ, PT ;  /* 0x000000ff8700720c */ /* 0x000fe40003f86270 */
[----:B------:R-:W-:Y:S01]  /*3850*/  ISETP.GE.AND P2, PT, R136, RZ, PT ;  /* 0x000000ff8800720c */ /* 0x000fe20003f46270 */
[----:B------:R3:W-:Y:S01]  /*3860*/  STL [R1+0x1a1c], R30 ;  /* 0x001a1c1e01007387 */ /* 0x0007e20000100800 */
[----:B------:R-:W-:-:S02]  /*3870*/  ISETP.GE.AND P5, PT, R134, RZ, PT ;  /* 0x000000ff8600720c */ /* 0x000fc40003fa6270 */
[C---:B-1----:R-:W-:Y:S02]  /*3880*/  SEL R55, R4.reuse, R63, !P0 ;  /* 0x0000003f04377207 */ /* 0x042fe40004000000 */
[----:B------:R-:W-:Y:S01]  /*3890*/  @!P3 IADD3 R35, -R35, RZ, RZ ;  /* 0x000000ff2323b210 */ /* 0x000fe20007ffe1ff */
[----:B------:R-:W-:Y:S01]  /*38a0*/  @!P1 IMAD.MOV R71, RZ, RZ, -R71 ;  /* 0x000000ffff479224 */ /* 0x000fe200078e0a47 */
[C---:B--2---:R-:W-:Y:S01]  /*38b0*/  SEL R41, R4.reuse, R57, !P0 ;  /* 0x0000003904297207 */ /* 0x044fe20004000000 */
[----:B------:R-:W-:Y:S01]  /*38c0*/  STL [R1+0x1a18], R55 ;  /* 0x001a183701007387 */ /* 0x000fe20000100800 */
[----:B------:R-:W-:Y:S02]  /*38d0*/  ISETP.GE.AND P3, PT, R133, RZ, PT ;  /* 0x000000ff8500720c */ /* 0x000fe40003f66270 */
[----:B---3--:R-:W-:Y:S01]  /*38e0*/  SEL R30, R4, R42, !P0 ;  /* 0x0000002a041e7207 */ /* 0x008fe20004000000 */
[----:B------:R1:W-:Y:S01]  /*38f0*/  STL [R1+0x1a14], R41 ;  /* 0x001a142901007387 */ /* 0x0003e20000100800 */
[----:B------:R-:W-:Y:S01]  /*3900*/  ISETP.GE.AND P1, PT, R132, RZ, PT ;  /* 0x000000ff8400720c */ /* 0x000fe20003f26270 */
[----:B------:R-:W-:Y:S01]  /*3910*/  @!P2 IMAD.MOV R65, RZ, RZ, -R65 ;  /* 0x000000ffff41a224 */ /* 0x000fe200078e0a41 */
[----:B------:R-:W-:Y:S01]  /*3920*/  @!P4 IADD3 R53, -R53, RZ, RZ ;  /* 0x000000ff3535c210 */ /* 0x000fe20007ffe1ff */
[----:B------:R2:W-:Y:S01]  /*3930*/  STL [R1+0x1a10], R30 ;  /* 0x001a101e01007387 */ /* 0x0005e20000100800 */
[----:B------:R-:W-:Y:S01]  /*3940*/  ISETP.GE.AND P4, PT, R130, RZ, PT ;  /* 0x000000ff8200720c */ /* 0x000fe20003f86270 */
[----:B------:R-:W-:Y:S01]  /*3950*/  @!P5 IMAD.MOV R38, RZ, RZ, -R38 ;  /* 0x000000ffff26d224 */ /* 0x000fe200078e0a26 */
[----:B------:R-:W-:Y:S01]  /*3960*/  ISETP.GE.AND P2, PT, R131, RZ, PT ;  /* 0x000000ff8300720c */ /* 0x000fe20003f46270 */
[----:B------:R3:W-:Y:S01]  /*3970*/  STL [R1+0x1a0c], R31 ;  /* 0x001a0c1f01007387 */ /* 0x0007e20000100800 */
[----:B------:R-:W-:Y:S01]  /*3980*/  ISETP.GE.AND P5, PT, R129, RZ, PT ;  /* 0x000000ff8100720c */ /* 0x000fe20003fa6270 */
[----:B------:R-:W-:Y:S01]  /*3990*/  @!P3 IMAD.MOV R14, RZ, RZ, -R14 ;  /* 0x000000ffff0eb224 */ /* 0x000fe200078e0a0e */
[----:B-1----:R-:W-:-:S02]  /*39a0*/  SEL R41, R4, R80, !P0 ;  /* 0x0000005004297207 */ /* 0x002fc40004000000 */
[C---:B------:R-:W-:Y:S02]  /*39b0*/  SEL R22, R4.reuse, R22, !P0 ;  /* 0x0000001604167207 */ /* 0x040fe40004000000 */
[----:B--2---:R-:W-:Y:S01]  /*39c0*/  SEL R30, R4, R69, !P0 ;  /* 0x00000045041e7207 */ /* 0x004fe20004000000 */
[----:B------:R1:W-:Y:S01]  /*39d0*/  STL [R1+0x1a08], R41 ;  /* 0x001a082901007387 */ /* 0x0003e20000100800 */
[----:B------:R-:W-:Y:S01]  /*39e0*/  ISETP.GE.AND P3, PT, R128, RZ, PT ;  /* 0x000000ff8000720c */ /* 0x000fe20003f66270 */
[----:B------:R-:W-:Y:S01]  /*39f0*/  @!P4 IMAD.MOV R49, RZ, RZ, -R49 ;  /* 0x000000ffff31c224 */ /* 0x000fe200078e0a31 */
[----:B---3--:R-:W-:Y:S01]  /*3a00*/  SEL R31, R4, R54, !P0 ;  /* 0x00000036041f7207 */ /* 0x008fe20004000000 */
[----:B------:R2:W-:Y:S01]  /*3a10*/  STL [R1+0x1a04], R30 ;  /* 0x001a041e01007387 */ /* 0x0005e20000100800 */
[----:B------:R-:W-:Y:S01]  /*3a20*/  @!P1 IADD3 R72, -R72, RZ, RZ ;  /* 0x000000ff48489210 */ /* 0x000fe20007ffe1ff */
[----:B------:R-:W-:Y:S01]  /*3a30*/  @!P2 IMAD.MOV R70, RZ, RZ, -R70 ;  /* 0x000000ffff46a224 */ /* 0x000fe200078e0a46 */
[----:B------:R-:W-:Y:S01]  /*3a40*/  ISETP.GE.AND P1, PT, R127, RZ, PT ;  /* 0x000000ff7f00720c */ /* 0x000fe20003f26270 */
[----:B------:R3:W-:Y:S01]  /*3a50*/  STL [R1+0x1a00], R31 ;  /* 0x001a001f01007387 */ /* 0x0007e20000100800 */
[----:B------:R-:W-:-:S02]  /*3a60*/  SEL R20, R4, R20, !P0 ;  /* 0x0000001404147207 */ /* 0x000fc40004000000 */
[C---:B-1----:R-:W-:Y:S02]  /*3a70*/  SEL R41, R4.reuse, R45, !P0 ;  /* 0x0000002d04297207 */ /* 0x042fe40004000000 */
[----:B------:R-:W-:Y:S01]  /*3a80*/  ISETP.GE.AND P4, PT, R125, RZ, PT ;  /* 0x000000ff7d00720c */ /* 0x000fe20003f86270 */
[----:B------:R-:W-:Y:S01]  /*3a90*/  @!P3 IMAD.MOV R16, RZ, RZ, -R16 ;  /* 0x000000ffff10b224 */ /* 0x000fe200078e0a10 */
[C---:B--2---:R-:W-:Y:S01]  /*3aa0*/  SEL R30, R4.reuse, R32, !P0 ;  /* 0x00000020041e7207 */ /* 0x044fe20004000000 */
[----:B------:R-:W-:Y:S01]  /*3ab0*/  STL [R1+0x19fc], R41 ;  /* 0x0019fc2901007387 */ /* 0x000fe20000100800 */
[C---:B------:R-:W-:Y:S02]  /*3ac0*/  SEL R32, R4.reuse, R67, !P0 ;  /* 0x0000004304207207 */ /* 0x040fe40004000000 */
[----:B---3--:R-:W-:Y:S01]  /*3ad0*/  SEL R31, R4, R73, !P0 ;  /* 0x00000049041f7207 */ /* 0x008fe20004000000 */
[----:B------:R1:W-:Y:S01]  /*3ae0*/  STL [R1+0x19f8], R30 ;  /* 0x0019f81e01007387 */ /* 0x0003e20000100800 */
[----:B------:R-:W-:Y:S01]  /*3af0*/  @!P5 IADD3 R44, -R44, RZ, RZ ;  /* 0x000000ff2c2cd210 */ /* 0x000fe20007ffe1ff */
[----:B------:R-:W-:Y:S01]  /*3b00*/  @!P1 IMAD.MOV R79, RZ, RZ, -R79 ;  /* 0x000000ffff4f9224 */ /* 0x000fe200078e0a4f */
[----:B------:R-:W-:Y:S01]  /*3b10*/  ISETP.GE.AND P2, PT, R126, RZ, PT ;  /* 0x000000ff7e00720c */ /* 0x000fe20003f46270 */
[----:B------:R2:W-:Y:S01]  /*3b20*/  STL [R1+0x19f4], R31 ;  /* 0x0019f41f01007387 */ /* 0x0005e20000100800 */
[----:B------:R-:W-:Y:S01]  /*3b30*/  ISETP.GE.AND P5, PT, R124, RZ, PT ;  /* 0x000000ff7c00720c */ /* 0x000fe20003fa6270 */
[----:B------:R-:W-:Y:S01]  /*3b40*/  @!P4 IMAD.MOV R51, RZ, RZ, -R51 ;  /* 0x000000ffff33c224 */ /* 0x000fe200078e0a33 */
[----:B------:R-:W-:Y:S01]  /*3b50*/  ISETP.GE.AND P3, PT, R123, RZ, PT ;  /* 0x000000ff7b00720c */ /* 0x000fe20003f66270 */
[----:B------:R-:W-:Y:S01]  /*3b60*/  STL [R1+0x19f0], R32 ;  /* 0x0019f02001007387 */ /* 0x000fe20000100800 */
[----:B------:R-:W-:-:S02]  /*3b70*/  ISETP.GE.AND P1, PT, R122, RZ, PT ;  /* 0x000000ff7a00720c */ /* 0x000fc40003f26270 */
[----:B-1----:R-:W-:Y:S02]  /*3b80*/  SEL R30, R4, R56, !P0 ;  /* 0x00000038041e7207 */ /* 0x002fe40004000000 */
[----:B------:R-:W-:Y:S02]  /*3b90*/  ISETP.GE.AND P4, PT, R120, RZ, PT ;  /* 0x000000ff7800720c */ /* 0x000fe40003f86270 */
[----:B--2---:R-:W-:Y:S01]  /*3ba0*/  SEL R31, R4, R36, !P0 ;  /* 0x00000024041f7207 */ /* 0x004fe20004000000 */
[----:B------:R1:W-:Y:S01]  /*3bb0*/  STL [R1+0x19ec], R30 ;  /* 0x0019ec1e01007387 */ /* 0x0003e20000100800 */
[----:B------:R-:W-:Y:S01]  /*3bc0*/  @!P2 IADD3 R61, -R61, RZ, RZ ;  /* 0x000000ff3d3da210 */ /* 0x000fe20007ffe1ff */
[----:B------:R-:W-:Y:S01]  /*3bd0*/  @!P5 IMAD.MOV R48, RZ, RZ, -R48 ;  /* 0x000000ffff30d224 */ /* 0x000fe200078e0a30 */
[----:B------:R-:W-:Y:S01]  /*3be0*/  ISETP.GE.AND P2, PT, R121, RZ, PT ;  /* 0x000000ff7900720c */ /* 0x000fe20003f46270 */
[----:B------:R2:W-:Y:S01]  /*3bf0*/  STL [R1+0x19e8], R31 ;  /* 0x0019e81f01007387 */ /* 0x0005e20000100800 */
[----:B------:R-:W-:Y:S01]  /*3c00*/  ISETP.GE.AND P5, PT, R119, RZ, PT ;  /* 0x000000ff7700720c */ /* 0x000fe20003fa6270 */
[----:B------:R-:W-:Y:S01]  /*3c10*/  @!P1 IMAD.MOV R76, RZ, RZ, -R76 ;  /* 0x000000ffff4c9224 */ /* 0x000fe200078e0a4c */
[----:B------:R-:W-:Y:S01]  /*3c20*/  @!P3 IADD3 R26, -R26, RZ, RZ ;  /* 0x000000ff1a1ab210 */ /* 0x000fe20007ffe1ff */
[----:B------:R3:W-:Y:S01]  /*3c30*/  STL [R1+0x19e4], R22 ;  /* 0x0019e41601007387 */ /* 0x0007e20000100800 */
[----:B------:R-:W-:-:S02]  /*3c40*/  ISETP.GE.AND P3, PT, R118, RZ, PT ;  /* 0x000000ff7600720c */ /* 0x000fc40003f66270 */
[C---:B-1----:R-:W-:Y:S02]  /*3c50*/  SEL R30, R4.reuse, R75, !P0 ;  /* 0x0000004b041e7207 */ /* 0x042fe40004000000 */
[----:B------:R-:W-:Y:S02]  /*3c60*/  ISETP.GE.AND P1, PT, R117, RZ, PT ;  /* 0x000000ff7500720c */ /* 0x000fe40003f26270 */
[----:B--2---:R-:W-:Y:S01]  /*3c70*/  SEL R31, R4, R62, !P0 ;  /* 0x0000003e041f7207 */ /* 0x004fe20004000000 */
[----:B------:R1:W-:Y:S01]  /*3c80*/  STL [R1+0x19e0], R30 ;  /* 0x0019e01e01007387 */ /* 0x0003e20000100800 */
[----:B------:R-:W-:Y:S01]  /*3c90*/  @!P4 IADD3 R58, -R58, RZ, RZ ;  /* 0x000000ff3a3ac210 */ /* 0x000fe20007ffe1ff */
[----:B------:R-:W-:Y:S01]  /*3ca0*/  @!P2 IMAD.MOV R68, RZ, RZ, -R68 ;  /* 0x000000ffff44a224 */ /* 0x000fe200078e0a44 */
[----:B---3--:R-:W-:Y:S01]  /*3cb0*/  SEL R22, R4, R60, !P0 ;  /* 0x0000003c04167207 */ /* 0x008fe20004000000 */
[----:B------:R-:W-:Y:S01]  /*3cc0*/  STL [R1+0x19dc], R31 ;  /* 0x0019dc1f01007387 */ /* 0x000fe20000100800 */
[----:B------:R-:W-:Y:S01]  /*3cd0*/  ISETP.GE.AND P4, PT, R115, RZ, PT ;  /* 0x000000ff7300720c */ /* 0x000fe20003f86270 */
[----:B------:R-:W-:Y:S01]  /*3ce0*/  @!P5 IMAD.MOV R46, RZ, RZ, -R46 ;  /* 0x000000ffff2ed224 */ /* 0x000fe200078e0a2e */
[----:B------:R-:W-:Y:S01]  /*3cf0*/  ISETP.GE.AND P2, PT, R116, RZ, PT ;  /* 0x000000ff7400720c */ /* 0x000fe20003f46270 */
[----:B------:R2:W-:Y:S01]  /*3d00*/  STL [R1+0x19d8], R22 ;  /* 0x0019d81601007387 */ /* 0x0005e20000100800 */
[----:B------:R-:W-:Y:S01]  /*3d10*/  ISETP.GE.AND P5, PT, R114, RZ, PT ;  /* 0x000000ff7200720c */ /* 0x000fe20003fa6270 */
[----:B------:R-:W-:Y:S01]  /*3d20*/  @!P3 IMAD.MOV R34, RZ, RZ, -R34 ;  /* 0x000000ffff22b224 */ /* 0x000fe200078e0a22 */
[----:B-1----:R-:W-:-:S02]  /*3d30*/  SEL R30, R4, R43, !P0 ;  /* 0x0000002b041e7207 */ /* 0x002fc40004000000 */
[----:B------:R-:W-:Y:S02]  /*3d40*/  ISETP.GE.AND P3, PT, R113, RZ, PT ;  /* 0x000000ff7100720c */ /* 0x000fe40003f66270 */
[----:B------:R-:W-:Y:S01]  /*3d50*/  @!P1 IADD3 R74, -R74, RZ, RZ ;  /* 0x000000ff4a4a9210 */ /* 0x000fe20007ffe1ff */
[----:B------:R1:W-:Y:S01]  /*3d60*/  STL [R1+0x19d4], R30 ;  /* 0x0019d41e01007387 */ /* 0x0003e20000100800 */
[----:B------:R-:W-:Y:S01]  /*3d70*/  ISETP.GE.AND P1, PT, R112, RZ, PT ;  /* 0x000000ff7000720c */ /* 0x000fe20003f26270 */
[----:B------:R-:W-:Y:S01]  /*3d80*/  @!P4 IMAD.MOV R59, RZ, RZ, -R59 ;  /* 0x000000ffff3bc224 */ /* 0x000fe200078e0a3b */
[----:B--2---:R-:W-:Y:S01]  /*3d90*/  SEL R22, R4, R78, !P0 ;  /* 0x0000004e04167207 */ /* 0x004fe20004000000 */
[----:B------:R2:W-:Y:S01]  /*3da0*/  STL [R1+0x19d0], R20 ;  /* 0x0019d01401007387 */ /* 0x0005e20000100800 */
[----:B------:R-:W-:Y:S01]  /*3db0*/  @!P2 IMAD.MOV R66, RZ, RZ, -R66 ;  /* 0x000000ffff42a224 */ /* 0x000fe200078e0a42 */
[----:B------:R-:W-:Y:S02]  /*3dc0*/  ISETP.GE.AND P4, PT, R110, RZ, PT ;  /* 0x000000ff6e00720c */ /* 0x000fe40003f86270 */
[----:B------:R3:W-:Y:S01]  /*3dd0*/  STL [R1+0x19cc], R22 ;  /* 0x0019cc1601007387 */ /* 0x0007e20000100800 */
[----:B------:R-:W-:Y:S01]  /*3de0*/  @!P5 IADD3 R39, -R39, RZ, RZ ;  /* 0x000000ff2727d210 */ /* 0x000fe20007ffe1ff */
[----:B------:R-:W-:Y:S01]  /*3df0*/  @!P3 IMAD.MOV R28, RZ, RZ, -R28 ;  /* 0x000000ffff1cb224 */ /* 0x000fe200078e0a1c */
[----:B-1----:R-:W-:-:S02]  /*3e00*/  SEL R30, R4, R64, !P0 ;  /* 0x00000040041e7207 */ /* 0x002fc40004000000 */
[----:B------:R-:W-:Y:S01]  /*3e10*/  ISETP.GE.AND P2, PT, R111, RZ, PT ;  /* 0x000000ff6f00720c */ /* 0x000fe20003f46270 */
[----:B------:R-:W-:Y:S01]  /*3e20*/  @!P1 IMAD.MOV R50, RZ, RZ, -R50 ;  /* 0x000000ffff329224 */ /* 0x000fe200078e0a32 */
[C---:B--2---:R-:W-:Y:S01]  /*3e30*/  SEL R20, R4.reuse, R52, !P0 ;  /* 0x0000003404147207 */ /* 0x044fe20004000000 */
[----:B------:R1:W-:Y:S01]  /*3e40*/  STL [R1+0x19c8], R30 ;  /* 0x0019c81e01007387 */ /* 0x0003e20000100800 */
[----:B------:R-:W-:Y:S02]  /*3e50*/  ISETP.GE.AND P5, PT, R109, RZ, PT ;  /* 0x000000ff6d00720c */ /* 0x000fe40003fa6270 */
[----:B---3--:R-:W-:Y:S01]  /*3e60*/  SEL R22, R4, R40, !P0 ;  /* 0x0000002804167207 */ /* 0x008fe20004000000 */
[----:B------:R2:W-:Y:S01]  /*3e70*/  STL [R1+0x19c4], R20 ;  /* 0x0019c41401007387 */ /* 0x0005e20000100800 */
[----:B------:R-:W-:Y:S01]  /*3e80*/  ISETP.GE.AND P3, PT, R108, RZ, PT ;  /* 0x000000ff6c00720c */ /* 0x000fe20003f66270 */
[----:B------:R-:W-:Y:S01]  /*3e90*/  @!P4 IMAD.MOV R37, RZ, RZ, -R37 ;  /* 0x000000ffff25c224 */ /* 0x000fe200078e0a25 */
[----:B------:R-:W-:Y:S01]  /*3ea0*/  ISETP.GE.AND P1, PT, R107, RZ, PT ;  /* 0x000000ff6b00720c */ /* 0x000fe20003f26270 */
[----:B------:R3:W-:Y:S01]  /*3eb0*/  STL [R1+0x19c0], R22 ;  /* 0x0019c01601007387 */ /* 0x0007e20000100800 */
[----:B------:R-:W-:-:S02]  /*3ec0*/  ISETP.GE.AND P4, PT, R105, RZ, PT ;  /* 0x000000ff6900720c */ /* 0x000fc40003f86270 */
[C---:B-1----:R-:W-:Y:S02]  /*3ed0*/  SEL R30, R4.reuse, R35, !P0 ;  /* 0x00000023041e7207 */ /* 0x042fe40004000000 */
[----:B------:R-:W-:Y:S02]  /*3ee0*/  @!P2 IADD3 R47, -R47, RZ, RZ ;  /* 0x000000ff2f2fa210 */ /* 0x000fe40007ffe1ff */
[C---:B--2---:R-:W-:Y:S01]  /*3ef0*/  SEL R20, R4.reuse, R71, !P0 ;  /* 0x0000004704147207 */ /* 0x044fe20004000000 */
[----:B------:R1:W-:Y:S01]  /*3f00*/  STL [R1+0x19bc], R30 ;  /* 0x0019bc1e01007387 */ /* 0x0003e20000100800 */
[----:B------:R-:W-:Y:S01]  /*3f10*/  @!P5 IADD3 R33, -R33, RZ, RZ ;  /* 0x000000ff2121d210 */ /* 0x000fe20007ffe1ff */
[----:B------:R-:W-:Y:S01]  /*3f20*/  @!P3 IMAD.MOV R83, RZ, RZ, -R83 ;  /* 0x000000ffff53b224 */ /* 0x000fe200078e0a53 */
[----:B---3--:R-:W-:Y:S01]  /*3f30*/  SEL R22, R4, R65, !P0 ;  /* 0x0000004104167207 */ /* 0x008fe20004000000 */
[----:B------:R2:W-:Y:S01]  /*3f40*/  STL [R1+0x19b8], R20 ;  /* 0x0019b81401007387 */ /* 0x0005e20000100800 */
[----:B------:R-:W-:Y:S01]  /*3f50*/  ISETP.GE.AND P2, PT, R106, RZ, PT ;  /* 0x000000ff6a00720c */ /* 0x000fe20003f46270 */
[----:B------:R-:W-:Y:S01]  /*3f60*/  @!P1 IMAD.MOV R6, RZ, RZ, -R6 ;  /* 0x000000ffff069224 */ /* 0x000fe200078e0a06 */
[----:B------:R-:W-:Y:S01]  /*3f70*/  ISETP.GE.AND P5, PT, R104, RZ, PT ;  /* 0x000000ff6800720c */ /* 0x000fe20003fa6270 */
[----:B------:R3:W-:Y:S01]  /*3f80*/  STL [R1+0x19b4], R22 ;  /* 0x0019b41601007387 */ /* 0x0007e20000100800 */
[----:B------:R-:W-:Y:S01]  /*3f90*/  ISETP.GT.U32.AND P3, PT, R0, R25, PT ;  /* 0x000000190000720c */ /* 0x000fe20003f64070 */
[----:B------:R-:W-:Y:S01]  /*3fa0*/  @!P4 IMAD.MOV R18, RZ, RZ, -R18 ;  /* 0x000000ffff12c224 */ /* 0x000fe200078e0a12 */
[----:B-1----:R-:W-:-:S02]  /*3fb0*/  SEL R30, R4, R53, !P0 ;  /* 0x00000035041e7207 */ /* 0x002fc40004000000 */
[C---:B------:R-:W-:Y:S02]  /*3fc0*/  SEL R6, R4.reuse, R6, !P0 ;  /* 0x0000000604067207 */ /* 0x040fe40004000000 */
[----:B--2---:R-:W-:Y:S01]  /*3fd0*/  SEL R20, R4, R38, !P0 ;  /* 0x0000002604147207 */ /* 0x004fe20004000000 */
[----:B------:R-:W-:Y:S01]  /*3fe0*/  STL [R1+0x19b0], R30 ;  /* 0x0019b01e01007387 */ /* 0x000fe20000100800 */
[----:B------:R-:W-:Y:S02]  /*3ff0*/  ISETP.GT.U32.AND P1, PT, R0, R3, PT ;  /* 0x000000030000720c */ /* 0x000fe40003f24070 */
[C---:B---3--:R-:W-:Y:S01]  /*4000*/  SEL R22, R4.reuse, R14, !P0 ;  /* 0x0000000e04167207 */ /* 0x048fe20004000000 */
[----:B------:R1:W-:Y:S01]  /*4010*/  STL [R1+0x19ac], R20 ;  /* 0x0019ac1401007387 */ /* 0x0003e20000100800 */
[----:B------:R-:W-:Y:S01]  /*4020*/  SEL R14, R4, R72, !P0 ;  /* 0x00000048040e7207 */ /* 0x000fe20004000000 */
[----:B------:R-:W-:Y:S01]  /*4030*/  @!P5 IMAD.MOV R8, RZ, RZ, -R8 ;  /* 0x000000ffff08d224 */ /* 0x000fe200078e0a08 */
[----:B------:R-:W-:Y:S01]  /*4040*/  @!P2 IADD3 R24, -R24, RZ, RZ ;  /* 0x000000ff1818a210 */ /* 0x000fe20007ffe1ff */
[----:B------:R2:W-:Y:S01]  /*4050*/  STL [R1+0x19a8], R22 ;  /* 0x0019a81601007387 */ /* 0x0005e20000100800 */
[----:B------:R-:W-:-:S02]  /*4060*/  @!P3 IADD3 R25, R25, -R0, RZ ;  /* 0x800000001919b210 */ /* 0x000fc40007ffe0ff */
[C---:B------:R-:W-:Y:S01]  /*4070*/  ISETP.GT.U32.AND P3, PT, R0.reuse, R11, PT ;  /* 0x0000000b0000720c */ /* 0x040fe20003f64070 */
[----:B------:R3:W-:Y:S01]  /*4080*/  STL [R1+0x19a4], R14 ;  /* 0x0019a40e01007387 */ /* 0x0007e20000100800 */
[----:B------:R-:W-:Y:S01]  /*4090*/  ISETP.GT.U32.AND P2, PT, R0, R21, PT ;  /* 0x000000150000720c */ /* 0x000fe20003f44070 */
[----:B------:R-:W-:Y:S01]  /*40a0*/  @!P1 IMAD.IADD R3, R3, 0x1, -R0 ;  /* 0x0000000103039824 */ /* 0x000fe200078e0a00 */
[----:B-1----:R-:W-:Y:S02]  /*40b0*/  SEL R20, R4, R70, !P0 ;  /* 0x0000004604147207 */ /* 0x002fe40004000000 */
[----:B------:R-:W-:Y:S02]  /*40c0*/  ISETP.GT.U32.AND P4, PT, R0, R17, PT ;  /* 0x000000110000720c */ /* 0x000fe40003f84070 */
[----:B--2---:R-:W-:Y:S01]  /*40d0*/  SEL R22, R4, R49, !P0 ;  /* 0x0000003104167207 */ /* 0x004fe20004000000 */
[----:B------:R1:W-:Y:S01]  /*40e0*/  STL [R1+0x19a0], R20 ;  /* 0x0019a01401007387 */ /* 0x0003e20000100800 */
[----:B------:R-:W-:-:S02]  /*40f0*/  ISETP.GT.U32.AND P5, PT, R0, R23, PT ;  /* 0x000000170000720c */ /* 0x000fc40003fa4070 */
[----:B---3--:R-:W-:Y:S01]  /*4100*/  SEL R14, R4, R44, !P0 ;  /* 0x0000002c040e7207 */ /* 0x008fe20004000000 */
[----:B------:R-:W-:Y:S01]  /*4110*/  STL [R1+0x199c], R22 ;  /* 0x00199c1601007387 */ /* 0x000fe20000100800 */
[----:B------:R-:W-:Y:S01]  /*4120*/  ISETP.GT.U32.AND P1, PT, R0, R25, PT ;  /* 0x000000190000720c */ /* 0x000fe20003f24070 */
[--C-:B------:R-:W-:Y:S01]  /*4130*/  @!P3 IMAD.IADD R11, R11, 0x1, -R0.reuse ;  /* 0x000000010b0bb824 */ /* 0x100fe200078e0a00 */
[-C--:B------:R-:W-:Y:S01]  /*4140*/  @!P2 IADD3 R21, R21, -R0.reuse, RZ ;  /* 0x800000001515a210 */ /* 0x080fe20007ffe0ff */
[----:B------:R2:W-:Y:S01]  /*4150*/  STL [R1+0x1998], R14 ;  /* 0x0019980e01007387 */ /* 0x0005e20000100800 */
[----:B------:R-:W-:Y:S01]  /*4160*/  @!P6 IADD3 R29, R29, -R0, RZ ;  /* 0x800000001d1de210 */ /* 0x000fe20007ffe0ff */
[--C-:B------:R-:W-:Y:S01]  /*4170*/  @!P4 IMAD.IADD R17, R17, 0x1, -R0.reuse ;  /* 0x000000011111c824 */ /* 0x100fe200078e0a00 */
[C---:B-1----:R-:W-:Y:S02]  /*4180*/  SEL R20, R4.reuse, R16, !P0 ;  /* 0x0000001004147207 */ /* 0x042fe40004000000 */
[----:B------:R-:W-:Y:S01]  /*4190*/  SEL R16, R4, R79, !P0 ;  /* 0x0000004f04107207 */ /* 0x000fe20004000000 */
[--C-:B------:R-:W-:Y:S01]  /*41a0*/  @!P5 IMAD.IADD R23, R23, 0x1, -R0.reuse ;  /* 0x000000011717d824 */ /* 0x100fe200078e0a00 */
[C---:B------:R-:W-:Y:S01]  /*41b0*/  ISETP.GT.U32.AND P5, PT, R0.reuse, R11, PT ;  /* 0x0000000b0000720c */ /* 0x040fe20003fa4070 */
[----:B------:R1:W-:Y:S01]  /*41c0*/  STL [R1+0x1994], R20 ;  /* 0x0019941401007387 */ /* 0x0003e20000100800 */
[----:B------:R-:W-:Y:S01]  /*41d0*/  ISETP.GT.U32.AND P3, PT, R0, R21, PT ;  /* 0x000000150000720c */ /* 0x000fe20003f64070 */
[----:B------:R-:W-:Y:S01]  /*41e0*/  @!P1 IMAD.IADD R25, R25, 0x1, -R0 ;  /* 0x0000000119199824 */ /* 0x000fe200078e0a00 */
[----:B--2---:R-:W-:Y:S01]  /*41f0*/  SEL R14, R4, R61, !P0 ;  /* 0x0000003d040e7207 */ /* 0x004fe20004000000 */
[----:B------:R2:W-:Y:S01]  /*4200*/  STL [R1+0x1990], R16 ;  /* 0x0019901001007387 */ /* 0x0005e20000100800 */
[----:B------:R-:W-:-:S02]  /*4210*/  ISETP.GT.U32.AND P1, PT, R0, R17, PT ;  /* 0x000000110000720c */ /* 0x000fc40003f24070 */
[----:B------:R-:W-:Y:S01]  /*4220*/  ISETP.GT.U32.AND P6, PT, R0, R23, PT ;  /* 0x000000170000720c */ /* 0x000fe20003fc4070 */
[----:B------:R3:W-:Y:S01]  /*4230*/  STL [R1+0x198c], R14 ;  /* 0x00198c0e01007387 */ /* 0x0007e20000100800 */
[----:B------:R-:W-:Y:S02]  /*4240*/  ISETP.GE.AND P2, PT, R101, RZ, PT ;  /* 0x000000ff6500720c */ /* 0x000fe40003f46270 */
[----:B-1----:R-:W-:Y:S01]  /*4250*/  SEL R20, R4, R51, !P0 ;  /* 0x0000003304147207 */ /* 0x002fe20004000000 */
[--C-:B------:R-:W-:Y:S01]  /*4260*/  @!P5 IMAD.IADD R11, R11, 0x1, -R0.reuse ;  /* 0x000000010b0bd824 */ /* 0x100fe200078e0a00 */
[----:B------:R-:W-:Y:S02]  /*4270*/  ISETP.GT.U32.AND P5, PT, R0, R27, PT ;  /* 0x0000001b0000720c */ /* 0x000fe40003fa4070 */
[C---:B--2---:R-:W-:Y:S01]  /*4280*/  SEL R16, R4.reuse, R48, !P0 ;  /* 0x0000003004107207 */ /* 0x044fe20004000000 */
[----:B------:R1:W-:Y:S01]  /*4290*/  STL [R1+0x1988], R20 ;  /* 0x0019881401007387 */ /* 0x0003e20000100800 */
[----:B------:R-:W-:Y:S01]  /*42a0*/  @!P3 IADD3 R21, R21, -R0, RZ ;  /* 0x800000001515b210 */ /* 0x000fe20007ffe0ff */
[--C-:B------:R-:W-:Y:S01]  /*42b0*/  @!P1 IMAD.IADD R17, R17, 0x1, -R0.reuse ;  /* 0x0000000111119824 */ /* 0x100fe200078e0a00 */
[----:B---3--:R-:W-:Y:S01]  /*42c0*/  SEL R14, R4, R26, !P0 ;  /* 0x0000001a040e7207 */ /* 0x008fe20004000000 */
[----:B------:R2:W-:Y:S01]  /*42d0*/  STL [R1+0x1984], R16 ;  /* 0x0019841001007387 */ /* 0x0005e20000100800 */
[C---:B------:R-:W-:Y:S01]  /*42e0*/  ISETP.GT.U32.AND P3, PT, R0.reuse, R7, PT ;  /* 0x000000070000720c */ /* 0x040fe20003f64070 */
[--C-:B------:R-:W-:Y:S01]  /*42f0*/  @!P6 IMAD.IADD R23, R23, 0x1, -R0.reuse ;  /* 0x000000011717e824 */ /* 0x100fe200078e0a00 */
[C---:B------:R-:W-:Y:S01]  /*4300*/  ISETP.GT.U32.AND P1, PT, R0.reuse, R5, PT ;  /* 0x000000050000720c */ /* 0x040fe20003f24070 */
[----:B------:R3:W-:Y:S01]  /*4310*/  STL [R1+0x1980], R14 ;  /* 0x0019800e01007387 */ /* 0x0007e20000100800 */
[----:B------:R-:W-:Y:S01]  /*4320*/  ISETP.GT.U32.AND P6, PT, R0, R19, PT ;  /* 0x000000130000720c */ /* 0x000fe20003fc4070 */
[----:B------:R-:W-:Y:S01]  /*4330*/  @!P2 IMAD.MOV R25, RZ, RZ, -R25 ;  /* 0x000000ffff19a224 */ /* 0x000fe200078e0a19 */
[----:B-1----:R-:W-:Y:S01]  /*4340*/  SEL R20, R4, R76, !P0 ;  /* 0x0000004c04147207 */ /* 0x002fe20004000000 */
[----:B------:R-:W-:Y:S01]  /*4350*/  @!P5 IMAD.IADD R27, R27, 0x1, -R0 ;  /* 0x000000011b1bd824 */ /* 0x000fe200078e0a00 */
[----:B------:R-:W-:-:S02]  /*4360*/  ISETP.GE.AND P2, PT, R102, RZ, PT ;  /* 0x000000ff6600720c */ /* 0x000fc40003f46270 */
[----:B--2---:R-:W-:Y:S01]  /*4370*/  SEL R16, R4, R68, !P0 ;  /* 0x0000004404107207 */ /* 0x004fe20004000000 */
[----:B------:R1:W-:Y:S01]  /*4380*/  STL [R1+0x197c], R20 ;  /* 0x00197c1401007387 */ /* 0x0003e20000100800 */
[----:B------:R-:W-:Y:S02]  /*4390*/  ISETP.GE.AND P5, PT, R96, RZ, PT ;  /* 0x000000ff6000720c */ /* 0x000fe40003fa6270 */
[----:B---3--:R-:W-:Y:S01]  /*43a0*/  SEL R14, R4, R58, !P0 ;  /* 0x0000003a040e7207 */ /* 0x008fe20004000000 */
[----:B------:R2:W-:Y:S01]  /*43b0*/  STL [R1+0x1978], R16 ;  /* 0x0019781001007387 */ /* 0x0005e20000100800 */
[----:B------:R-:W-:Y:S01]  /*43c0*/  IABS R85, R82 ;  /* 0x0000005200557213 */ /* 0x000fe20000000000 */
[----:B------:R-:W-:Y:S01]  /*43d0*/  @!P1 IMAD.IADD R5, R5, 0x1, -R0 ;  /* 0x0000000105059824 */ /* 0x000fe200078e0a00 */
[----:B------:R-:W-:Y:S01]  /*43e0*/  @!P3 IADD3 R7, R7, -R0, RZ ;  /* 0x800000000707b210 */ /* 0x000fe20007ffe0ff */
[----:B------:R3:W-:Y:S01]  /*43f0*/  STL [R1+0x1974], R14 ;  /* 0x0019740e01007387 */ /* 0x0007e20000100800 */
[----:B------:R-:W-:Y:S01]  /*4400*/  ISETP.GE.AND P1, PT, R97, RZ, PT ;  /* 0x000000ff6100720c */ /* 0x000fe20003f26270 */
[----:B------:R-:W-:Y:S01]  /*4410*/  IMAD.HI.U32 R12, R2, R85, RZ ;  /* 0x00000055020c7227 */ /* 0x000fe200078e00ff */
[----:B-1----:R-:W-:-:S02]  /*4420*/  SEL R20, R4, R46, !P0 ;  /* 0x0000002e04147207 */ /* 0x002fc40004000000 */
[----:B------:R-:W-:Y:S01]  /*4430*/  @!P6 IADD3 R19, R19, -R0, RZ ;  /* 0x800000001313e210 */ /* 0x000fe20007ffe0ff */
[----:B------:R-:W-:Y:S01]  /*4440*/  IMAD.MOV R12, RZ, RZ, -R12 ;  /* 0x000000ffff0c7224 */ /* 0x000fe200078e0a0c */
[----:B--2---:R-:W-:Y:S01]  /*4450*/  SEL R16, R4, R34, !P0 ;  /* 0x0000002204107207 */ /* 0x004fe20004000000 */
[----:B------:R1:W-:Y:S01]  /*4460*/  STL [R1+0x1970], R20 ;  /* 0x0019701401007387 */ /* 0x0003e20000100800 */
[----:B------:R-:W-:Y:S01]  /*4470*/  ISETP.GT.U32.AND P6, PT, R0, R5, PT ;  /* 0x000000050000720c */ /* 0x000fe20003fc4070 */
[----:B------:R-:W-:Y:S01]  /*4480*/  @!P5 IMAD.MOV R23, RZ, RZ, -R23 ;  /* 0x000000ffff17d224 */ /* 0x000fe200078e0a17 */
[----:B---3--:R-:W-:Y:S01]  /*4490*/  SEL R14, R4, R74, !P0 ;  /* 0x0000004a040e7207 */ /* 0x008fe20004000000 */
[----:B------:R2:W-:Y:S01]  /*44a0*/  STL [R1+0x196c], R16 ;  /* 0x00196c1001007387 */ /* 0x0005e20000100800 */
[----:B------:R-:W-:Y:S01]  /*44b0*/  ISETP.GE.AND P3, PT, R98, RZ, PT ;  /* 0x000000ff6200720c */ /* 0x000fe20003f66270 */
[C---:B------:R-:W-:Y:S01]  /*44c0*/  IMAD R31, R0.reuse, R12, R85 ;  /* 0x0000000c001f7224 */ /* 0x040fe200078e0255 */
[----:B------:R-:W-:Y:S01]  /*44d0*/  ISETP.GT.U32.AND P5, PT, R0, R15, PT ;  /* 0x0000000f0000720c */ /* 0x000fe20003fa4070 */
[----:B------:R3:W-:Y:S01]  /*44e0*/  STL [R1+0x1968], R14 ;  /* 0x0019680e01007387 */ /* 0x0007e20000100800 */
[----:B------:R-:W-:Y:S01]  /*44f0*/  IMAD R98, R252, 0x31, RZ ;  /* 0x00000031fc627824 */ /* 0x000fe200078e02ff */
[----:B-1----:R-:W-:Y:S01]  /*4500*/  SEL R20, R4, R66, !P0 ;  /* 0x0000004204147207 */ /* 0x002fe20004000000 */
[----:B------:R-:W-:Y:S01]  /*4510*/  IMAD R66, R252, 0x35, RZ ;  /* 0x00000035fc427824 */ /* 0x000fe200078e02ff */
[----:B--2---:R-:W-:-:S03]  /*4520*/  SEL R16, R4, R59, !P0 ;  /* 0x0000003b04107207 */ /* 0x004fc60004000000 */
[----:B------:R1:W-:Y:S01]  /*4530*/  STL [R1+0x1964], R20 ;  /* 0x0019641401007387 */ /* 0x0003e20000100800 */
[--C-:B------:R-:W-:Y:S01]  /*4540*/  @!P6 IMAD.IADD R5, R5, 0x1, -R0.reuse ;  /* 0x000000010505e824 */ /* 0x100fe200078e0a00 */
[----:B------:R-:W-:Y:S01]  /*4550*/  ISETP.GE.AND P6, PT, R94, RZ, PT ;  /* 0x000000ff5e00720c */ /* 0x000fe20003fc6270 */
[----:B------:R-:W-:Y:S01]  /*4560*/  @!P3 IMAD.MOV R11, RZ, RZ, -R11 ;  /* 0x000000ffff0bb224 */ /* 0x000fe200078e0a0b */
[----:B---3--:R-:W-:Y:S01]  /*4570*/  SEL R14, R4, R39, !P0 ;  /* 0x00000027040e7207 */ /* 0x008fe20004000000 */
[----:B------:R2:W-:Y:S01]  /*4580*/  STL [R1+0x1960], R16 ;  /* 0x0019601001007387 */ /* 0x0005e20000100800 */
[----:B------:R-:W-:Y:S01]  /*4590*/  ISETP.GT.U32.AND P3, PT, R0, R27, PT ;  /* 0x0000001b0000720c */ /* 0x000fe20003f64070 */
[----:B------:R-:W-:Y:S02]  /*45a0*/  @!P5 IMAD.IADD R15, R15, 0x1, -R0 ;  /* 0x000000010f0fd824 */ /* 0x000fe400078e0a00 */
[----:B------:R3:W-:Y:S01]  /*45b0*/  STL [R1+0x195c], R14 ;  /* 0x00195c0e01007387 */ /* 0x0007e20000100800 */
[----:B-1----:R-:W-:-:S02]  /*45c0*/  SEL R20, R4, R28, !P0 ;  /* 0x0000001c04147207 */ /* 0x002fc40004000000 */
[----:B------:R-:W-:Y:S02]  /*45d0*/  ISETP.GT.U32.AND P5, PT, R0, R15, PT ;  /* 0x0000000f0000720c */ /* 0x000fe40003fa4070 */
[C---:B--2---:R-:W-:Y:S01]  /*45e0*/  SEL R16, R4.reuse, R50, !P0 ;  /* 0x0000003204107207 */ /* 0x044fe20004000000 */
[----:B------:R1:W-:Y:S01]  /*45f0*/  STL [R1+0x1958], R20 ;  /* 0x0019581401007387 */ /* 0x0003e20000100800 */
[----:B---3--:R-:W-:-:S03]  /*4600*/  SEL R14, R4, R47, !P0 ;  /* 0x0000002f040e7207 */ /* 0x008fc60004000000 */
[----:B------:R2:W-:Y:S01]  /*4610*/  STL [R1+0x1954], R16 ;  /* 0x0019541001007387 */ /* 0x0005e20000100800 */
[--C-:B------:R-:W-:Y:S01]  /*4620*/  @!P3 IMAD.IADD R27, R27, 0x1, -R0.reuse ;  /* 0x000000011b1bb824 */ /* 0x100fe200078e0a00 */
[----:B------:R-:W-:Y:S02]  /*4630*/  ISETP.GE.AND P3, PT, R93, RZ, PT ;  /* 0x000000ff5d00720c */ /* 0x000fe40003f66270 */
[----:B------:R3:W-:Y:S02]  /*4640*/  STL [R1+0x1950], R14 ;  /* 0x0019500e01007387 */ /* 0x0007e40000100800 */
[----:B------:R-:W-:Y:S01]  /*4650*/  @!P5 IMAD.IADD R15, R15, 0x1, -R0 ;  /* 0x000000010f0fd824 */ /* 0x000fe200078e0a00 */
[----:B-1----:R-:W-:Y:S02]  /*4660*/  SEL R20, R4, R37, !P0 ;  /* 0x0000002504147207 */ /* 0x002fe40004000000 */
[----:B------:R-:W-:Y:S02]  /*4670*/  ISETP.GE.AND P5, PT, R82, RZ, PT ;  /* 0x000000ff5200720c */ /* 0x000fe40003fa6270 */
[C---:B--2---:R-:W-:Y:S01]  /*4680*/  SEL R16, R4.reuse, R33, !P0 ;  /* 0x0000002104107207 */ /* 0x044fe20004000000 */
[----:B------:R-:W-:Y:S01]  /*4690*/  STL [R1+0x194c], R20 ;  /* 0x00194c1401007387 */ /* 0x000fe20000100800 */
[----:B---3--:R-:W-:-:S03]  /*46a0*/  SEL R14, R4, R83, !P0 ;  /* 0x00000053040e7207 */ /* 0x008fc60004000000 */
[----:B------:R1:W-:Y:S01]  /*46b0*/  STL [R1+0x1948], R16 ;  /* 0x0019481001007387 */ /* 0x0003e20000100800 */
[----:B------:R-:W-:-:S03]  /*46c0*/  @!P3 IADD3 R5, -R5, RZ, RZ ;  /* 0x000000ff0505b210 */ /* 0x000fc60007ffe1ff */
[----:B------:R2:W-:Y:S04]  /*46d0*/  STL [R1+0x1944], R14 ;  /* 0x0019440e01007387 */ /* 0x0005e80000100800 */
[----:B------:R3:W-:Y:S01]  /*46e0*/  STL [R1+0x1940], R6 ;  /* 0x0019400601007387 */ /* 0x0007e20000100800 */
[C---:B-1----:R-:W-:Y:S02]  /*46f0*/  SEL R16, R4.reuse, R24, !P0 ;  /* 0x0000001804107207 */ /* 0x042fe40004000000 */
[----:B--2---:R-:W-:-:S03]  /*4700*/  SEL R14, R4, R18, !P0 ;  /* 0x00000012040e7207 */ /* 0x004fc60004000000 */
[----:B------:R1:W-:Y:S01]  /*4710*/  STL [R1+0x193c], R16 ;  /* 0x00193c1001007387 */ /* 0x0003e20000100800 */
[----:B---3--:R-:W-:-:S03]  /*4720*/  SEL R6, R4, R10, !P0 ;  /* 0x0000000a04067207 */ /* 0x008fc60004000000 */
[----:B------:R2:W-:Y:S01]  /*4730*/  STL [R1+0x1938], R14 ;  /* 0x0019380e01007387 */ /* 0x0005e20000100800 */
[----:B------:R-:W-:Y:S02]  /*4740*/  SEL R4, R4, R8, !P0 ;  /* 0x0000000804047207 */ /* 0x000fe40004000000 */
[----:B------:R-:W-:Y:S01]  /*4750*/  ISETP.GT.U32.AND P0, PT, R0, R9, PT ;  /* 0x000000090000720c */ /* 0x000fe20003f04070 */
[----:B------:R3:W-:Y:S01]  /*4760*/  STL [R1+0x1934], R6 ;  /* 0x0019340601007387 */ /* 0x0007e20000100800 */
[----:B-1----:R-:W-:-:S03]  /*4770*/  IMAD.MOV.U32 R16, RZ, RZ, c[0x0][0x180] ;  /* 0x00006000ff107624 */ /* 0x002fc600078e00ff */
[----:B------:R1:W-:Y:S01]  /*4780*/  STL [R1+0x1a30], R4 ;  /* 0x001a300401007387 */ /* 0x0003e20000100800 */
[----:B--2---:R-:W-:Y:S02]  /*4790*/  SHF.L.U32 R14, R88, 0x2, RZ ;  /* 0x00000002580e7819 */ /* 0x004fe400000006ff */
[----:B---3--:R-:W-:-:S05]  /*47a0*/  LOP3.LUT R6, R101, 0x1c0, RZ, 0xfc, !PT ;  /* 0x000001c065067812 */ /* 0x008fca00078efcff */
[----:B------:R-:W-:Y:S01]  /*47b0*/  @!P0 IMAD.IADD R9, R9, 0x1, -R0 ;  /* 0x0000000109098824 */ /* 0x000fe200078e0a00 */
[C---:B------:R-:W-:Y:S02]  /*47c0*/  ISETP.GT.U32.AND P0, PT, R0.reuse, R3, PT ;  /* 0x000000030000720c */ /* 0x040fe40003f04070 */
[----:B------:R-:W-:Y:S01]  /*47d0*/  IABS R33, R6 ;  /* 0x0000000600217213 */ /* 0x000fe20000000000 */
[----:B------:R2:W-:Y:S01]  /*47e0*/  STL [R1+0x3a4c], R6 ;  /* 0x003a4c0601007387 */ /* 0x0005e20000100800 */
[----:B------:R-:W-:Y:S02]  /*47f0*/  ISETP.GT.U32.AND P4, PT, R0, R9, PT ;  /* 0x000000090000720c */ /* 0x000fe40003f84070 */
[----:B-1----:R-:W-:Y:S01]  /*4800*/  IADD3 R4, R16, -0x1, RZ ;  /* 0xffffffff10047810 */ /* 0x002fe20007ffe0ff */
[----:B------:R-:W-:-:S05]  /*4810*/  IMAD.HI.U32 R2, R2, R33, RZ ;  /* 0x0000002102027227 */ /* 0x000fca00078e00ff */
[----:B------:R-:W-:Y:S02]  /*4820*/  IADD3 R2, -R2, RZ, RZ ;  /* 0x000000ff02027210 */ /* 0x000fe40007ffe1ff */
[----:B------:R-:W-:Y:S02]  /*4830*/  @!P0 IADD3 R3, R3, -R0, RZ ;  /* 0x8000000003038210 */ /* 0x000fe40007ffe0ff */
[C---:B------:R-:W-:Y:S01]  /*4840*/  ISETP.GT.U32.AND P0, PT, R0.reuse, R29, PT ;  /* 0x0000001d0000720c */ /* 0x040fe20003f04070 */
[----:B------:R-:W-:Y:S01]  /*4850*/  @!P4 IMAD.IADD R9, R9, 0x1, -R0 ;  /* 0x000000010909c824 */ /* 0x000fe200078e0a00 */
[C---:B------:R-:W-:Y:S01]  /*4860*/  ISETP.GT.U32.AND P4, PT, R0.reuse, R13, PT ;  /* 0x0000000d0000720c */ /* 0x040fe20003f84070 */
[----:B------:R-:W-:Y:S01]  /*4870*/  IMAD R33, R0, R2, R33 ;  /* 0x0000000200217224 */ /* 0x000fe200078e0221 */
[----:B------:R-:W-:Y:S01]  /*4880*/  IADD3 R2, R16, -0x5, RZ ;  /* 0xfffffffb10027810 */ /* 0x000fe20007ffe0ff */
[----:B------:R-:W-:-:S03]  /*4890*/  @!P2 IMAD.MOV R9, RZ, RZ, -R9 ;  /* 0x000000ffff09a224 */ /* 0x000fc600078e0a09 */
[----:B------:R-:W-:Y:S02]  /*48a0*/  ISETP.GE.U32.AND P3, PT, R2, 0x7fffffbc, PT ;  /* 0x7fffffbc0200780c */ /* 0x000fe40003f66070 */
[----:B------:R-:W-:-:S03]  /*48b0*/  IADD3 R2, R16, -0xd, RZ ;  /* 0xfffffff310027810 */ /* 0x000fc60007ffe0ff */
[----:B------:R-:W-:Y:S02]  /*48c0*/  @!P0 IADD3 R29, R29, -R0, RZ ;  /* 0x800000001d1d8210 */ /* 0x000fe40007ffe0ff */
[----:B------:R-:W-:Y:S01]  /*48d0*/  ISETP.GE.AND P0, PT, R100, RZ, PT ;  /* 0x000000ff6400720c */ /* 0x000fe20003f06270 */
[----:B------:R-:W-:Y:S01]  /*48e0*/  @!P4 IMAD.IADD R13, R13, 0x1, -R0 ;  /* 0x000000010d0dc824 */ /* 0x000fe200078e0a00 */
[----:B------:R-:W-:Y:S01]  /*48f0*/  ISETP.GE.AND P4, PT, R99, RZ, PT ;  /* 0x000000ff6300720c */ /* 0x000fe20003f86270 */
[----:B------:R-:W-:Y:S01]  /*4900*/  @!P1 IMAD.MOV R29, RZ, RZ, -R29 ;  /* 0x000000ffff1d9224 */ /* 0x000fe200078e0a1d */
[----:B------:R-:W-:Y:S02]  /*4910*/  ISETP.GE.AND P1, PT, R95, RZ, PT ;  /* 0x000000ff5f00720c */ /* 0x000fe40003f26270 */
[----:B------:R-:W-:-:S07]  /*4920*/  ISETP.GT.U32.AND P2, PT, R0, R13, PT ;  /* 0x0000000d0000720c */ /* 0x000fce0003f44070 */
[----:B------:R-:W-:Y:S01]  /*4930*/  @!P0 IMAD.MOV R21, RZ, RZ, -R21 ;  /* 0x000000ffff158224 */ /* 0x000fe200078e0a15 */
[C---:B------:R-:W-:Y:S02]  /*4940*/  ISETP.GT.U32.AND P0, PT, R0.reuse, R7, PT ;  /* 0x000000070000720c */ /* 0x040fe40003f04070 */
[----:B------:R-:W-:Y:S02]  /*4950*/  @!P4 IADD3 R17, -R17, RZ, RZ ;  /* 0x000000ff1111c210 */ /* 0x000fe40007ffe1ff */
[----:B------:R-:W-:Y:S01]  /*4960*/  ISETP.GT.U32.AND P4, PT, R0, R19, PT ;  /* 0x000000130000720c */ /* 0x000fe20003f84070 */
[----:B------:R-:W-:Y:S01]  /*4970*/  @!P2 IMAD.IADD R13, R13, 0x1, -R0 ;  /* 0x000000010d0da824 */ /* 0x000fe200078e0a00 */
[----:B------:R-:W-:Y:S02]  /*4980*/  ISETP.GE.U32.AND P2, PT, R4, 0x7fffffc0, PT ;  /* 0x7fffffc00400780c */ /* 0x000fe40003f46070 */
[----:B------:R-:W-:Y:S01]  /*4990*/  IADD3 R4, R16, -0x9, RZ ;  /* 0xfffffff710047810 */ /* 0x000fe20007ffe0ff */
[----:B------:R-:W-:Y:S01]  /*49a0*/  @!P1 IMAD.MOV R13, RZ, RZ, -R13 ;  /* 0x000000ffff0d9224 */ /* 0x000fe200078e0a0d */
[----:B------:R-:W-:-:S03]  /*49b0*/  ISETP.GE.AND P1, PT, R92, RZ, PT ;  /* 0x000000ff5c00720c */ /* 0x000fc60003f26270 */
[-C--:B------:R-:W-:Y:S02]  /*49c0*/  @!P0 IADD3 R7, R7, -R0.reuse, RZ ;  /* 0x8000000007078210 */ /* 0x080fe40007ffe0ff */
[C---:B------:R-:W-:Y:S02]  /*49d0*/  ISETP.GT.U32.AND P0, PT, R0.reuse, R31, PT ;  /* 0x0000001f0000720c */ /* 0x040fe40003f04070 */
[----:B------:R-:W-:Y:S01]  /*49e0*/  @!P4 IADD3 R19, R19, -R0, RZ ;  /* 0x800000001313c210 */ /* 0x000fe20007ffe0ff */
[----:B------:R-:W-:Y:S01]  /*49f0*/  @!P6 IMAD.MOV R7, RZ, RZ, -R7 ;  /* 0x000000ffff07e224 */ /* 0x000fe200078e0a07 */
[----:B------:R-:W-:-:S04]  /*4a00*/  ISETP.GT.U32.AND P4, PT, R0, R33, PT ;  /* 0x000000210000720c */ /* 0x000fc80003f84070 */
[----:B------:R-:W-:-:S05]  /*4a10*/  @!P1 IMAD.MOV R27, RZ, RZ, -R27 ;  /* 0x000000ffff1b9224 */ /* 0x000fca00078e0a1b */
[----:B------:R-:W-:Y:S02]  /*4a20*/  @!P0 IADD3 R31, R31, -R0, RZ ;  /* 0x800000001f1f8210 */ /* 0x000fe40007ffe0ff */
[----:B------:R-:W-:Y:S02]  /*4a30*/  ISETP.GE.AND P0, PT, R91, RZ, PT ;  /* 0x000000ff5b00720c */ /* 0x000fe40003f06270 */
[----:B------:R-:W-:Y:S01]  /*4a40*/  ISETP.GT.U32.AND P6, PT, R0, R31, PT ;  /* 0x0000001f0000720c */ /* 0x000fe20003fc4070 */
[----:B------:R-:W-:Y:S01]  /*4a50*/  @!P4 IMAD.IADD R33, R33, 0x1, -R0 ;  /* 0x000000012121c824 */ /* 0x000fe200078e0a00 */
[----:B------:R-:W-:-:S04]  /*4a60*/  ISETP.GE.AND P4, PT, R90, RZ, PT ;  /* 0x000000ff5a00720c */ /* 0x000fc80003f86270 */
[----:B------:R-:W-:-:S05]  /*4a70*/  ISETP.GT.U32.AND P1, PT, R0, R33, PT ;  /* 0x000000210000720c */ /* 0x000fca0003f24070 */
[----:B------:R-:W-:Y:S01]  /*4a80*/  @!P0 IMAD.MOV R19, RZ, RZ, -R19 ;  /* 0x000000ffff138224 */ /* 0x000fe200078e0a13 */
[----:B------:R-:W-:Y:S02]  /*4a90*/  ISETP.GE.AND P0, PT, R89, RZ, PT ;  /* 0x000000ff5900720c */ /* 0x000fe40003f06270 */
[-C--:B------:R-:W-:Y:S01]  /*4aa0*/  @!P6 IADD3 R31, R31, -R0.reuse, RZ ;  /* 0x800000001f1fe210 */ /* 0x080fe20007ffe0ff */
[----:B------:R-:W-:Y:S01]  /*4ab0*/  @!P4 IMAD.MOV R15, RZ, RZ, -R15 ;  /* 0x000000ffff0fc224 */ /* 0x000fe200078e0a0f */
[----:B------:R-:W-:Y:S02]  /*4ac0*/  ISETP.GE.AND P6, PT, R6, RZ, PT ;  /* 0x000000ff0600720c */ /* 0x000fe40003fc6270 */
[----:B------:R-:W-:Y:S01]  /*4ad0*/  ISETP.GE.U32.AND P4, PT, R4, 0x7fffffb8, PT ;  /* 0x7fffffb80400780c */ /* 0x000fe20003f86070 */
[----:B------:R-:W-:Y:S01]  /*4ae0*/  @!P5 IMAD.MOV R31, RZ, RZ, -R31 ;  /* 0x000000ffff1fd224 */ /* 0x000fe200078e0a1f */
[----:B------:R-:W-:Y:S02]  /*4af0*/  @!P1 IADD3 R33, R33, -R0, RZ ;  /* 0x8000000021219210 */ /* 0x000fe40007ffe0ff */
[----:B------:R-:W-:-:S02]  /*4b00*/  ISETP.GE.U32.AND P5, PT, R2, 0x7fffffb4, PT ;  /* 0x7fffffb40200780c */ /* 0x000fc40003fa6070 */
[----:B------:R-:W-:Y:S02]  /*4b10*/  ISETP.NE.AND P1, PT, RZ, c[0x0][0x178], PT ;  /* 0x00005e00ff007a0c */ /* 0x000fe40003f25270 */
[----:B------:R-:W-:Y:S02]  /*4b20*/  IADD3 R2, R16, -0x11, RZ ;  /* 0xffffffef10027810 */ /* 0x000fe40007ffe0ff */
[----:B------:R-:W-:Y:S01]  /*4b30*/  LOP3.LUT R0, RZ, c[0x0][0x178], RZ, 0x33, !PT ;  /* 0x00005e00ff007a12 */ /* 0x000fe200078e33ff */
[----:B------:R-:W-:Y:S01]  /*4b40*/  @!P6 IMAD.MOV R33, RZ, RZ, -R33 ;  /* 0x000000ffff21e224 */ /* 0x000fe200078e0a21 */
[----:B------:R-:W-:Y:S02]  /*4b50*/  ISETP.GE.U32.AND P6, PT, R2, 0x7fffffb0, PT ;  /* 0x7fffffb00200780c */ /* 0x000fe40003fc6070 */
[----:B------:R-:W-:Y:S02]  /*4b60*/  @!P0 IADD3 R3, -R3, RZ, RZ ;  /* 0x000000ff03038210 */ /* 0x000fe40007ffe1ff */
[----:B------:R-:W-:-:S02]  /*4b70*/  SEL R25, R0, R25, !P1 ;  /* 0x0000001900197207 */ /* 0x000fc40004800000 */
[C---:B------:R-:W-:Y:S02]  /*4b80*/  SEL R2, R0.reuse, R9, !P1 ;  /* 0x0000000900027207 */ /* 0x040fe40004800000 */
[C---:B------:R-:W-:Y:S02]  /*4b90*/  SEL R21, R0.reuse, R21, !P1 ;  /* 0x0000001500157207 */ /* 0x040fe40004800000 */
[----:B------:R-:W-:Y:S01]  /*4ba0*/  SEL R4, R0, R17, !P1 ;  /* 0x0000001100047207 */ /* 0x000fe20004800000 */
[----:B------:R-:W-:Y:S01]  /*4bb0*/  IMAD R2, R2, c[0x0][0x184], RZ ;  /* 0x0000610002027a24 */ /* 0x000fe200078e02ff */
[C---:B------:R-:W-:Y:S02]  /*4bc0*/  SEL R11, R0.reuse, R11, !P1 ;  /* 0x0000000b000b7207 */ /* 0x040fe40004800000 */
[----:B--2---:R-:W-:Y:S01]  /*4bd0*/  SEL R6, R0, R29, !P1 ;  /* 0x0000001d00067207 */ /* 0x004fe20004800000 */
[----:B------:R-:W-:Y:S01]  /*4be0*/  IMAD R4, R4, c[0x0][0x184], RZ ;  /* 0x0000610004047a24 */ /* 0x000fe200078e02ff */
[----:B------:R-:W-:-:S02]  /*4bf0*/  SEL R23, R0, R23, !P1 ;  /* 0x0000001700177207 */ /* 0x000fc40004800000 */
[----:B------:R-:W-:Y:S01]  /*4c00*/  SEL R8, R0, R13, !P1 ;  /* 0x0000000d00087207 */ /* 0x000fe20004800000 */
[----:B------:R-:W-:Y:S01]  /*4c10*/  IMAD R6, R6, c[0x0][0x184], RZ ;  /* 0x0000610006067a24 */ /* 0x000fe200078e02ff */
[C---:B------:R-:W-:Y:S01]  /*4c20*/  SEL R9, R0.reuse, R7, !P1 ;  /* 0x0000000700097207 */ /* 0x040fe20004800000 */
[----:B------:R-:W-:Y:S01]  /*4c30*/  IMAD R7, R23, c[0x0][0x184], RZ ;  /* 0x0000610017077a24 */ /* 0x000fe200078e02ff */
[C---:B------:R-:W-:Y:S01]  /*4c40*/  SEL R10, R0.reuse, R5, !P1 ;  /* 0x00000005000a7207 */ /* 0x040fe20004800000 */
[----:B------:R-:W-:Y:S01]  /*4c50*/  IMAD R5, R11, c[0x0][0x184], RZ ;  /* 0x000061000b057a24 */ /* 0x000fe200078e02ff */
[----:B------:R-:W-:Y:S01]  /*4c60*/  SEL R27, R0, R27, !P1 ;  /* 0x0000001b001b7207 */ /* 0x000fe20004800000 */
[----:B------:R-:W-:Y:S01]  /*4c70*/  IMAD R8, R8, c[0x0][0x184], RZ ;  /* 0x0000610008087a24 */ /* 0x000fe200078e02ff */
[C---:B------:R-:W-:Y:S01]  /*4c80*/  SEL R19, R0.reuse, R19, !P1 ;  /* 0x0000001300137207 */ /* 0x040fe20004800000 */
[----:B------:R-:W-:Y:S01]  /*4c90*/  IMAD R9, R9, c[0x0][0x184], RZ ;  /* 0x0000610009097a24 */ /* 0x000fe200078e02ff */
[----:B------:R-:W-:Y:S01]  /*4ca0*/  SEL R15, R0, R15, !P1 ;  /* 0x0000000f000f7207 */ /* 0x000fe20004800000 */
[----:B------:R-:W-:Y:S01]  /*4cb0*/  IMAD R10, R10, c[0x0][0x184], RZ ;  /* 0x000061000a0a7a24 */ /* 0x000fe200078e02ff */
[----:B------:R-:W-:-:S02]  /*4cc0*/  SEL R31, R0, R31, !P1 ;  /* 0x0000001f001f7207 */ /* 0x000fc40004800000 */
[C---:B------:R-:W-:Y:S02]  /*4cd0*/  SEL R33, R0.reuse, R33, !P1 ;  /* 0x0000002100217207 */ /* 0x040fe40004800000 */
[----:B------:R-:W-:Y:S01]  /*4ce0*/  SEL R12, R0, R3, !P1 ;  /* 0x00000003000c7207 */ /* 0x000fe20004800000 */
[----:B------:R-:W-:Y:S01]  /*4cf0*/  IMAD R0, R25, c[0x0][0x184], RZ ;  /* 0x0000610019007a24 */ /* 0x000fe200078e02ff */
[----:B------:R-:W-:Y:S01]  /*4d00*/  LEA R218, P1, R2, c[0x0][0x160], 0x2 ;  /* 0x0000580002da7a11 */ /* 0x000fe200078210ff */
[----:B------:R-:W-:Y:S01]  /*4d10*/  IMAD R3, R21, c[0x0][0x184], RZ ;  /* 0x0000610015037a24 */ /* 0x000fe200078e02ff */
[----:B------:R-:W-:Y:S02]  /*4d20*/  IADD3 R13, R16, -0x15, RZ ;  /* 0xffffffeb100d7810 */ /* 0x000fe40007ffe0ff */
[----:B------:R-:W-:Y:S02]  /*4d30*/  LEA R216, P0, R0, c[0x0][0x160], 0x2 ;  /* 0x0000580000d87a11 */ /* 0x000fe400078010ff */
[----:B------:R-:W-:Y:S01]  /*4d40*/  LEA.HI.X.SX32 R219, R2, c[0x0][0x164], 0x2, P1 ;  /* 0x0000590002db7a11 */ /* 0x000fe200008f16ff */
[----:B------:R-:W-:Y:S01]  /*4d50*/  IMAD R2, R19, c[0x0][0x184], RZ ;  /* 0x0000610013027a24 */ /* 0x000fe200078e02ff */
[----:B------:R-:W-:Y:S01]  /*4d60*/  LEA.HI.X.SX32 R217, R0, c[0x0][0x164], 0x2, P0 ;  /* 0x0000590000d97a11 */ /* 0x000fe200000f16ff */
[----:B------:R-:W-:Y:S01]  /*4d70*/  IMAD R0, R27, c[0x0][0x184], RZ ;  /* 0x000061001b007a24 */ /* 0x000fe200078e02ff */
[C---:B------:R-:W-:Y:S01]  /*4d80*/  LEA R230, P0, R3.reuse, c[0x0][0x160], 0x2 ;  /* 0x0000580003e67a11 */ /* 0x040fe200078010ff */
[----:B------:R-:W-:Y:S01]  /*4d90*/  IMAD.WIDE R120, R148, 0x4, R218 ;  /* 0x0000000494787825 */ /* 0x000fe200078e02da */
[C---:B------:R-:W-:Y:S01]  /*4da0*/  LEA R242, P1, R4.reuse, c[0x0][0x160], 0x2 ;  /* 0x0000580004f27a11 */ /* 0x040fe200078210ff */
[----:B------:R1:W-:Y:S01]  /*4db0*/  LDGSTS.E [R14], [R216.64], !P2 ;  /* 0x00000000d80e7fae */ /* 0x0003e2000d121844 */
[----:B------:R-:W-:Y:S01]  /*4dc0*/  LEA.HI.X.SX32 R231, R3, c[0x0][0x164], 0x2, P0 ;  /* 0x0000590003e77a11 */ /* 0x000fe200000f16ff */
[----:B------:R-:W-:Y:S01]  /*4dd0*/  IMAD R3, R15, c[0x0][0x184], RZ ;  /* 0x000061000f037a24 */ /* 0x000fe200078e02ff */
[----:B------:R-:W-:Y:S01]  /*4de0*/  LEA R238, P0, R5, c[0x0][0x160], 0x2 ;  /* 0x0000580005ee7a11 */ /* 0x000fe200078010ff */
[----:B------:R1:W-:Y:S01]  /*4df0*/  LDGSTS.E [R14+0x80], [R218.64], !P2 ;  /* 0x00080000da0e7fae */ /* 0x0003e2000d121844 */
[----:B------:R-:W-:Y:S01]  /*4e00*/  LEA.HI.X.SX32 R243, R4, c[0x0][0x164], 0x2, P1 ;  /* 0x0000590004f37a11 */ /* 0x000fe200008f16ff */
[----:B------:R-:W-:Y:S01]  /*4e10*/  IMAD R4, R31, c[0x0][0x184], RZ ;  /* 0x000061001f047a24 */ /* 0x000fe200078e02ff */
[C---:B------:R-:W-:Y:S01]  /*4e20*/  LEA R228, P1, R6.reuse, c[0x0][0x160], 0x2 ;  /* 0x0000580006e47a11 */ /* 0x040fe200078210ff */
[----:B------:R1:W-:Y:S01]  /*4e30*/  LDGSTS.E [R14+0x100], [R230.64], !P2 ;  /* 0x00100000e60e7fae */ /* 0x0003e2000d121844 */
[----:B------:R-:W-:Y:S01]  /*4e40*/  LEA.HI.X.SX32 R239, R5, c[0x0][0x164], 0x2, P0 ;  /* 0x0000590005ef7a11 */ /* 0x000fe200000f16ff */
[----:B------:R-:W-:Y:S01]  /*4e50*/  IMAD R5, R33, c[0x0][0x184], RZ ;  /* 0x0000610021057a24 */ /* 0x000fe200078e02ff */
[C---:B------:R-:W-:Y:S01]  /*4e60*/  LEA R220, P0, R7.reuse, c[0x0][0x160], 0x2 ;  /* 0x0000580007dc7a11 */ /* 0x040fe200078010ff */
[----:B------:R1:W-:Y:S01]  /*4e70*/  LDGSTS.E [R14+0x180], [R242.64], !P2 ;  /* 0x00180000f20e7fae */ /* 0x0003e2000d121844 */
[----:B------:R-:W-:Y:S01]  /*4e80*/  LEA.HI.X.SX32 R229, R6, c[0x0][0x164], 0x2, P1 ;  /* 0x0000590006e57a11 */ /* 0x000fe200008f16ff */
[----:B------:R-:W-:Y:S01]  /*4e90*/  IMAD.WIDE R118, R148, 0x4, R216 ;  /* 0x0000000494767825 */ /* 0x000fe200078e02d8 */
[----:B------:R-:W-:Y:S01]  /*4ea0*/  LEA R222, P1, R8, c[0x0][0x160], 0x2 ;  /* 0x0000580008de7a11 */ /* 0x000fe200078210ff */
[----:B------:R1:W-:Y:S01]  /*4eb0*/  LDGSTS.E [R14+0x200], [R238.64], !P2 ;  /* 0x00200000ee0e7fae */ /* 0x0003e2000d121844 */
[----:B------:R-:W-:Y:S01]  /*4ec0*/  LEA.HI.X.SX32 R221, R7, c[0x0][0x164], 0x2, P0 ;  /* 0x0000590007dd7a11 */ /* 0x000fe200000f16ff */
[----:B------:R-:W-:Y:S01]  /*4ed0*/  IMAD.WIDE R122, R148, 0x4, R230 ;  /* 0x00000004947a7825 */ /* 0x000fe200078e02e6 */
        /* <DEDUP_REMOVED lines=23> */
[----:B------:R-:W-:Y:S01]  /*5050*/  IMAD.SHL.U32 R3, R252, 0x4, RZ ;  /* 0x00000004fc037824 */ /* 0x000fe200078e00ff */
[----:B------:R-:W-:Y:S01]  /*5060*/  LEA R224, P0, R5, c[0x0][0x160], 0x2 ;  /* 0x0000580005e07a11 */ /* 0x000fe200078010ff */
[----:B------:R1:W-:Y:S01]  /*5070*/  LDGSTS.E [R14+0x580], [R234.64], !P2 ;  /* 0x00580000ea0e7fae */ /* 0x0003e2000d121844 */
[----:B------:R-:W-:Y:S01]  /*5080*/  LEA.HI.X.SX32 R237, R4, c[0x0][0x164], 0x2, P1 ;  /* 0x0000590004ed7a11 */ /* 0x000fe200008f16ff */
[----:B------:R-:W-:Y:S01]  /*5090*/  IMAD.WIDE R64, R3, 0x4, R216 ;  /* 0x0000000403407825 */ /* 0x000fe200078e02d8 */
[C---:B------:R-:W-:Y:S01]  /*50a0*/  LEA R214, P1, R0.reuse, c[0x0][0x160], 0x2 ;  /* 0x0000580000d67a11 */ /* 0x040fe200078210ff */
[----:B------:R1:W-:Y:S01]  /*50b0*/  LDGSTS.E [R14+0x600], [R226.64], !P2 ;  /* 0x00600000e20e7fae */ /* 0x0003e2000d121844 */
[----:B------:R-:W-:Y:S01]  /*50c0*/  LEA.HI.X.SX32 R225, R5, c[0x0][0x164], 0x2, P0 ;  /* 0x0000590005e17a11 */ /* 0x000fe200000f16ff */
[C---:B------:R-:W-:Y:S01]  /*50d0*/  IMAD.WIDE R62, R3.reuse, 0x4, R218 ;  /* 0x00000004033e7825 */ /* 0x040fe200078e02da */
[----:B------:R-:W-:Y:S01]  /*50e0*/  LEA.HI.X.SX32 R215, R0, c[0x0][0x164], 0x2, P1 ;  /* 0x0000590000d77a11 */ /* 0x000fe200008f16ff */
[----:B------:R1:W-:Y:S01]  /*50f0*/  LDGSTS.E [R14+0x680], [R236.64], !P2 ;  /* 0x00680000ec0e7fae */ /* 0x0003e2000d121844 */
[----:B------:R-:W-:Y:S01]  /*5100*/  IADD3 R2, R16, -0x19, RZ ;  /* 0xffffffe710027810 */ /* 0x000fe20007ffe0ff */
[----:B------:R-:W-:Y:S01]  /*5110*/  IMAD.WIDE R60, R3, 0x4, R230 ;  /* 0x00000004033c7825 */ /* 0x000fe200078e02e6 */
[----:B------:R-:W-:Y:S01]  /*5120*/  ISETP.GE.U32.AND P0, PT, R13, 0x7fffffac, PT ;  /* 0x7fffffac0d00780c */ /* 0x000fe20003f06070 */
[----:B------:R1:W-:Y:S01]  /*5130*/  LDGSTS.E [R14+0x700], [R224.64], !P2 ;  /* 0x00700000e00e7fae */ /* 0x0003e2000d121844 */
[----:B------:R-:W-:Y:S01]  /*5140*/  ISETP.GE.U32.AND P1, PT, R2, 0x7fffffa8, PT ;  /* 0x7fffffa80200780c */ /* 0x000fe20003f26070 */
[C---:B------:R-:W-:Y:S01]  /*5150*/  IMAD.WIDE R58, R3.reuse, 0x4, R242 ;  /* 0x00000004033a7825 */ /* 0x040fe200078e02f2 */
[----:B------:R-:W-:Y:S01]  /*5160*/  IADD3 R0, R16, -0x1d, RZ ;  /* 0xffffffe310007810 */ /* 0x000fe20007ffe0ff */
[----:B------:R1:W-:Y:S02]  /*5170*/  LDGSTS.E [R14+0x780], [R214.64], !P2 ;  /* 0x00780000d60e7fae */ /* 0x0003e4000d121844 */
[C---:B------:R-:W-:Y:S01]  /*5180*/  IMAD.WIDE R56, R3.reuse, 0x4, R238 ;  /* 0x0000000403387825 */ /* 0x040fe200078e02ee */
[----:B------:R-:W-:Y:S01]  /*5190*/  ISETP.GE.U32.AND P2, PT, R0, 0x7fffffa4, PT ;  /* 0x7fffffa40000780c */ /* 0x000fe20003f46070 */
[----:B------:R-:W-:Y:S01]  /*51a0*/  STL.64 [R1+0xba0], R64 ;  /* 0x000ba04001007387 */ /* 0x000fe20000100a00 */
[----:B------:R-:W-:Y:S01]  /*51b0*/  IADD3 R0, R16, -0x21, RZ ;  /* 0xffffffdf10007810 */ /* 0x000fe20007ffe0ff */
[----:B------:R-:W-:-:S02]  /*51c0*/  IMAD.WIDE R54, R3, 0x4, R228 ;  /* 0x0000000403367825 */ /* 0x000fc400078e02e4 */
[----:B------:R1:W-:Y:S02]  /*51d0*/  LDGSTS.E [R14+0x2000], [R64.64], !P3 ;  /* 0x02000000400e7fae */ /* 0x0003e4000d921844 */
[C---:B------:R-:W-:Y:S02]  /*51e0*/  IMAD.WIDE R52, R3.reuse, 0x4, R220 ;  /* 0x0000000403347825 */ /* 0x040fe400078e02dc */
[----:B------:R-:W-:Y:S02]  /*51f0*/  STL.64 [R1+0xb98], R62 ;  /* 0x000b983e01007387 */ /* 0x000fe40000100a00 */
[C---:B------:R-:W-:Y:S02]  /*5200*/  IMAD.WIDE R50, R3.reuse, 0x4, R222 ;  /* 0x0000000403327825 */ /* 0x040fe400078e02de */
[----:B------:R1:W-:Y:S02]  /*5210*/  LDGSTS.E [R14+0x2080], [R62.64], !P3 ;  /* 0x020800003e0e7fae */ /* 0x0003e4000d921844 */
[----:B------:R-:W-:-:S02]  /*5220*/  IMAD.WIDE R48, R3, 0x4, R232 ;  /* 0x0000000403307825 */ /* 0x000fc400078e02e8 */
[----:B------:R-:W-:Y:S02]  /*5230*/  STL.64 [R1+0xb90], R60 ;  /* 0x000b903c01007387 */ /* 0x000fe40000100a00 */
[C---:B------:R-:W-:Y:S02]  /*5240*/  IMAD.WIDE R46, R3.reuse, 0x4, R244 ;  /* 0x00000004032e7825 */ /* 0x040fe400078e02f4 */
[----:B------:R1:W-:Y:S02]  /*5250*/  LDGSTS.E [R14+0x2100], [R60.64], !P3 ;  /* 0x021000003c0e7fae */ /* 0x0003e4000d921844 */
[C---:B------:R-:W-:Y:S02]  /*5260*/  IMAD.WIDE R44, R3.reuse, 0x4, R240 ;  /* 0x00000004032c7825 */ /* 0x040fe400078e02f0 */
[----:B------:R-:W-:Y:S02]  /*5270*/  STL.64 [R1+0xb88], R58 ;  /* 0x000b883a01007387 */ /* 0x000fe40000100a00 */
[----:B------:R-:W-:-:S02]  /*5280*/  IMAD.WIDE R42, R3, 0x4, R234 ;  /* 0x00000004032a7825 */ /* 0x000fc400078e02ea */
[----:B------:R1:W-:Y:S02]  /*5290*/  LDGSTS.E [R14+0x2180], [R58.64], !P3 ;  /* 0x021800003a0e7fae */ /* 0x0003e4000d921844 */
[C---:B------:R-:W-:Y:S02]  /*52a0*/  IMAD.WIDE R40, R3.reuse, 0x4, R226 ;  /* 0x0000000403287825 */ /* 0x040fe400078e02e2 */
[----:B------:R-:W-:Y:S02]  /*52b0*/  STL.64 [R1+0xb80], R56 ;  /* 0x000b803801007387 */ /* 0x000fe40000100a00 */
[----:B------:R-:W-:Y:S02]  /*52c0*/  IMAD.WIDE R38, R3, 0x4, R236 ;  /* 0x0000000403267825 */ /* 0x000fe400078e02ec */
[----:B------:R1:W-:Y:S02]  /*52d0*/  LDGSTS.E [R14+0x2200], [R56.64], !P3 ;  /* 0x02200000380e7fae */ /* 0x0003e4000d921844 */
[----:B------:R-:W-:-:S02]  /*52e0*/  IMAD.SHL.U32 R5, R252, 0x8, RZ ;  /* 0x00000008fc057824 */ /* 0x000fc400078e00ff */
[----:B------:R-:W-:Y:S01]  /*52f0*/  STL.64 [R1+0xb78], R54 ;  /* 0x000b783601007387 */ /* 0x000fe20000100a00 */
[----:B------:R-:W-:-:S03]  /*5300*/  IMAD.WIDE R36, R3, 0x4, R224 ;  /* 0x0000000403247825 */ /* 0x000fc600078e02e0 */
[----:B------:R1:W-:Y:S01]  /*5310*/  LDGSTS.E [R14+0x2280], [R54.64], !P3 ;  /* 0x02280000360e7fae */ /* 0x0003e2000d921844 */
[----:B------:R-:W-:-:S03]  /*5320*/  IMAD.WIDE R34, R3, 0x4, R214 ;  /* 0x0000000403227825 */ /* 0x000fc600078e02d6 */
        /* <DEDUP_REMOVED lines=17> */
[C---:B------:R-:W-:Y:S02]  /*5440*/  IMAD R2, R252.reuse, 0xc, RZ ;  /* 0x0000000cfc027824 */ /* 0x040fe400078e02ff */
[C---:B------:R-:W-:Y:S01]  /*5450*/  IMAD.WIDE R12, R5.reuse, 0x4, R226 ;  /* 0x00000004050c7825 */ /* 0x040fe200078e02e2 */
[----:B------:R1:W-:Y:S03]  /*5460*/  LDGSTS.E [R14+0x2500], [R44.64], !P3 ;  /* 0x025000002c0e7fae */ /* 0x0003e6000d921844 */
[C---:B------:R-:W-:Y:S01]  /*5470*/  IMAD.WIDE R10, R5.reuse, 0x4, R236 ;  /* 0x00000004050a7825 */ /* 0x040fe200078e02ec */
[----:B------:R-:W-:Y:S03]  /*5480*/  STL.64 [R1+0xb48], R42 ;  /* 0x000b482a01007387 */ /* 0x000fe60000100a00 */
[C---:B------:R-:W-:Y:S01]  /*5490*/  IMAD.WIDE R8, R5.reuse, 0x4, R224 ;  /* 0x0000000405087825 */ /* 0x040fe200078e02e0 */
[----:B------:R1:W-:Y:S03]  /*54a0*/  LDGSTS.E [R14+0x2580], [R42.64], !P3 ;  /* 0x025800002a0e7fae */ /* 0x0003e6000d921844 */
[----:B------:R-:W-:Y:S01]  /*54b0*/  IMAD.WIDE R6, R5, 0x4, R214 ;  /* 0x0000000405067825 */ /* 0x000fe200078e02d6 */
[----:B------:R2:W-:Y:S03]  /*54c0*/  STL.64 [R1+0xb40], R40 ;  /* 0x000b402801007387 */ /* 0x0005e60000100a00 */
[----:B------:R-:W-:Y:S01]  /*54d0*/  IMAD.SHL.U32 R3, R252, 0x10, RZ ;  /* 0x00000010fc037824 */ /* 0x000fe200078e00ff */
[----:B------:R2:W-:Y:S01]  /*54e0*/  LDGSTS.E [R14+0x2600], [R40.64], !P3 ;  /* 0x02600000280e7fae */ /* 0x0005e2000d921844 */
[----:B------:R-:W-:-:S03]  /*54f0*/  IMAD.WIDE R132, R148, 0x4, R222 ;  /* 0x0000000494847825 */ /* 0x000fc600078e02de */
[----:B------:R3:W-:Y:S01]  /*5500*/  STL.64 [R1+0xb38], R38 ;  /* 0x000b382601007387 */ /* 0x0007e20000100a00 */
[----:B------:R-:W-:-:S03]  /*5510*/  IMAD.WIDE R134, R148, 0x4, R232 ;  /* 0x0000000494867825 */ /* 0x000fc600078e02e8 */
[----:B------:R3:W-:Y:S01]  /*5520*/  LDGSTS.E [R14+0x2680], [R38.64], !P3 ;  /* 0x02680000260e7fae */ /* 0x0007e2000d921844 */
[----:B------:R-:W-:-:S03]  /*5530*/  IMAD.WIDE R136, R148, 0x4, R244 ;  /* 0x0000000494887825 */ /* 0x000fc600078e02f4 */
[----:B------:R4:W-:Y:S01]  /*5540*/  STL.64 [R1+0xb30], R36 ;  /* 0x000b302401007387 */ /* 0x0009e20000100a00 */
[----:B--2---:R-:W-:-:S03]  /*5550*/  IMAD.WIDE R40, R5, 0x4, R216 ;  /* 0x0000000405287825 */ /* 0x004fc600078e02d8 */
[----:B------:R4:W-:Y:S01]  /*5560*/  LDGSTS.E [R14+0x2700], [R36.64], !P3 ;  /* 0x02700000240e7fae */ /* 0x0009e2000d921844 */
[----:B------:R-:W-:-:S03]  /*5570*/  IMAD.WIDE R138, R148, 0x4, R240 ;  /* 0x00000004948a7825 */ /* 0x000fc600078e02f0 */
[----:B------:R2:W-:Y:S01]  /*5580*/  STL.64 [R1+0xb28], R34 ;  /* 0x000b282201007387 */ /* 0x0005e20000100a00 */
[----:B---3--:R-:W-:-:S03]  /*5590*/  IMAD.WIDE R38, R5, 0x4, R218 ;  /* 0x0000000405267825 */ /* 0x008fc600078e02da */
[----:B------:R2:W-:Y:S01]  /*55a0*/  LDGSTS.E [R14+0x2780], [R34.64], !P3 ;  /* 0x02780000220e7fae */ /* 0x0005e2000d921844 */
[----:B------:R-:W-:Y:S01]  /*55b0*/  ISETP.GE.U32.AND P3, PT, R0, 0x7fffffa0, PT ;  /* 0x7fffffa00000780c */ /* 0x000fe20003f66070 */
[----:B------:R-:W-:Y:S01]  /*55c0*/  IMAD.WIDE R140, R148, 0x4, R234 ;  /* 0x00000004948c7825 */ /* 0x000fe200078e02ea */
[----:B------:R-:W-:Y:S01]  /*55d0*/  IADD3 R0, R16, -0x25, RZ ;  /* 0xffffffdb10007810 */ /* 0x000fe20007ffe0ff */
[----:B------:R-:W-:Y:S02]  /*55e0*/  STL.64 [R1+0xaa0], R40 ;  /* 0x000aa02801007387 */ /* 0x000fe40000100a00 */
[----:B----4-:R-:W-:Y:S02]  /*55f0*/  IMAD.WIDE R36, R5, 0x4, R230 ;  /* 0x0000000405247825 */ /* 0x010fe400078e02e6 */
[----:B------:R1:W-:Y:S02]  /*5600*/  LDGSTS.E [R14+0x4000], [R40.64], !P4 ;  /* 0x04000000280e7fae */ /* 0x0003e4000e121844 */
[----:B------:R-:W-:-:S02]  /*5610*/  IMAD.WIDE R142, R148, 0x4, R226 ;  /* 0x00000004948e7825 */ /* 0x000fc400078e02e2 */
[----:B------:R3:W-:Y:S02]  /*5620*/  STL.64 [R1+0xa98], R38 ;  /* 0x000a982601007387 */ /* 0x0007e40000100a00 */
[----:B--2---:R-:W-:Y:S02]  /*5630*/  IMAD.WIDE R34, R5, 0x4, R242 ;  /* 0x0000000405227825 */ /* 0x004fe400078e02f2 */
[----:B------:R3:W-:Y:S02]  /*5640*/  LDGSTS.E [R14+0x4080], [R38.64], !P4 ;  /* 0x04080000260e7fae */ /* 0x0007e4000e121844 */
[----:B------:R-:W-:Y:S02]  /*5650*/  IMAD.WIDE R4, R2, 0x4, R214 ;  /* 0x0000000402047825 */ /* 0x000fe400078e02d6 */
[----:B------:R2:W-:Y:S02]  /*5660*/  STL.64 [R1+0xa90], R36 ;  /* 0x000a902401007387 */ /* 0x0005e40000100a00 */
[----:B------:R-:W-:-:S02]  /*5670*/  IMAD.WIDE R144, R148, 0x4, R236 ;  /* 0x0000000494907825 */ /* 0x000fc400078e02ec */
[----:B------:R2:W-:Y:S02]  /*5680*/  LDGSTS.E [R14+0x4100], [R36.64], !P4 ;  /* 0x04100000240e7fae */ /* 0x0005e4000e121844 */
[----:B------:R-:W-:Y:S02]  /*5690*/  IMAD.WIDE R146, R148, 0x4, R224 ;  /* 0x0000000494927825 */ /* 0x000fe400078e02e0 */
[----:B------:R4:W-:Y:S02]  /*56a0*/  STL.64 [R1+0xa88], R34 ;  /* 0x000a882201007387 */ /* 0x0009e40000100a00 */
[----:B---3--:R-:W-:Y:S02]  /*56b0*/  IMAD.WIDE R38, R2, 0x4, R216 ;  /* 0x0000000402267825 */ /* 0x008fe400078e02d8 */
[----:B------:R4:W-:Y:S02]  /*56c0*/  LDGSTS.E [R14+0x4180], [R34.64], !P4 ;  /* 0x04180000220e7fae */ /* 0x0009e4000e121844 */
[----:B------:R-:W-:-:S02]  /*56d0*/  IMAD.WIDE R148, R148, 0x4, R214 ;  /* 0x0000000494947825 */ /* 0x000fc400078e02d6 */
[----:B------:R3:W-:Y:S02]  /*56e0*/  STL.64 [R1+0xa80], R32 ;  /* 0x000a802001007387 */ /* 0x0007e40000100a00 */
[----:B--2---:R-:W-:Y:S02]  /*56f0*/  IMAD.WIDE R36, R2, 0x4, R218 ;  /* 0x0000000402247825 */ /* 0x004fe400078e02da */
[----:B------:R3:W-:Y:S02]  /*5700*/  LDGSTS.E [R14+0x4200], [R32.64], !P4 ;  /* 0x04200000200e7fae */ /* 0x0007e4000e121844 */
[----:B------:R-:W-:Y:S02]  /*5710*/  IMAD.WIDE R150, R180, 0x4, R216 ;  /* 0x00000004b4967825 */ /* 0x000fe400078e02d8 */
[----:B------:R2:W-:Y:S02]  /*5720*/  STL.64 [R1+0xa78], R30 ;  /* 0x000a781e01007387 */ /* 0x0005e40000100a00 */
[----:B----4-:R-:W-:-:S02]  /*5730*/  IMAD.WIDE R34, R2, 0x4, R230 ;  /* 0x0000000402227825 */ /* 0x010fc400078e02e6 */
        /* <DEDUP_REMOVED lines=40> */
[----:B------:R4:W-:Y:S01]  /*59c0*/  LDGSTS.E [R14+0x4780], [R6.64], !P4 ;  /* 0x04780000060e7fae */ /* 0x0009e2000e121844 */
[----:B------:R-:W-:Y:S01]  /*59d0*/  ISETP.GE.U32.AND P4, PT, R0, 0x7fffff9c, PT ;  /* 0x7fffff9c0000780c */ /* 0x000fe20003f86070 */
[----:B------:R-:W-:Y:S01]  /*59e0*/  IMAD.WIDE R172, R180, 0x4, R234 ;  /* 0x00000004b4ac7825 */ /* 0x000fe200078e02ea */
[----:B------:R-:W-:Y:S01]  /*59f0*/  IADD3 R0, R16, -0x29, RZ ;  /* 0xffffffd710007810 */ /* 0x000fe20007ffe0ff */
[----:B------:R3:W-:Y:S02]  /*5a00*/  STL.64 [R1+0x9a0], R38 ;  /* 0x0009a02601007387 */ /* 0x0007e40000100a00 */
[----:B--2---:R-:W-:-:S02]  /*5a10*/  IMAD.WIDE R8, R2, 0x4, R236 ;  /* 0x0000000402087825 */ /* 0x004fc400078e02ec */
[----:B------:R3:W-:Y:S02]  /*5a20*/  LDGSTS.E [R14+0x6000], [R38.64], !P5 ;  /* 0x06000000260e7fae */ /* 0x0007e4000e921844 */
[----:B------:R-:W-:Y:S02]  /*5a30*/  IMAD.WIDE R174, R180, 0x4, R226 ;  /* 0x00000004b4ae7825 */ /* 0x000fe400078e02e2 */
[----:B------:R2:W-:Y:S02]  /*5a40*/  STL.64 [R1+0x998], R36 ;  /* 0x0009982401007387 */ /* 0x0005e40000100a00 */
[----:B----4-:R-:W-:Y:S01]  /*5a50*/  IMAD.WIDE R6, R2, 0x4, R224 ;  /* 0x0000000402067825 */ /* 0x010fe200078e02e0 */
[----:B------:R-:W-:Y:S01]  /*5a60*/  IADD3 R2, R16, -0x2d, RZ ;  /* 0xffffffd310027810 */ /* 0x000fe20007ffe0ff */
[----:B------:R2:W-:Y:S02]  /*5a70*/  LDGSTS.E [R14+0x6080], [R36.64], !P5 ;  /* 0x06080000240e7fae */ /* 0x0005e4000e921844 */
[----:B------:R-:W-:-:S02]  /*5a80*/  IMAD.WIDE R176, R180, 0x4, R236 ;  /* 0x00000004b4b07825 */ /* 0x000fc400078e02ec */
[----:B------:R4:W-:Y:S02]  /*5a90*/  STL.64 [R1+0x990], R34 ;  /* 0x0009902201007387 */ /* 0x0009e40000100a00 */
[C---:B---3--:R-:W-:Y:S02]  /*5aa0*/  IMAD.WIDE R38, R3.reuse, 0x4, R216 ;  /* 0x0000000403267825 */ /* 0x048fe400078e02d8 */
[----:B------:R4:W-:Y:S02]  /*5ab0*/  LDGSTS.E [R14+0x6100], [R34.64], !P5 ;  /* 0x06100000220e7fae */ /* 0x0009e4000e921844 */
[----:B------:R-:W-:Y:S02]  /*5ac0*/  IMAD.WIDE R178, R180, 0x4, R224 ;  /* 0x00000004b4b27825 */ /* 0x000fe400078e02e0 */
[----:B------:R3:W-:Y:S02]  /*5ad0*/  STL.64 [R1+0x988], R32 ;  /* 0x0009882001007387 */ /* 0x0007e40000100a00 */
[----:B--2---:R-:W-:-:S02]  /*5ae0*/  IMAD.WIDE R36, R3, 0x4, R218 ;  /* 0x0000000403247825 */ /* 0x004fc400078e02da */
[----:B------:R3:W-:Y:S02]  /*5af0*/  LDGSTS.E [R14+0x6180], [R32.64], !P5 ;  /* 0x06180000200e7fae */ /* 0x0007e4000e921844 */
[----:B------:R-:W-:Y:S02]  /*5b00*/  IMAD.WIDE R180, R180, 0x4, R214 ;  /* 0x00000004b4b47825 */ /* 0x000fe400078e02d6 */
[----:B------:R2:W-:Y:S02]  /*5b10*/  STL.64 [R1+0x980], R30 ;  /* 0x0009801e01007387 */ /* 0x0005e40000100a00 */
[----:B----4-:R-:W-:Y:S02]  /*5b20*/  IMAD.WIDE R34, R3, 0x4, R230 ;  /* 0x0000000403227825 */ /* 0x010fe400078e02e6 */
        /* <DEDUP_REMOVED lines=9> */
[C---:B------:R-:W-:Y:S02]  /*5bc0*/  IMAD.WIDE R186, R212.reuse, 0x4, R230 ;  /* 0x00000004d4ba7825 */ /* 0x040fe400078e02e6 */
        /* <DEDUP_REMOVED lines=34> */
[----:B------:R3:W-:Y:S01]  /*5df0*/  LDGSTS.E [R14+0x6780], [R4.64], !P5 ;  /* 0x06780000040e7fae */ /* 0x0007e2000e921844 */
[----:B------:R-:W-:Y:S01]  /*5e00*/  ISETP.GE.U32.AND P5, PT, R0, 0x7fffff98, PT ;  /* 0x7fffff980000780c */ /* 0x000fe20003fa6070 */
[----:B------:R-:W-:Y:S02]  /*5e10*/  IMAD R0, R252, 0x14, RZ ;  /* 0x00000014fc007824 */ /* 0x000fe400078e02ff */
[----:B------:R2:W-:Y:S01]  /*5e20*/  STL.64 [R1+0x8a0], R38 ;  /* 0x0008a02601007387 */ /* 0x0005e20000100a00 */
[----:B----4-:R-:W-:-:S03]  /*5e30*/  IMAD.WIDE R6, R3, 0x4, R224 ;  /* 0x0000000403067825 */ /* 0x010fc600078e02e0 */
[----:B------:R2:W-:Y:S01]  /*5e40*/  LDGSTS.E [R14+0x8000], [R38.64], !P6 ;  /* 0x08000000260e7fae */ /* 0x0005e2000f121844 */
[----:B------:R-:W-:-:S03]  /*5e50*/  IMAD.WIDE R204, R212, 0x4, R234 ;  /* 0x00000004d4cc7825 */ /* 0x000fc600078e02ea */
[----:B------:R4:W-:Y:S01]  /*5e60*/  STL.64 [R1+0x898], R36 ;  /* 0x0008982401007387 */ /* 0x0009e20000100a00 */
[----:B---3--:R-:W-:Y:S01]  /*5e70*/  IMAD.WIDE R4, R3, 0x4, R214 ;  /* 0x0000000403047825 */ /* 0x008fe200078e02d6 */
[----:B------:R-:W-:Y:S02]  /*5e80*/  IADD3 R3, R16, -0x31, RZ ;  /* 0xffffffcf10037810 */ /* 0x000fe40007ffe0ff */
[----:B------:R4:W-:Y:S01]  /*5e90*/  LDGSTS.E [R14+0x8080], [R36.64], !P6 ;  /* 0x08080000240e7fae */ /* 0x0009e2000f121844 */
[----:B------:R-:W-:-:S03]  /*5ea0*/  IMAD.WIDE R206, R212, 0x4, R226 ;  /* 0x00000004d4ce7825 */ /* 0x000fc600078e02e2 */
[----:B------:R3:W-:Y:S01]  /*5eb0*/  STL.64 [R1+0x890], R34 ;  /* 0x0008902201007387 */ /* 0x0007e20000100a00 */
[----:B--2---:R-:W-:-:S03]  /*5ec0*/  IMAD.WIDE R38, R0, 0x4, R216 ;  /* 0x0000000400267825 */ /* 0x004fc600078e02d8 */
[----:B------:R3:W-:Y:S01]  /*5ed0*/  LDGSTS.E [R14+0x8100], [R34.64], !P6 ;  /* 0x08100000220e7fae */ /* 0x0007e2000f121844 */
[----:B------:R-:W-:-:S03]  /*5ee0*/  IMAD.WIDE R208, R212, 0x4, R236 ;  /* 0x00000004d4d07825 */ /* 0x000fc600078e02ec */
[----:B------:R2:W-:Y:S01]  /*5ef0*/  STL.64 [R1+0x888], R32 ;  /* 0x0008882001007387 */ /* 0x0005e20000100a00 */
[----:B----4-:R-:W-:-:S03]  /*5f00*/  IMAD.WIDE R36, R0, 0x4, R218 ;  /* 0x0000000400247825 */ /* 0x010fc600078e02da */
[----:B------:R2:W-:Y:S01]  /*5f10*/  LDGSTS.E [R14+0x8180], [R32.64], !P6 ;  /* 0x08180000200e7fae */ /* 0x0005e2000f121844 */
[----:B------:R-:W-:-:S03]  /*5f20*/  IMAD.WIDE R210, R212, 0x4, R224 ;  /* 0x00000004d4d27825 */ /* 0x000fc600078e02e0 */
[----:B------:R4:W-:Y:S01]  /*5f30*/  STL.64 [R1+0x880], R30 ;  /* 0x0008801e01007387 */ /* 0x0009e20000100a00 */
[----:B---3--:R-:W-:-:S03]  /*5f40*/  IMAD.WIDE R34, R0, 0x4, R230 ;  /* 0x0000000400227825 */ /* 0x008fc600078e02e6 */
        /* <DEDUP_REMOVED lines=45> */
[----:B------:R-:W-:Y:S01]  /*6220*/  ISETP.GE.U32.AND P6, PT, R2, 0x7fffff94, PT ;  /* 0x7fffff940200780c */ /* 0x000fe20003fc6070 */
[----:B------:R-:W-:Y:S02]  /*6230*/  IMAD R2, R252, 0x18, RZ ;  /* 0x00000018fc027824 */ /* 0x000fe400078e02ff */
[----:B------:R4:W-:Y:S01]  /*6240*/  STL.64 [R1+0x7a0], R38 ;  /* 0x0007a02601007387 */ /* 0x0009e20000100a00 */
[----:B---3--:R-:W-:-:S03]  /*6250*/  IMAD.WIDE R6, R0, 0x4, R224 ;  /* 0x0000000400067825 */ /* 0x008fc600078e02e0 */
[----:B------:R4:W-:Y:S01]  /*6260*/  LDGSTS.E [R14+0xa000], [R38.64], !P0 ;  /* 0x0a000000260e7fae */ /* 0x0009e2000c121844 */
[----:B------:R-:W-:-:S03]  /*6270*/  IMAD.WIDE R96, R66, 0x4, R216 ;  /* 0x0000000442607825 */ /* 0x000fc600078e02d8 */
[----:B------:R3:W-:Y:S01]  /*6280*/  STL.64 [R1+0x798], R36 ;  /* 0x0007982401007387 */ /* 0x0007e20000100a00 */
[----:B--2---:R-:W-:-:S03]  /*6290*/  IMAD.WIDE R4, R0, 0x4, R214 ;  /* 0x0000000400047825 */ /* 0x004fc600078e02d6 */
[----:B------:R3:W-:Y:S01]  /*62a0*/  LDGSTS.E [R14+0xa080], [R36.64], !P0 ;  /* 0x0a080000240e7fae */ /* 0x0007e2000c121844 */
[----:B------:R-:W-:Y:S02]  /*62b0*/  IMAD R0, R252, 0x1c, RZ ;  /* 0x0000001cfc007824 */ /* 0x000fe400078e02ff */
[----:B------:R-:W-:Y:S01]  /*62c0*/  IMAD.WIDE R94, R66, 0x4, R218 ;  /* 0x00000004425e7825 */ /* 0x000fe200078e02da */
[----:B------:R2:W-:Y:S03]  /*62d0*/  STL.64 [R1+0x790], R34 ;  /* 0x0007902201007387 */ /* 0x0005e60000100a00 */
[----:B----4-:R-:W-:Y:S01]  /*62e0*/  IMAD.WIDE R38, R2, 0x4, R216 ;  /* 0x0000000402267825 */ /* 0x010fe200078e02d8 */
[----:B------:R2:W-:Y:S03]  /*62f0*/  LDGSTS.E [R14+0xa100], [R34.64], !P0 ;  /* 0x0a100000220e7fae */ /* 0x0005e6000c121844 */
[----:B------:R-:W-:Y:S01]  /*6300*/  IMAD.WIDE R92, R66, 0x4, R230 ;  /* 0x00000004425c7825 */ /* 0x000fe200078e02e6 */
[----:B------:R4:W-:Y:S03]  /*6310*/  STL.64 [R1+0x788], R32 ;  /* 0x0007882001007387 */ /* 0x0009e60000100a00 */
[----:B---3--:R-:W-:Y:S01]  /*6320*/  IMAD.WIDE R36, R2, 0x4, R218 ;  /* 0x0000000402247825 */ /* 0x008fe200078e02da */
[----:B------:R4:W-:Y:S03]  /*6330*/  LDGSTS.E [R14+0xa180], [R32.64], !P0 ;  /* 0x0a180000200e7fae */ /* 0x0009e6000c121844 */
[----:B------:R-:W-:Y:S01]  /*6340*/  IMAD.WIDE R90, R66, 0x4, R242 ;  /* 0x00000004425a7825 */ /* 0x000fe200078e02f2 */
[----:B------:R3:W-:Y:S03]  /*6350*/  STL.64 [R1+0x780], R30 ;  /* 0x0007801e01007387 */ /* 0x0007e60000100a00 */
[----:B--2---:R-:W-:Y:S01]  /*6360*/  IMAD.WIDE R34, R2, 0x4, R230 ;  /* 0x0000000402227825 */ /* 0x004fe200078e02e6 */
[----:B------:R3:W-:Y:S03]  /*6370*/  LDGSTS.E [R14+0xa200], [R30.64], !P0 ;  /* 0x0a2000001e0e7fae */ /* 0x0007e6000c121844 */
        /* <DEDUP_REMOVED lines=34> */
[C---:B--2---:R-:W-:Y:S01]  /*65a0*/  IMAD.WIDE R12, R2.reuse, 0x4, R234 ;  /* 0x00000004020c7825 */ /* 0x044fe200078e02ea */
[----:B------:R3:W-:Y:S04]  /*65b0*/  LDGSTS.E [R14+0xa680], [R8.64], !P0 ;  /* 0x0a680000080e7fae */ /* 0x0007e8000c121844 */
[----:B------:R2:W-:Y:S01]  /*65c0*/  STL.64 [R1+0x730], R6 ;  /* 0x0007300601007387 */ /* 0x0005e20000100a00 */
[----:B----4-:R-:W-:-:S03]  /*65d0*/  IMAD.WIDE R10, R2, 0x4, R226 ;  /* 0x00000004020a7825 */ /* 0x010fc600078e02e2 */
[----:B------:R2:W-:Y:S04]  /*65e0*/  LDGSTS.E [R14+0xa700], [R6.64], !P0 ;  /* 0x0a700000060e7fae */ /* 0x0005e8000c121844 */
[----:B------:R4:W-:Y:S01]  /*65f0*/  STL.64 [R1+0x728], R4 ;  /* 0x0007280401007387 */ /* 0x0009e20000100a00 */
[----:B---3--:R-:W-:-:S03]  /*6600*/  IMAD.WIDE R8, R2, 0x4, R236 ;  /* 0x0000000402087825 */ /* 0x008fc600078e02ec */
[----:B------:R4:W-:Y:S01]  /*6610*/  LDGSTS.E [R14+0xa780], [R4.64], !P0 ;  /* 0x0a780000040e7fae */ /* 0x0009e2000c121844 */
[----:B------:R-:W-:Y:S02]  /*6620*/  ISETP.GE.U32.AND P0, PT, R3, 0x7fffff90, PT ;  /* 0x7fffff900300780c */ /* 0x000fe40003f06070 */
[----:B------:R-:W-:Y:S01]  /*6630*/  IADD3 R3, R16, -0x35, RZ ;  /* 0xffffffcb10037810 */ /* 0x000fe20007ffe0ff */
[----:B------:R3:W-:Y:S01]  /*6640*/  STL.64 [R1+0x6a0], R38 ;  /* 0x0006a02601007387 */ /* 0x0007e20000100a00 */
[----:B--2---:R-:W-:-:S03]  /*6650*/  IMAD.WIDE R6, R2, 0x4, R224 ;  /* 0x0000000402067825 */ /* 0x004fc600078e02e0 */
[----:B------:R3:W-:Y:S04]  /*6660*/  LDGSTS.E [R14+0xc000], [R38.64], !P1 ;  /* 0x0c000000260e7fae */ /* 0x0007e8000c921844 */
[----:B------:R2:W-:Y:S01]  /*6670*/  STL.64 [R1+0x698], R36 ;  /* 0x0006982401007387 */ /* 0x0005e20000100a00 */
[----:B----4-:R-:W-:Y:S01]  /*6680*/  IMAD.WIDE R4, R2, 0x4, R214 ;  /* 0x0000000402047825 */ /* 0x010fe200078e02d6 */
[----:B------:R-:W-:Y:S02]  /*6690*/  SHF.L.U32 R2, R252, 0x5, RZ ;  /* 0x00000005fc027819 */ /* 0x000fe400000006ff */
[----:B------:R2:W-:Y:S04]  /*66a0*/  LDGSTS.E [R14+0xc080], [R36.64], !P1 ;  /* 0x0c080000240e7fae */ /* 0x0005e8000c921844 */
[----:B------:R4:W-:Y:S01]  /*66b0*/  STL.64 [R1+0x690], R34 ;  /* 0x0006902201007387 */ /* 0x0009e20000100a00 */
[----:B---3--:R-:W-:-:S03]  /*66c0*/  IMAD.WIDE R38, R0, 0x4, R216 ;  /* 0x0000000400267825 */ /* 0x008fc600078e02d8 */
[----:B------:R4:W-:Y:S04]  /*66d0*/  LDGSTS.E [R14+0xc100], [R34.64], !P1 ;  /* 0x0c100000220e7fae */ /* 0x0009e8000c921844 */
[----:B------:R3:W-:Y:S01]  /*66e0*/  STL.64 [R1+0x688], R32 ;  /* 0x0006882001007387 */ /* 0x0007e20000100a00 */
[----:B--2---:R-:W-:-:S03]  /*66f0*/  IMAD.WIDE R36, R0, 0x4, R218 ;  /* 0x0000000400247825 */ /* 0x004fc600078e02da */
[----:B------:R3:W-:Y:S04]  /*6700*/  LDGSTS.E [R14+0xc180], [R32.64], !P1 ;  /* 0x0c180000200e7fae */ /* 0x0007e8000c921844 */
[----:B------:R2:W-:Y:S01]  /*6710*/  STL.64 [R1+0x680], R30 ;  /* 0x0006801e01007387 */ /* 0x0005e20000100a00 */
[----:B----4-:R-:W-:-:S03]  /*6720*/  IMAD.WIDE R34, R0, 0x4, R230 ;  /* 0x0000000400227825 */ /* 0x010fc600078e02e6 */
        /* <DEDUP_REMOVED lines=33> */
[----:B------:R3:W-:Y:S01]  /*6940*/  LDGSTS.E [R14+0xc780], [R4.64], !P1 ;  /* 0x0c780000040e7fae */ /* 0x0007e2000c921844 */
[----:B------:R-:W-:Y:S02]  /*6950*/  ISETP.GE.U32.AND P1, PT, R3, 0x7fffff8c, PT ;  /* 0x7fffff8c0300780c */ /* 0x000fe40003f26070 */
[----:B------:R-:W-:Y:S01]  /*6960*/  IADD3 R3, R16, -0x39, RZ ;  /* 0xffffffc710037810 */ /* 0x000fe20007ffe0ff */
[----:B------:R2:W-:Y:S01]  /*6970*/  STL.64 [R1+0x5a0], R38 ;  /* 0x0005a02601007387 */ /* 0x0005e20000100a00 */
[----:B----4-:R-:W-:-:S03]  /*6980*/  IMAD.WIDE R6, R0, 0x4, R224 ;  /* 0x0000000400067825 */ /* 0x010fc600078e02e0 */
[----:B------:R2:W-:Y:S04]  /*6990*/  LDGSTS.E [R14+0xe000], [R38.64], !P2 ;  /* 0x0e000000260e7fae */ /* 0x0005e8000d121844 */
[----:B------:R4:W-:Y:S01]  /*69a0*/  STL.64 [R1+0x598], R36 ;  /* 0x0005982401007387 */ /* 0x0009e20000100a00 */
[----:B---3--:R-:W-:-:S03]  /*69b0*/  IMAD.WIDE R4, R0, 0x4, R214 ;  /* 0x0000000400047825 */ /* 0x008fc600078e02d6 */
[----:B------:R4:W-:Y:S01]  /*69c0*/  LDGSTS.E [R14+0xe080], [R36.64], !P2 ;  /* 0x0e080000240e7fae */ /* 0x0009e2000d121844 */
[----:B------:R-:W-:-:S03]  /*69d0*/  IMAD R0, R252, 0x24, RZ ;  /* 0x00000024fc007824 */ /* 0x000fc600078e02ff */
        /* <DEDUP_REMOVED lines=41> */
[----:B------:R2:W-:Y:S01]  /*6c70*/  LDGSTS.E [R14+0xe780], [R4.64], !P2 ;  /* 0x0e780000040e7fae */ /* 0x0005e2000d121844 */
[----:B------:R-:W-:Y:S02]  /*6c80*/  ISETP.GE.U32.AND P2, PT, R3, 0x7fffff88, PT ;  /* 0x7fffff880300780c */ /* 0x000fe40003f46070 */
[----:B------:R-:W-:Y:S01]  /*6c90*/  IADD3 R3, R16, -0x3d, RZ ;  /* 0xffffffc310037810 */ /* 0x000fe20007ffe0ff */
[----:B------:R4:W-:Y:S01]  /*6ca0*/  STL.64 [R1+0x4a0], R38 ;  /* 0x0004a02601007387 */ /* 0x0009e20000100a00 */
[----:B---3--:R-:W-:-:S03]  /*6cb0*/  IMAD.WIDE R6, R2, 0x4, R224 ;  /* 0x0000000402067825 */ /* 0x008fc600078e02e0 */
[----:B------:R4:W-:Y:S04]  /*6cc0*/  LDGSTS.E [R14+0x10000], [R38.64], !P3 ;  /* 0x10000000260e7fae */ /* 0x0009e8000d921844 */
[----:B------:R3:W-:Y:S01]  /*6cd0*/  STL.64 [R1+0x498], R36 ;  /* 0x0004982401007387 */ /* 0x0007e20000100a00 */
[----:B--2---:R-:W-:-:S03]  /*6ce0*/  IMAD.WIDE R4, R2, 0x4, R214 ;  /* 0x0000000402047825 */ /* 0x004fc600078e02d6 */
[----:B------:R3:W-:Y:S01]  /*6cf0*/  LDGSTS.E [R14+0x10080], [R36.64], !P3 ;  /* 0x10080000240e7fae */ /* 0x0007e2000d921844 */
[----:B------:R-:W-:-:S03]  /*6d00*/  IMAD R2, R252, 0x28, RZ ;  /* 0x00000028fc027824 */ /* 0x000fc600078e02ff */
        /* <DEDUP_REMOVED lines=48> */
[----:B----4-:R-:W-:-:S03]  /*7010*/  IMAD.WIDE R4, R0, 0x4, R214 ;  /* 0x0000000400047825 */ /* 0x010fc600078e02d6 */
[----:B------:R2:W-:Y:S01]  /*7020*/  LDGSTS.E [R14+0x12080], [R36.64], !P4 ;  /* 0x12080000240e7fae */ /* 0x0005e2000e121844 */
[----:B------:R-:W-:-:S03]  /*7030*/  IMAD R0, R252, 0x2c, RZ ;  /* 0x0000002cfc007824 */ /* 0x000fc600078e02ff */
        /* <DEDUP_REMOVED lines=99> */
[----:B--2---:R-:W-:Y:S01]  /*7670*/  IMAD.WIDE R4, R0, 0x4, R214 ;  /* 0x0000000400047825 */ /* 0x004fe200078e02d6 */
[----:B------:R-:W-:Y:S02]  /*7680*/  IADD3 R0, R16, -0xe, RZ ;  /* 0xfffffff210007810 */ /* 0x000fe40007ffe0ff */
        /* <DEDUP_REMOVED lines=43> */
[----:B------:R-:W-:-:S03]  /*7940*/  ISETP.GE.U32.AND P6, PT, R3, 0x7fffffb7, PT ;  /* 0x7fffffb70300780c */ /* 0x000fc60003fc6070 */
[----:B------:R-:W-:Y:S01]  /*7950*/  STL.64 [R1+0xa0], R38 ;  /* 0x0000a02601007387 */ /* 0x000fe20000100a00 */
[----:B--2---:R-:W-:-:S03]  /*7960*/  IMAD.WIDE R6, R2, 0x4, R224 ;  /* 0x0000000402067825 */ /* 0x004fc600078e02e0 */
[----:B------:R1:W-:Y:S04]  /*7970*/  LDGSTS.E [R14+0x18000], [R38.64], !P0 ;  /* 0x18000000260e7fae */ /* 0x0003e8000c121844 */
[----:B------:R-:W-:Y:S01]  /*7980*/  STL.64 [R1+0x98], R36 ;  /* 0x0000982401007387 */ /* 0x000fe20000100a00 */
[----:B----4-:R-:W-:-:S03]  /*7990*/  IMAD.WIDE R4, R2, 0x4, R214 ;  /* 0x0000000402047825 */ /* 0x010fc600078e02d6 */
[----:B------:R1:W-:Y:S01]  /*79a0*/  LDGSTS.E [R14+0x18080], [R36.64], !P0 ;  /* 0x18080000240e7fae */ /* 0x0003e2000c121844 */
[----:B------:R-:W-:-:S03]  /*79b0*/  IMAD.WIDE R2, R252, 0x4, R214 ;  /* 0x00000004fc027825 */ /* 0x000fc600078e02d6 */
[----:B------:R-:W-:Y:S04]  /*79c0*/  STL.64 [R1+0x90], R34 ;  /* 0x0000902201007387 */ /* 0x000fe80000100a00 */
[----:B------:R1:W-:Y:S04]  /*79d0*/  LDGSTS.E [R14+0x18100], [R34.64], !P0 ;  /* 0x18100000220e7fae */ /* 0x0003e8000c121844 */
[----:B------:R2:W-:Y:S04]  /*79e0*/  STL.64 [R1+0x88], R32 ;  /* 0x0000882001007387 */ /* 0x0005e80000100a00 */
[----:B------:R2:W-:Y:S04]  /*79f0*/  LDGSTS.E [R14+0x18180], [R32.64], !P0 ;  /* 0x18180000200e7fae */ /* 0x0005e8000c121844 */
[----:B------:R3:W-:Y:S04]  /*7a00*/  STL.64 [R1+0x80], R30 ;  /* 0x0000801e01007387 */ /* 0x0007e80000100a00 */
[----:B------:R3:W-:Y:S04]  /*7a10*/  LDGSTS.E [R14+0x18200], [R30.64], !P0 ;  /* 0x182000001e0e7fae */ /* 0x0007e8000c121844 */
[----:B------:R4:W-:Y:S01]  /*7a20*/  STL.64 [R1+0x78], R28 ;  /* 0x0000781c01007387 */ /* 0x0009e20000100a00 */
[----:B--2---:R-:W-:-:S03]  /*7a30*/  IMAD.WIDE R32, R252, 0x4, R216 ;  /* 0x00000004fc207825 */ /* 0x004fc600078e02d8 */
[----:B------:R4:W-:Y:S04]  /*7a40*/  LDGSTS.E [R14+0x18280], [R28.64], !P0 ;  /* 0x182800001c0e7fae */ /* 0x0009e8000c121844 */
[----:B------:R2:W-:Y:S01]  /*7a50*/  STL.64 [R1+0x70], R26 ;  /* 0x0000701a01007387 */ /* 0x0005e20000100a00 */
[----:B---3--:R-:W-:-:S03]  /*7a60*/  IMAD.WIDE R30, R252, 0x4, R218 ;  /* 0x00000004fc1e7825 */ /* 0x008fc600078e02da */
[----:B------:R2:W-:Y:S04]  /*7a70*/  LDGSTS.E [R14+0x18300], [R26.64], !P0 ;  /* 0x183000001a0e7fae */ /* 0x0005e8000c121844 */
[----:B------:R3:W-:Y:S01]  /*7a80*/  STL.64 [R1+0x68], R24 ;  /* 0x0000681801007387 */ /* 0x0007e20000100a00 */
[----:B----4-:R-:W-:-:S03]  /*7a90*/  IMAD.WIDE R28, R252, 0x4, R230 ;  /* 0x00000004fc1c7825 */ /* 0x010fc600078e02e6 */
        /* <DEDUP_REMOVED lines=24> */
[----:B------:R2:W-:Y:S01]  /*7c20*/  LDGSTS.E [R14+0x18780], [R4.64], !P0 ;  /* 0x18780000040e7fae */ /* 0x0005e2000c121844 */
[----:B------:R-:W-:Y:S02]  /*7c30*/  ISETP.GE.U32.AND P0, PT, R0, 0x7fffffb3, PT ;  /* 0x7fffffb30000780c */ /* 0x000fe40003f06070 */
[----:B------:R-:W-:Y:S01]  /*7c40*/  IADD3 R0, R16, -0x12, RZ ;  /* 0xffffffee10007810 */ /* 0x000fe20007ffe0ff */
[----:B------:R1:W-:Y:S01]  /*7c50*/  LDGSTS.E [R14+0x1a000], [R118.64], !P1 ;  /* 0x1a000000760e7fae */ /* 0x0003e2000c921844 */
[----:B------:R-:W-:-:S03]  /*7c60*/  IMAD.WIDE R16, R252, 0x4, R232 ;  /* 0x00000004fc107825 */ /* 0x000fc600078e02e8 */
[----:B------:R3:W-:Y:S01]  /*7c70*/  STL.64 [R1+0x49d0], R118 ;  /* 0x0049d07601007387 */ /* 0x0007e20000100a00 */
[----:B----4-:R-:W-:-:S03]  /*7c80*/  IMAD.WIDE R6, R252, 0x4, R236 ;  /* 0x00000004fc067825 */ /* 0x010fc600078e02ec */
[----:B------:R4:W-:Y:S01]  /*7c90*/  STL.64 [R1+0x49d8], R120 ;  /* 0x0049d87801007387 */ /* 0x0009e20000100a00 */
[----:B--2---:R-:W-:-:S03]  /*7ca0*/  IMAD.WIDE R4, R252, 0x4, R224 ;  /* 0x00000004fc047825 */ /* 0x004fc600078e02e0 */
[----:B------:R-:W-:Y:S01]  /*7cb0*/  STL.64 [R1+0x49e0], R122 ;  /* 0x0049e07a01007387 */ /* 0x000fe20000100a00 */
[----:B-1----:R-:W-:-:S03]  /*7cc0*/  IMAD.WIDE R14, R252, 0x4, R244 ;  /* 0x00000004fc0e7825 */ /* 0x002fc600078e02f4 */
[----:B------:R-:W-:Y:S01]  /*7cd0*/  STL.64 [R1+0x49e8], R124 ;  /* 0x0049e87c01007387 */ /* 0x000fe20000100a00 */
[----:B---3--:R-:W-:Y:S02]  /*7ce0*/  IMAD.SHL.U32 R118, R88, 0x4, RZ ;  /* 0x0000000458767824 */ /* 0x008fe400078e00ff */
[----:B------:R-:W-:Y:S01]  /*7cf0*/  IMAD.MOV.U32 R119, RZ, RZ, c[0x0][0x180] ;  /* 0x00006000ff777624 */ /* 0x000fe200078e00ff */
[----:B------:R-:W-:Y:S01]  /*7d00*/  STL.64 [R1+0x49f0], R126 ;  /* 0x0049f07e01007387 */ /* 0x000fe20000100a00 */
[----:B------:R-:W-:-:S03]  /*7d10*/  IMAD.WIDE R88, R66, 0x4, R238 ;  /* 0x0000000442587825 */ /* 0x000fc600078e02ee */
[----:B------:R4:W-:Y:S04]  /*7d20*/  LDGSTS.E [R118+0x1a080], [R120.64], !P1 ;  /* 0x1a08000078767fae */ /* 0x0009e8000c921844 */
[----:B------:R1:W-:Y:S04]  /*7d30*/  LDGSTS.E [R118+0x1a100], [R122.64], !P1 ;  /* 0x1a1000007a767fae */ /* 0x0003e8000c921844 */
[----:B------:R1:W-:Y:S04]  /*7d40*/  LDGSTS.E [R118+0x1a180], [R124.64], !P1 ;  /* 0x1a1800007c767fae */ /* 0x0003e8000c921844 */
[----:B------:R1:W-:Y:S01]  /*7d50*/  LDGSTS.E [R118+0x1a200], [R126.64], !P1 ;  /* 0x1a2000007e767fae */ /* 0x0003e2000c921844 */
[----:B----4-:R-:W-:-:S02]  /*7d60*/  LOP3.LUT R121, R118, 0x20, RZ, 0x3c, !PT ;  /* 0x0000002076797812 */ /* 0x010fc400078e3cff */
[----:B------:R-:W-:Y:S01]  /*7d70*/  IADD3 R120, R119, -0x1b, RZ ;  /* 0xffffffe577787810 */ /* 0x000fe20007ffe0ff */
[----:B------:R1:W-:Y:S04]  /*7d80*/  LDGSTS.E [R118+0x1a280], [R128.64], !P1 ;  /* 0x1a28000080767fae */ /* 0x0003e8000c921844 */
        /* <DEDUP_REMOVED lines=8> */
[----:B------:R-:W-:Y:S04]  /*7e10*/  STL.64 [R1+0x49f8], R128 ;  /* 0x0049f88001007387 */ /* 0x000fe80000100a00 */
[----:B------:R1:W-:Y:S04]  /*7e20*/  LDGSTS.E [R118+0x1a700], [R146.64], !P1 ;  /* 0x1a70000092767fae */ /* 0x0003e8000c921844 */
[----:B------:R-:W-:Y:S04]  /*7e30*/  STL.64 [R1+0x4a00], R130 ;  /* 0x004a008201007387 */ /* 0x000fe80000100a00 */
[----:B------:R1:W-:Y:S01]  /*7e40*/  LDGSTS.E [R118+0x1a780], [R148.64], !P1 ;  /* 0x1a78000094767fae */ /* 0x0003e2000c921844 */
[----:B------:R-:W-:-:S02]  /*7e50*/  ISETP.GE.U32.AND P1, PT, R0, 0x7fffffaf, PT ;  /* 0x7fffffaf0000780c */ /* 0x000fc40003f26070 */
[----:B------:R-:W-:Y:S01]  /*7e60*/  IADD3 R0, R119, -0x16, RZ ;  /* 0xffffffea77007810 */ /* 0x000fe20007ffe0ff */
[----:B------:R-:W-:Y:S04]  /*7e70*/  STL.64 [R1+0x4a08], R132 ;  /* 0x004a088401007387 */ /* 0x000fe80000100a00 */
[----:B------:R1:W-:Y:S04]  /*7e80*/  LDGSTS.E [R118+0x1c000], [R150.64], !P2 ;  /* 0x1c00000096767fae */ /* 0x0003e8000d121844 */
        /* <DEDUP_REMOVED lines=50> */
[----:B------:R2:W-:Y:S04]  /*81b0*/  STL [R1+0x4b58], R182 ;  /* 0x004b58b601007387 */ /* 0x0005e80000100800 */
[----:B------:R1:W-:Y:S04]  /*81c0*/  LDGSTS.E [R118+0x1e480], [R200.64], !P3 ;  /* 0x1e480000c8767fae */ /* 0x0003e8000d921844 */
[----:B------:R3:W-:Y:S01]  /*81d0*/  STL [R1+0x4ad0], R183 ;  /* 0x004ad0b701007387 */ /* 0x0007e20000100800 */
[----:B--2---:R-:W-:-:S03]  /*81e0*/  LOP3.LUT R182, R118, 0x40, RZ, 0x3c, !PT ;  /* 0x0000004076b67812 */ /* 0x004fc600078e3cff */
[----:B------:R1:W-:Y:S04]  /*81f0*/  LDGSTS.E [R118+0x1e500], [R202.64], !P3 ;  /* 0x1e500000ca767fae */ /* 0x0003e8000d921844 */
[----:B------:R-:W-:Y:S01]  /*8200*/  STL.64 [R1+0x4ad8], R184 ;  /* 0x004ad8b801007387 */ /* 0x000fe20000100a00 */
[----:B---3--:R-:W-:Y:S01]  /*8210*/  LOP3.LUT R183, R86, 0x1f, RZ, 0xc0, !PT ;  /* 0x0000001f56b77812 */ /* 0x008fe200078ec0ff */
[C---:B------:R-:W-:Y:S02]  /*8220*/  IMAD.WIDE R86, R66.reuse, 0x4, R228 ;  /* 0x0000000442567825 */ /* 0x040fe400078e02e4 */
[----:B------:R1:W-:Y:S02]  /*8230*/  LDGSTS.E [R118+0x1e580], [R204.64], !P3 ;  /* 0x1e580000cc767fae */ /* 0x0003e4000d921844 */
[----:B------:R-:W-:-:S02]  /*8240*/  IMAD.WIDE R66, R66, 0x4, R214 ;  /* 0x0000000442427825 */ /* 0x000fc400078e02d6 */
        /* <DEDUP_REMOVED lines=30> */
[----:B------:R2:W-:Y:S04]  /*8430*/  STL.64 [R1+0xc28], R32 ;  /* 0x000c282001007387 */ /* 0x0005e80000100a00 */
        /* <DEDUP_REMOVED lines=10> */
[----:B------:R1:W-:Y:S01]  /*84e0*/  LDGSTS.E [R121+0xf80], [R2.64], !P4 ;  /* 0x00f8000002797fae */ /* 0x0003e2000e121844 */
[----:B------:R-:W-:Y:S01]  /*84f0*/  ISETP.GE.U32.AND P4, PT, R0, 0x7fffffa3, PT ;  /* 0x7fffffa30000780c */ /* 0x000fe20003f86070 */
[----:B------:R-:W-:-:S02]  /*8500*/  IMAD R0, R252, 0x5, RZ ;  /* 0x00000005fc007824 */ /* 0x000fc400078e02ff */
[----:B------:R1:W-:Y:S02]  /*8510*/  STL.64 [R1+0xbf8], R20 ;  /* 0x000bf81401007387 */ /* 0x0003e40000100a00 */
[C---:B------:R-:W-:Y:S02]  /*8520*/  IMAD.WIDE R38, R0.reuse, 0x4, R216 ;  /* 0x0000000400267825 */ /* 0x040fe400078e02d8 */
[----:B------:R-:W-:Y:S02]  /*8530*/  STL.64 [R1+0xbf0], R18 ;  /* 0x000bf01201007387 */ /* 0x000fe40000100a00 */
[C---:B------:R-:W-:Y:S02]  /*8540*/  IMAD.WIDE R36, R0.reuse, 0x4, R218 ;  /* 0x0000000400247825 */ /* 0x040fe400078e02da */
[----:B------:R-:W-:Y:S02]  /*8550*/  STL.64 [R1+0xbe8], R16 ;  /* 0x000be81001007387 */ /* 0x000fe40000100a00 */
[----:B------:R-:W-:-:S02]  /*8560*/  IMAD.WIDE R34, R0, 0x4, R230 ;  /* 0x0000000400227825 */ /* 0x000fc400078e02e6 */
[----:B------:R-:W-:Y:S02]  /*8570*/  STL.64 [R1+0xbe0], R14 ;  /* 0x000be00e01007387 */ /* 0x000fe40000100a00 */
[C---:B--2---:R-:W-:Y:S02]  /*8580*/  IMAD.WIDE R32, R0.reuse, 0x4, R242 ;  /* 0x0000000400207825 */ /* 0x044fe400078e02f2 */
[----:B------:R-:W-:Y:S02]  /*8590*/  STL.64 [R1+0xbd8], R12 ;  /* 0x000bd80c01007387 */ /* 0x000fe40000100a00 */
[C---:B---3--:R-:W-:Y:S02]  /*85a0*/  IMAD.WIDE R30, R0.reuse, 0x4, R238 ;  /* 0x00000004001e7825 */ /* 0x048fe400078e02ee */
[----:B------:R-:W-:Y:S02]  /*85b0*/  STL.64 [R1+0xbd0], R10 ;  /* 0x000bd00a01007387 */ /* 0x000fe40000100a00 */
[----:B----4-:R-:W-:-:S02]  /*85c0*/  IMAD.WIDE R28, R0, 0x4, R228 ;  /* 0x00000004001c7825 */ /* 0x010fc400078e02e4 */
[----:B------:R-:W-:Y:S02]  /*85d0*/  STL.64 [R1+0xbc8], R8 ;  /* 0x000bc80801007387 */ /* 0x000fe40000100a00 */
[C---:B-1----:R-:W-:Y:S02]  /*85e0*/  IMAD.WIDE R26, R0.reuse, 0x4, R220 ;  /* 0x00000004001a7825 */ /* 0x042fe400078e02dc */
[----:B------:R1:W-:Y:S02]  /*85f0*/  STL.64 [R1+0xbc0], R6 ;  /* 0x000bc00601007387 */ /* 0x0003e40000100a00 */
[C---:B------:R-:W-:Y:S02]  /*8600*/  IMAD.WIDE R24, R0.reuse, 0x4, R222 ;  /* 0x0000000400187825 */ /* 0x040fe400078e02de */
[----:B------:R2:W-:Y:S02]  /*8610*/  STL.64 [R1+0xbb8], R4 ;  /* 0x000bb80401007387 */ /* 0x0005e40000100a00 */
[----:B------:R-:W-:-:S02]  /*8620*/  IMAD.WIDE R22, R0, 0x4, R232 ;  /* 0x0000000400167825 */ /* 0x000fc400078e02e8 */
[----:B------:R3:W-:Y:S02]  /*8630*/  STL.64 [R1+0xbb0], R2 ;  /* 0x000bb00201007387 */ /* 0x0007e40000100a00 */
[C---:B------:R-:W-:Y:S02]  /*8640*/  IMAD.WIDE R20, R0.reuse, 0x4, R244 ;  /* 0x0000000400147825 */ /* 0x040fe400078e02f4 */
[----:B------:R-:W-:Y:S01]  /*8650*/  STL.64 [R1+0xb20], R38 ;  /* 0x000b202601007387 */ /* 0x000fe20000100a00 */
[----:B-1----:R-:W-:Y:S01]  /*8660*/  MOV R6, c[0x0][0x18c] ;  /* 0x0000630000067a02 */ /* 0x002fe20000000f00 */
[C---:B------:R-:W-:Y:S02]  /*8670*/  IMAD.WIDE R18, R0.reuse, 0x4, R240 ;  /* 0x0000000400127825 */ /* 0x040fe400078e02f0 */
[----:B------:R1:W-:Y:S01]  /*8680*/  LDGSTS.E [R121+0x2800], [R38.64], !P5 ;  /* 0x0280000026797fae */ /* 0x0003e2000e921844 */
[C---:B--2---:R-:W-:Y:S01]  /*8690*/  IADD3 R4, R119.reuse, -0x22, RZ ;  /* 0xffffffde77047810 */ /* 0x044fe20007ffe0ff */
[----:B------:R-:W-:Y:S01]  /*86a0*/  IMAD.WIDE R16, R0, 0x4, R234 ;  /* 0x0000000400107825 */ /* 0x000fe200078e02ea */
[----:B------:R-:W-:Y:S01]  /*86b0*/  IADD3 R5, R119, -0x26, RZ ;  /* 0xffffffda77057810 */ /* 0x000fe20007ffe0ff */
[----:B------:R2:W-:Y:S02]  /*86c0*/  STL.64 [R1+0xb18], R36 ;  /* 0x000b182401007387 */ /* 0x0005e40000100a00 */
[----:B---3--:R-:W-:-:S02]  /*86d0*/  IMAD R2, R252, 0x9, RZ ;  /* 0x00000009fc027824 */ /* 0x008fc400078e02ff */
[----:B------:R2:W-:Y:S01]  /*86e0*/  LDGSTS.E [R121+0x2880], [R36.64], !P5 ;  /* 0x0288000024797fae */ /* 0x0005e2000e921844 */
[----:B------:R-:W-:-:S03]  /*86f0*/  IMAD.WIDE R14, R0, 0x4, R226 ;  /* 0x00000004000e7825 */ /* 0x000fc600078e02e2 */
[----:B------:R3:W-:Y:S01]  /*8700*/  STL.64 [R1+0xb10], R34 ;  /* 0x000b102201007387 */ /* 0x0007e20000100a00 */
[----:B------:R-:W-:-:S03]  /*8710*/  IMAD.WIDE R12, R0, 0x4, R236 ;  /* 0x00000004000c7825 */ /* 0x000fc600078e02ec */
[----:B------:R3:W-:Y:S01]  /*8720*/  LDGSTS.E [R121+0x2900], [R34.64], !P5 ;  /* 0x0290000022797fae */ /* 0x0007e2000e921844 */
[----:B------:R-:W-:-:S03]  /*8730*/  IMAD.WIDE R10, R0, 0x4, R224 ;  /* 0x00000004000a7825 */ /* 0x000fc600078e02e0 */
[----:B------:R4:W-:Y:S01]  /*8740*/  STL.64 [R1+0xb08], R32 ;  /* 0x000b082001007387 */ /* 0x0009e20000100a00 */
[----:B------:R-:W-:-:S03]  /*8750*/  IMAD.WIDE R8, R0, 0x4, R214 ;  /* 0x0000000400087825 */ /* 0x000fc600078e02d6 */
[----:B------:R4:W-:Y:S01]  /*8760*/  LDGSTS.E [R121+0x2980], [R32.64], !P5 ;  /* 0x0298000020797fae */ /* 0x0009e2000e921844 */
[----:B--2---:R-:W-:-:S03]  /*8770*/  IMAD.WIDE R36, R2, 0x4, R216 ;  /* 0x0000000402247825 */ /* 0x004fc600078e02d8 */
[----:B------:R2:W-:Y:S01]  /*8780*/  STL.64 [R1+0xb00], R30 ;  /* 0x000b001e01007387 */ /* 0x0005e20000100a00 */
[----:B---3--:R-:W-:-:S03]  /*8790*/  IMAD.WIDE R34, R2, 0x4, R218 ;  /* 0x0000000402227825 */ /* 0x008fc600078e02da */
[----:B------:R2:W-:Y:S01]  /*87a0*/  LDGSTS.E [R121+0x2a00], [R30.64], !P5 ;  /* 0x02a000001e797fae */ /* 0x0005e2000e921844 */
[----:B------:R-:W-:-:S03]  /*87b0*/  IMAD R3, R183, c[0x0][0x18c], RZ ;  /* 0x00006300b7037a24 */ /* 0x000fc600078e02ff */
[----:B------:R3:W-:Y:S01]  /*87c0*/  STL.64 [R1+0xaf8], R28 ;  /* 0x000af81c01007387 */ /* 0x0007e20000100a00 */
[----:B----4-:R-:W-:-:S03]  /*87d0*/  IMAD.WIDE R32, R2, 0x4, R230 ;  /* 0x0000000402207825 */ /* 0x010fc600078e02e6 */
[----:B------:R3:W-:Y:S01]  /*87e0*/  LDGSTS.E [R121+0x2a80], [R28.64], !P5 ;  /* 0x02a800001c797fae */ /* 0x0007e2000e921844 */
[----:B------:R-:W-:Y:S02]  /*87f0*/  IMAD R0, R6, 0x20, R3 ;  /* 0x0000002006007824 */ /* 0x000fe400078e0203 */
[C---:B------:R-:W-:Y:S01]  /*8800*/  IMAD.WIDE R6, R2.reuse, 0x4, R214 ;  /* 0x0000000402067825 */ /* 0x040fe200078e02d6 */
[----:B------:R4:W-:Y:S03]  /*8810*/  STL.64 [R1+0xaf0], R26 ;  /* 0x000af01a01007387 */ /* 0x0009e60000100a00 */
[C---:B--2---:R-:W-:Y:S01]  /*8820*/  IMAD.WIDE R30, R2.reuse, 0x4, R242 ;  /* 0x00000004021e7825 */ /* 0x044fe200078e02f2 */
        /* <DEDUP_REMOVED lines=27> */
[----:B------:R4:W-:Y:S01]  /*89e0*/  LDGSTS.E [R121+0x2f80], [R8.64], !P5 ;  /* 0x02f8000008797fae */ /* 0x0009e2000e921844 */
[----:B------:R-:W-:-:S03]  /*89f0*/  LEA R246, P5, R3, c[0x0][0x168], 0x2 ;  /* 0x00005a0003f67a11 */ /* 0x000fc600078a10ff */
[----:B------:R2:W-:Y:S01]  /*8a00*/  STL.64 [R1+0xa20], R36 ;  /* 0x000a202401007387 */ /* 0x0005e20000100a00 */
[----:B---3--:R-:W-:Y:S01]  /*8a10*/  IMAD.WIDE R10, R2, 0x4, R236 ;  /* 0x00000004020a7825 */ /* 0x008fe200078e02ec */
[----:B------:R-:W-:Y:S02]  /*8a20*/  LEA.HI.X.SX32 R247, R3, c[0x0][0x16c], 0x2, P5 ;  /* 0x00005b0003f77a11 */ /* 0x000fe400028f16ff */
[----:B------:R2:W-:Y:S01]  /*8a30*/  LDGSTS.E [R121+0x4800], [R36.64], !P6 ;  /* 0x0480000024797fae */ /* 0x0005e2000f121844 */
[----:B------:R-:W-:Y:S02]  /*8a40*/  ISETP.GE.U32.AND P5, PT, R4, 0x7fffff9f, PT ;  /* 0x7fffff9f0400780c */ /* 0x000fe40003fa6070 */
[----:B------:R-:W-:Y:S01]  /*8a50*/  IADD3 R3, R119, -0x2a, RZ ;  /* 0xffffffd677037810 */ /* 0x000fe20007ffe0ff */
[----:B------:R3:W-:Y:S01]  /*8a60*/  STL.64 [R1+0xa18], R34 ;  /* 0x000a182201007387 */ /* 0x0007e20000100a00 */
[----:B----4-:R-:W-:-:S03]  /*8a70*/  IMAD.WIDE R8, R2, 0x4, R224 ;  /* 0x0000000402087825 */ /* 0x010fc600078e02e0 */
[----:B------:R3:W-:Y:S01]  /*8a80*/  LDGSTS.E [R121+0x4880], [R34.64], !P6 ;  /* 0x0488000022797fae */ /* 0x0007e2000f121844 */
[----:B------:R-:W-:-:S03]  /*8a90*/  IMAD R2, R252, 0xd, RZ ;  /* 0x0000000dfc027824 */ /* 0x000fc600078e02ff */
        /* <DEDUP_REMOVED lines=42> */
[----:B------:R-:W-:-:S03]  /*8d40*/  LEA R248, P6, R0, c[0x0][0x168], 0x2 ;  /* 0x00005a0000f87a11 */ /* 0x000fc600078c10ff */
[----:B------:R-:W-:Y:S01]  /*8d50*/  STL.64 [R1+0x920], R36 ;  /* 0x0009202401007387 */ /* 0x000fe20000100a00 */
[----:B------:R-:W-:Y:S01]  /*8d60*/  LEA.HI.X.SX32 R249, R0, c[0x0][0x16c], 0x2, P6 ;  /* 0x00005b0000f97a11 */ /* 0x000fe200030f16ff */
[----:B------:R-:W-:Y:S01]  /*8d70*/  IMAD R0, R252, 0x11, RZ ;  /* 0x00000011fc007824 */ /* 0x000fe200078e02ff */
[----:B------:R-:W-:Y:S01]  /*8d80*/  ISETP.GE.U32.AND P6, PT, R5, 0x7fffff9b, PT ;  /* 0x7fffff9b0500780c */ /* 0x000fe20003fc6070 */
[----:B------:R3:W-:Y:S01]  /*8d90*/  LDGSTS.E [R121+0x6800], [R36.64], !P0 ;  /* 0x0680000024797fae */ /* 0x0007e2000c121844 */
[----:B----4-:R-:W-:-:S03]  /*8da0*/  IMAD.WIDE R8, R2, 0x4, R224 ;  /* 0x0000000402087825 */ /* 0x010fc600078e02e0 */
[----:B------:R4:W-:Y:S01]  /*8db0*/  STL.64 [R1+0x918], R34 ;  /* 0x0009182201007387 */ /* 0x0009e20000100a00 */
[----:B--2---:R-:W-:-:S03]  /*8dc0*/  IMAD.WIDE R6, R2, 0x4, R214 ;  /* 0x0000000402067825 */ /* 0x004fc600078e02d6 */
[----:B------:R4:W-:Y:S01]  /*8dd0*/  LDGSTS.E [R121+0x6880], [R34.64], !P0 ;  /* 0x0688000022797fae */ /* 0x0009e2000c121844 */
[----:B------:R-:W-:Y:S02]  /*8de0*/  IMAD R2, R252, 0x15, RZ ;  /* 0x00000015fc027824 */ /* 0x000fe400078e02ff */
[C---:B------:R-:W-:Y:S01]  /*8df0*/  IMAD.WIDE R4, R0.reuse, 0x4, R214 ;  /* 0x0000000400047825 */ /* 0x040fe200078e02d6 */
[----:B------:R2:W-:Y:S04]  /*8e00*/  STL.64 [R1+0x910], R32 ;  /* 0x0009102001007387 */ /* 0x0005e80000100a00 */
        /* <DEDUP_REMOVED lines=8> */
[----:B-1----:R-:W-:-:S03]  /*8e90*/  IMAD.WIDE R30, R0, 0x4, R230 ;  /* 0x00000004001e7825 */ /* 0x002fc600078e02e6 */
        /* <DEDUP_REMOVED lines=30> */
[----:B------:R1:W-:Y:S01]  /*9080*/  LDGSTS.E [R121+0x6f80], [R6.64], !P0 ;  /* 0x06f8000006797fae */ /* 0x0003e2000c121844 */
[----:B------:R-:W-:Y:S02]  /*9090*/  ISETP.GE.U32.AND P0, PT, R3, 0x7fffff97, PT ;  /* 0x7fffff970300780c */ /* 0x000fe40003f06070 */
[----:B------:R-:W-:Y:S01]  /*90a0*/  IADD3 R3, R119, -0x2e, RZ ;  /* 0xffffffd277037810 */ /* 0x000fe20007ffe0ff */
[----:B------:R4:W-:Y:S01]  /*90b0*/  STL.64 [R1+0x820], R34 ;  /* 0x0008202201007387 */ /* 0x0009e20000100a00 */
[----:B--2---:R-:W-:-:S03]  /*90c0*/  IMAD.WIDE R8, R0, 0x4, R236 ;  /* 0x0000000400087825 */ /* 0x004fc600078e02ec */
[----:B------:R4:W-:Y:S04]  /*90d0*/  LDGSTS.E [R121+0x8800], [R34.64], !P1 ;  /* 0x0880000022797fae */ /* 0x0009e8000c921844 */
[----:B------:R2:W-:Y:S01]  /*90e0*/  STL.64 [R1+0x818], R32 ;  /* 0x0008182001007387 */ /* 0x0005e20000100a00 */
[----:B-1----:R-:W-:-:S03]  /*90f0*/  IMAD.WIDE R6, R0, 0x4, R224 ;  /* 0x0000000400067825 */ /* 0x002fc600078e02e0 */
[----:B------:R2:W-:Y:S01]  /*9100*/  LDGSTS.E [R121+0x8880], [R32.64], !P1 ;  /* 0x0888000020797fae */ /* 0x0005e2000c921844 */
[----:B------:R-:W-:-:S03]  /*9110*/  IMAD R0, R252, 0x19, RZ ;  /* 0x00000019fc007824 */ /* 0x000fc600078e02ff */
        /* <DEDUP_REMOVED lines=41> */
[----:B------:R4:W-:Y:S01]  /*93b0*/  LDGSTS.E [R121+0x8f80], [R4.64], !P1 ;  /* 0x08f8000004797fae */ /* 0x0009e2000c921844 */
[----:B------:R-:W-:Y:S02]  /*93c0*/  ISETP.GE.U32.AND P1, PT, R3, 0x7fffff93, PT ;  /* 0x7fffff930300780c */ /* 0x000fe40003f26070 */
[----:B------:R-:W-:Y:S01]  /*93d0*/  IADD3 R3, R119, -0x32, RZ ;  /* 0xffffffce77037810 */ /* 0x000fe20007ffe0ff */
[----:B------:R2:W-:Y:S01]  /*93e0*/  STL.64 [R1+0x720], R34 ;  /* 0x0007202201007387 */ /* 0x0005e20000100a00 */
[----:B-1----:R-:W-:-:S03]  /*93f0*/  IMAD.WIDE R6, R2, 0x4, R224 ;  /* 0x0000000402067825 */ /* 0x002fc600078e02e0 */
[----:B------:R2:W-:Y:S04]  /*9400*/  LDGSTS.E [R121+0xa800], [R34.64], !P2 ;  /* 0x0a80000022797fae */ /* 0x0005e8000d121844 */
        /* <DEDUP_REMOVED lines=45> */
[----:B------:R2:W-:Y:S01]  /*96e0*/  LDGSTS.E [R121+0xaf80], [R4.64], !P2 ;  /* 0x0af8000004797fae */ /* 0x0005e2000d121844 */
[----:B------:R-:W-:Y:S02]  /*96f0*/  ISETP.GE.U32.AND P2, PT, R3, 0x7fffff8f, PT ;  /* 0x7fffff8f0300780c */ /* 0x000fe40003f46070 */
[----:B------:R-:W-:Y:S01]  /*9700*/  IADD3 R3, R119, -0x36, RZ ;  /* 0xffffffca77037810 */ /* 0x000fe20007ffe0ff */
[----:B------:R1:W-:Y:S01]  /*9710*/  STL.64 [R1+0x620], R34 ;  /* 0x0006202201007387 */ /* 0x0003e20000100a00 */
[----:B----4-:R-:W-:-:S03]  /*9720*/  IMAD.WIDE R6, R0, 0x4, R224 ;  /* 0x0000000400067825 */ /* 0x010fc600078e02e0 */
[----:B------:R1:W-:Y:S04]  /*9730*/  LDGSTS.E [R121+0xc800], [R34.64], !P3 ;  /* 0x0c80000022797fae */ /* 0x0003e8000d921844 */
[----:B------:R4:W-:Y:S01]  /*9740*/  STL.64 [R1+0x618], R32 ;  /* 0x0006182001007387 */ /* 0x0009e20000100a00 */
[----:B--2---:R-:W-:-:S03]  /*9750*/  IMAD.WIDE R4, R0, 0x4, R214 ;  /* 0x0000000400047825 */ /* 0x004fc600078e02d6 */
[----:B------:R4:W-:Y:S01]  /*9760*/  LDGSTS.E [R121+0xc880], [R32.64], !P3 ;  /* 0x0c88000020797fae */ /* 0x0009e2000d921844 */
[----:B------:R-:W-:-:S03]  /*9770*/  IMAD R0, R252, 0x21, RZ ;  /* 0x00000021fc007824 */ /* 0x000fc600078e02ff */
        /* <DEDUP_REMOVED lines=201> */
[----:B-1----:R-:W-:Y:S01]  /*a410*/  IMAD.WIDE R4, R0, 0x4, R214 ;  /* 0x0000000400047825 */ /* 0x002fe200078e02d6 */
[----:B------:R-:W-:Y:S02]  /*a420*/  IADD3 R0, R119, -0xb, RZ ;  /* 0xfffffff577007810 */ /* 0x000fe40007ffe0ff */
        /* <DEDUP_REMOVED lines=43> */
[----:B------:R-:W-:-:S03]  /*a6e0*/  ISETP.GE.U32.AND P0, PT, R3, 0x7fffffba, PT ;  /* 0x7fffffba0300780c */ /* 0x000fc60003f06070 */
[----:B------:R2:W-:Y:S01]  /*a6f0*/  STL.64 [R1+0x120], R34 ;  /* 0x0001202201007387 */ /* 0x0005e20000100a00 */
[----:B-1----:R-:W-:-:S03]  /*a700*/  IMAD.WIDE R6, R2, 0x4, R224 ;  /* 0x0000000402067825 */ /* 0x002fc600078e02e0 */
[----:B------:R2:W-:Y:S04]  /*a710*/  LDGSTS.E [R121+0x16800], [R34.64], !P1 ;  /* 0x1680000022797fae */ /* 0x0005e8000c921844 */
[----:B------:R-:W-:Y:S01]  /*a720*/  STL.64 [R1+0x118], R32 ;  /* 0x0001182001007387 */ /* 0x000fe20000100a00 */
[----:B----4-:R-:W-:-:S03]  /*a730*/  IMAD.WIDE R4, R2, 0x4, R214 ;  /* 0x0000000402047825 */ /* 0x010fc600078e02d6 */
[----:B------:R1:W-:Y:S01]  /*a740*/  LDGSTS.E [R121+0x16880], [R32.64], !P1 ;  /* 0x1688000020797fae */ /* 0x0003e2000c921844 */
[----:B------:R-:W-:-:S03]  /*a750*/  IMAD.WIDE R2, R98, 0x4, R238 ;  /* 0x0000000462027825 */ /* 0x000fc600078e02ee */
[----:B------:R-:W-:Y:S01]  /*a760*/  STL.64 [R1+0x110], R30 ;  /* 0x0001101e01007387 */ /* 0x000fe20000100a00 */
[----:B--2---:R-:W-:-:S03]  /*a770*/  IMAD R34, R252, 0x39, RZ ;  /* 0x00000039fc227824 */ /* 0x004fc600078e02ff */
        /* <DEDUP_REMOVED lines=29> */
[----:B---3--:R-:W-:-:S03]  /*a950*/  IMAD.WIDE R36, R34, 0x4, R224 ;  /* 0x0000000422247825 */ /* 0x008fc600078e02e0 */
[----:B------:R-:W-:Y:S01]  /*a960*/  STL.64 [R1+0xd0], R14 ;  /* 0x0000d00e01007387 */ /* 0x000fe20000100a00 */
[----:B------:R-:W-:-:S03]  /*a970*/  IMAD.WIDE R34, R34, 0x4, R214 ;  /* 0x0000000422227825 */ /* 0x000fc600078e02d6 */
[----:B------:R3:W-:Y:S04]  /*a980*/  LDGSTS.E [R121+0x16d00], [R14.64], !P1 ;  /* 0x16d000000e797fae */ /* 0x0007e8000c921844 */
[----:B------:R-:W-:Y:S04]  /*a990*/  STL.64 [R1+0xc8], R12 ;  /* 0x0000c80c01007387 */ /* 0x000fe80000100a00 */
[----:B------:R1:W-:Y:S04]  /*a9a0*/  LDGSTS.E [R121+0x16d80], [R12.64], !P1 ;  /* 0x16d800000c797fae */ /* 0x0003e8000c921844 */
[----:B------:R1:W-:Y:S04]  /*a9b0*/  STL.64 [R1+0xc0], R10 ;  /* 0x0000c00a01007387 */ /* 0x0003e80000100a00 */
[----:B------:R1:W-:Y:S04]  /*a9c0*/  LDGSTS.E [R121+0x16e00], [R10.64], !P1 ;  /* 0x16e000000a797fae */ /* 0x0003e8000c921844 */
[----:B------:R2:W-:Y:S04]  /*a9d0*/  STL.64 [R1+0xb8], R8 ;  /* 0x0000b80801007387 */ /* 0x0005e80000100a00 */
[----:B------:R2:W-:Y:S01]  /*a9e0*/  LDGSTS.E [R121+0x16e80], [R8.64], !P1 ;  /* 0x16e8000008797fae */ /* 0x0005e2000c921844 */
[----:B-1----:R-:W-:-:S03]  /*a9f0*/  IMAD.WIDE R10, R98, 0x4, R216 ;  /* 0x00000004620a7825 */ /* 0x002fc600078e02d8 */
[----:B------:R1:W-:Y:S04]  /*aa00*/  STL.64 [R1+0xb0], R6 ;  /* 0x0000b00601007387 */ /* 0x0003e80000100a00 */
[----:B------:R1:W-:Y:S01]  /*aa10*/  LDGSTS.E [R121+0x16f00], [R6.64], !P1 ;  /* 0x16f0000006797fae */ /* 0x0003e2000c921844 */
[----:B--2---:R-:W-:-:S03]  /*aa20*/  IMAD.WIDE R8, R98, 0x4, R218 ;  /* 0x0000000462087825 */ /* 0x004fc600078e02da */
[----:B------:R2:W-:Y:S04]  /*aa30*/  STL.64 [R1+0xa8], R4 ;  /* 0x0000a80401007387 */ /* 0x0005e80000100a00 */
[----:B------:R2:W-:Y:S01]  /*aa40*/  LDGSTS.E [R121+0x16f80], [R4.64], !P1 ;  /* 0x16f8000004797fae */ /* 0x0005e2000c921844 */
[----:B------:R-:W-:Y:S02]  /*aa50*/  ISETP.GE.U32.AND P1, PT, R0, 0x7fffffb6, PT ;  /* 0x7fffffb60000780c */ /* 0x000fe40003f26070 */
[----:B------:R-:W-:Y:S01]  /*aa60*/  IADD3 R0, R119, -0xf, RZ ;  /* 0xfffffff177007810 */ /* 0x000fe20007ffe0ff */
[C---:B-1----:R-:W-:Y:S01]  /*aa70*/  IMAD.WIDE R6, R98.reuse, 0x4, R230 ;  /* 0x0000000462067825 */ /* 0x042fe200078e02e6 */
[----:B------:R1:W-:Y:S04]  /*aa80*/  LDGSTS.E [R121+0x18800], [R10.64], !P2 ;  /* 0x188000000a797fae */ /* 0x0003e8000d121844 */
[----:B------:R1:W-:Y:S01]  /*aa90*/  LDGSTS.E [R121+0x18880], [R8.64], !P2 ;  /* 0x1888000008797fae */ /* 0x0003e2000d121844 */
[----:B--2---:R-:W-:-:S03]  /*aaa0*/  IMAD.WIDE R4, R98, 0x4, R242 ;  /* 0x0000000462047825 */ /* 0x004fc600078e02f2 */
[----:B------:R2:W-:Y:S01]  /*aab0*/  LDGSTS.E [R121+0x18900], [R6.64], !P2 ;  /* 0x1890000006797fae */ /* 0x0005e2000d121844 */
[----:B------:R-:W-:-:S03]  /*aac0*/  IMAD.WIDE R98, R98, 0x4, R214 ;  /* 0x0000000462627825 */ /* 0x000fc600078e02d6 */
        /* <DEDUP_REMOVED lines=9> */
[----:B------:R1:W-:Y:S04]  /*ab60*/  STL.64 [R1], R2 ;  /* 0x0000000201007387 */ /* 0x0003e80000100a00 */
[----:B------:R2:W-:Y:S04]  /*ab70*/  LDGSTS.E [R121+0x18c00], [R112.64], !P2 ;  /* 0x18c0000070797fae */ /* 0x0005e8000d121844 */
[----:B------:R-:W-:Y:S04]  /*ab80*/  STL.64 [R1+0x4b50], R250 ;  /* 0x004b50fa01007387 */ /* 0x000fe80000100a00 */
[----:B------:R2:W-:Y:S01]  /*ab90*/  LDGSTS.E [R121+0x18c80], [R110.64], !P2 ;  /* 0x18c800006e797fae */ /* 0x0005e2000d121844 */
[----:B-1----:R-:W-:-:S03]  /*aba0*/  IMAD R2, R252, 0x3d, RZ ;  /* 0x0000003dfc027824 */ /* 0x002fc600078e02ff */
[----:B------:R-:W-:Y:S01]  /*abb0*/  STL.64 [R1+0x4b60], R116 ;  /* 0x004b607401007387 */ /* 0x000fe20000100a00 */
[----:B------:R-:W-:-:S03]  /*abc0*/  IMAD.WIDE R32, R2, 0x4, R216 ;  /* 0x0000000402207825 */ /* 0x000fc600078e02d8 */
[----:B------:R1:W-:Y:S01]  /*abd0*/  LDGSTS.E [R121+0x18d00], [R108.64], !P2 ;  /* 0x18d000006c797fae */ /* 0x0003e2000d121844 */
[----:B------:R-:W-:-:S03]  /*abe0*/  IMAD.WIDE R30, R2, 0x4, R218 ;  /* 0x00000004021e7825 */ /* 0x000fc600078e02da */
[----:B------:R-:W-:Y:S01]  /*abf0*/  STL.64 [R1+0x4b68], R114 ;  /* 0x004b687201007387 */ /* 0x000fe20000100a00 */
[----:B----4-:R-:W-:-:S03]  /*ac00*/  IMAD.WIDE R28, R2, 0x4, R230 ;  /* 0x00000004021c7825 */ /* 0x010fc600078e02e6 */
        /* <DEDUP_REMOVED lines=16> */
[----:B------:R1:W-:Y:S01]  /*ad10*/  LDGSTS.E [R121+0x18f80], [R98.64], !P2 ;  /* 0x18f8000062797fae */ /* 0x0003e2000d121844 */
[----:B------:R-:W-:Y:S01]  /*ad20*/  ISETP.GE.U32.AND P2, PT, R0, 0x7fffffb2, PT ;  /* 0x7fffffb20000780c */ /* 0x000fe20003f46070 */
[C---:B------:R-:W-:Y:S01]  /*ad30*/  IMAD.WIDE R10, R2.reuse, 0x4, R234 ;  /* 0x00000004020a7825 */ /* 0x040fe200078e02ea */
[----:B------:R-:W-:Y:S01]  /*ad40*/  IADD3 R0, R119, -0x13, RZ ;  /* 0xffffffed77007810 */ /* 0x000fe20007ffe0ff */
[----:B------:R-:W-:Y:S02]  /*ad50*/  STL.64 [R1+0x4b90], R104 ;  /* 0x004b906801007387 */ /* 0x000fe40000100a00 */
[C---:B------:R-:W-:Y:S02]  /*ad60*/  IMAD.WIDE R8, R2.reuse, 0x4, R226 ;  /* 0x0000000402087825 */ /* 0x040fe400078e02e2 */
[----:B------:R1:W-:Y:S02]  /*ad70*/  LDGSTS.E [R121+0x1a800], [R96.64], !P3 ;  /* 0x1a80000060797fae */ /* 0x0003e4000d921844 */
[----:B--2---:R-:W-:-:S02]  /*ad80*/  IMAD.WIDE R6, R2, 0x4, R236 ;  /* 0x0000000402067825 */ /* 0x004fc400078e02ec */
[----:B------:R-:W-:Y:S02]  /*ad90*/  STL.64 [R1+0x4b98], R102 ;  /* 0x004b986601007387 */ /* 0x000fe40000100a00 */
[C---:B------:R-:W-:Y:S02]  /*ada0*/  IMAD.WIDE R4, R2.reuse, 0x4, R224 ;  /* 0x0000000402047825 */ /* 0x040fe400078e02e0 */
[----:B------:R1:W-:Y:S02]  /*adb0*/  LDGSTS.E [R121+0x1a880], [R94.64], !P3 ;  /* 0x1a8800005e797fae */ /* 0x0003e4000d921844 */
[----:B------:R-:W-:Y:S02]  /*adc0*/  IMAD.WIDE R2, R2, 0x4, R214 ;  /* 0x0000000402027825 */ /* 0x000fe400078e02d6 */
        /* <DEDUP_REMOVED lines=16> */
[----:B------:R-:W-:Y:S04]  /*aed0*/  STL [R1+0x4ce8], R84 ;  /* 0x004ce85401007387 */ /* 0x000fe80000100800 */
[----:B------:R1:W-:Y:S04]  /*aee0*/  LDGSTS.E [R121+0x1ad00], [R76.64], !P3 ;  /* 0x1ad000004c797fae */ /* 0x0003e8000d921844 */
[----:B------:R-:W-:Y:S04]  /*aef0*/  STL [R1+0x4be0], R85 ;  /* 0x004be05501007387 */ /* 0x000fe80000100800 */
        /* <DEDUP_REMOVED lines=43> */
[----:B------:R-:W-:Y:S01]  /*b1b0*/  ISETP.GE.U32.AND P4, PT, R0, 0x7fffffaa, PT ;  /* 0x7fffffaa0000780c */ /* 0x000fe20003f86070 */
[----:B------:R-:W-:-:S02]  /*b1c0*/  IMAD.SHL.U32 R0, R252, 0x2, RZ ;  /* 0x00000002fc007824 */ /* 0x000fc400078e00ff */
        /* <DEDUP_REMOVED lines=11> */
[----:B------:R1:W-:Y:S01]  /*b280*/  LDGSTS.E [R121+0x1ea80], [R22.64], !P5 ;  /* 0x1ea8000016797fae */ /* 0x0003e2000e921844 */
[----:B---3--:R-:W-:-:S03]  /*b290*/  IMAD.WIDE R34, R0, 0x4, R216 ;  /* 0x0000000400227825 */ /* 0x008fc600078e02d8 */
[----:B------:R1:W-:Y:S04]  /*b2a0*/  STL.64 [R1+0x4cb8], R30 ;  /* 0x004cb81e01007387 */ /* 0x0003e80000100a00 */
[----:B------:R3:W-:Y:S01]  /*b2b0*/  LDGSTS.E [R121+0x1eb00], [R20.64], !P5 ;  /* 0x1eb0000014797fae */ /* 0x0007e2000e921844 */
[----:B----4-:R-:W-:-:S03]  /*b2c0*/  IMAD.WIDE R32, R0, 0x4, R218 ;  /* 0x0000000400207825 */ /* 0x010fc600078e02da */
[----:B------:R4:W-:Y:S04]  /*b2d0*/  STL.64 [R1+0x4cc0], R28 ;  /* 0x004cc01c01007387 */ /* 0x0009e80000100a00 */
[----:B------:R2:W-:Y:S01]  /*b2e0*/  LDGSTS.E [R121+0x1eb80], [R18.64], !P5 ;  /* 0x1eb8000012797fae */ /* 0x0005e2000e921844 */
[----:B-1----:R-:W-:-:S03]  /*b2f0*/  IMAD.WIDE R30, R0, 0x4, R230 ;  /* 0x00000004001e7825 */ /* 0x002fc600078e02e6 */
        /* <DEDUP_REMOVED lines=14> */
[----:B---3--:R-:W-:-:S03]  /*b3e0*/  IMAD.WIDE R20, R0, 0x4, R222 ;  /* 0x0000000400147825 */ /* 0x008fc600078e02de */
[----:B------:R3:W-:Y:S04]  /*b3f0*/  STL.64 [R1+0x4cf8], R16 ;  /* 0x004cf81001007387 */ /* 0x0007e80000100a00 */
[----:B------:R1:W-:Y:S01]  /*b400*/  LDGSTS.E [R121+0x1ee80], [R6.64], !P5 ;  /* 0x1ee8000006797fae */ /* 0x0003e2000e921844 */
[----:B--2---:R-:W-:-:S03]  /*b410*/  IMAD.WIDE R18, R0, 0x4, R232 ;  /* 0x0000000400127825 */ /* 0x004fc600078e02e8 */
[----:B------:R2:W-:Y:S04]  /*b420*/  STL.64 [R1+0x4d00], R14 ;  /* 0x004d000e01007387 */ /* 0x0005e80000100a00 */
[----:B------:R1:W-:Y:S01]  /*b430*/  LDGSTS.E [R121+0x1ef00], [R4.64], !P5 ;  /* 0x1ef0000004797fae */ /* 0x0003e2000e921844 */
[----:B---3--:R-:W-:-:S03]  /*b440*/  IMAD.WIDE R16, R0, 0x4, R244 ;  /* 0x0000000400107825 */ /* 0x008fc600078e02f4 */
[----:B------:R3:W-:Y:S04]  /*b450*/  STL.64 [R1+0x4d08], R12 ;  /* 0x004d080c01007387 */ /* 0x0007e80000100a00 */
[----:B------:R1:W-:Y:S01]  /*b460*/  LDGSTS.E [R121+0x1ef80], [R2.64], !P5 ;  /* 0x1ef8000002797fae */ /* 0x0003e2000e921844 */
[----:B--2---:R-:W-:Y:S01]  /*b470*/  IMAD.WIDE R14, R0, 0x4, R240 ;  /* 0x00000004000e7825 */ /* 0x004fe200078e02f0 */
[----:B------:R-:W-:Y:S02]  /*b480*/  ISETP.GE.U32.AND P5, PT, R120, 0x7fffffa6, PT ;  /* 0x7fffffa67800780c */ /* 0x000fe40003fa6070 */
        /* <DEDUP_REMOVED lines=15> */
[----:B------:R2:W-:Y:S01]  /*b580*/  STL.64 [R1+0xba8], R34 ;  /* 0x000ba82201007387 */ /* 0x0005e20000100a00 */
[----:B------:R-:W-:-:S03]  /*b590*/  IMAD R0, R252, 0xa, RZ ;  /* 0x0000000afc007824 */ /* 0x000fc600078e02ff */
[----:B------:R1:W-:Y:S01]  /*b5a0*/  LDGSTS.E [R182+0x1280], [R24.64], !P6 ;  /* 0x0128000018b67fae */ /* 0x0003e2000f121844 */
[----:B----4-:R-:W-:Y:S01]  /*b5b0*/  IMAD R3, R252, 0x6, RZ ;  /* 0x00000006fc037824 */ /* 0x010fe200078e02ff */
[----:B------:R-:W-:Y:S02]  /*b5c0*/  IADD3 R2, R119, -0x1f, RZ ;  /* 0xffffffe177027810 */ /* 0x000fe40007ffe0ff */
        /* <DEDUP_REMOVED lines=29> */
[----:B-1----:R-:W-:Y:S01]  /*b7a0*/  IMAD.WIDE R16, R3, 0x4, R244 ;  /* 0x0000000403107825 */ /* 0x002fe200078e02f4 */
[----:B------:R-:W-:Y:S02]  /*b7b0*/  ISETP.GE.U32.AND P6, PT, R2, 0x7fffffa2, PT ;  /* 0x7fffffa20200780c */ /* 0x000fe40003fc6070 */
[----:B------:R2:W-:Y:S01]  /*b7c0*/  STL.64 [R1+0xc80], R12 ;  /* 0x000c800c01007387 */ /* 0x0005e20000100a00 */
[----:B------:R-:W-:-:S03]  /*b7d0*/  IADD3 R2, R119, -0x23, RZ ;  /* 0xffffffdd77027810 */ /* 0x000fc60007ffe0ff */
        /* <DEDUP_REMOVED lines=16> */
[----:B----4-:R-:W-:-:S03]  /*b8e0*/  IMAD.WIDE R4, R3, 0x4, R214 ;  /* 0x0000000403047825 */ /* 0x010fc600078e02d6 */
[----:B------:R4:W-:Y:S01]  /*b8f0*/  STL.64 [R1+0xcb0], R32 ;  /* 0x000cb02001007387 */ /* 0x0009e20000100a00 */
[----:B------:R-:W-:-:S03]  /*b900*/  IMAD R3, R252, 0xe, RZ ;  /* 0x0000000efc037824 */ /* 0x000fc600078e02ff */
        /* <DEDUP_REMOVED lines=28> */
[----:B-1----:R-:W-:Y:S01]  /*bad0*/  IMAD.WIDE R16, R0, 0x4, R244 ;  /* 0x0000000400107825 */ /* 0x002fe200078e02f4 */
[----:B------:R-:W-:Y:S02]  /*bae0*/  ISETP.GE.U32.AND P0, PT, R2, 0x7fffff9e, PT ;  /* 0x7fffff9e0200780c */ /* 0x000fe40003f06070 */
[----:B------:R1:W-:Y:S01]  /*baf0*/  STL.64 [R1+0xd00], R12 ;  /* 0x000d000c01007387 */ /* 0x0003e20000100a00 */
[----:B------:R-:W-:-:S03]  /*bb00*/  IADD3 R2, R119, -0x27, RZ ;  /* 0xffffffd977027810 */ /* 0x000fc60007ffe0ff */
        /* <DEDUP_REMOVED lines=17> */
[----:B------:R2:W-:Y:S01]  /*bc20*/  STL.64 [R1+0x1418], R32 ;  /* 0x0014182001007387 */ /* 0x0005e20000100a00 */
[----:B------:R-:W-:-:S03]  /*bc30*/  IMAD R0, R252, 0x12, RZ ;  /* 0x00000012fc007824 */ /* 0x000fc600078e02ff */
        /* <DEDUP_REMOVED lines=28> */
[----:B---3--:R-:W-:Y:S01]  /*be00*/  IMAD.WIDE R16, R3, 0x4, R244 ;  /* 0x0000000403107825 */ /* 0x008fe200078e02f4 */
[----:B------:R-:W-:Y:S02]  /*be10*/  ISETP.GE.U32.AND P1, PT, R2, 0x7fffff9a, PT ;  /* 0x7fffff9a0200780c */ /* 0x000fe40003f26070 */
[----:B------:R3:W-:Y:S01]  /*be20*/  STL.64 [R1+0x13c8], R12 ;  /* 0x0013c80c01007387 */ /* 0x0007e20000100a00 */
[----:B------:R-:W-:-:S03]  /*be30*/  IADD3 R2, R119, -0x2b, RZ ;  /* 0xffffffd577027810 */ /* 0x000fc60007ffe0ff */
        /* <DEDUP_REMOVED lines=47> */
[----:B----4-:R-:W-:Y:S01]  /*c130*/  IMAD.WIDE R16, R0, 0x4, R244 ;  /* 0x0000000400107825 */ /* 0x010fe200078e02f4 */
[----:B------:R-:W-:Y:S02]  /*c140*/  ISETP.GE.U32.AND P2, PT, R2, 0x7fffff96, PT ;  /* 0x7fffff960200780c */ /* 0x000fe40003f46070 */
[----:B------:R4:W-:Y:S01]  /*c150*/  STL.64 [R1+0x1348], R12 ;  /* 0x0013480c01007387 */ /* 0x0009e20000100a00 */
[----:B------:R-:W-:-:S03]  /*c160*/  IADD3 R2, R119, -0x2f, RZ ;  /* 0xffffffd177027810 */ /* 0x000fc60007ffe0ff */
        /* <DEDUP_REMOVED lines=17> */
[----:B------:R1:W-:Y:S01]  /*c280*/  STL.64 [R1+0x1318], R32 ;  /* 0x0013182001007387 */ /* 0x0003e20000100a00 */
[----:B------:R-:W-:-:S03]  /*c290*/  IMAD R0, R252, 0x1a, RZ ;  /* 0x0000001afc007824 */ /* 0x000fc600078e02ff */
        /* <DEDUP_REMOVED lines=30> */
[----:B------:R4:W-:Y:S01]  /*c480*/  STL.64 [R1+0x12c8], R12 ;  /* 0x0012c80c01007387 */ /* 0x0009e20000100a00 */
[----:B------:R-:W-:-:S03]  /*c490*/  IADD3 R2, R119, -0x33, RZ ;  /* 0xffffffcd77027810 */ /* 0x000fc60007ffe0ff */
        /* <DEDUP_REMOVED lines=17> */
[----:B------:R3:W-:Y:S01]  /*c5b0*/  STL.64 [R1+0x1298], R32 ;  /* 0x0012982001007387 */ /* 0x0007e20000100a00 */
[----:B------:R-:W-:-:S03]  /*c5c0*/  IMAD R3, R252, 0x1e, RZ ;  /* 0x0000001efc037824 */ /* 0x000fc600078e02ff */
        /* <DEDUP_REMOVED lines=406> */
[----:B------:R-:W-:Y:S02]  /*df30*/  IADD3 R3, R119, -0x18, RZ ;  /* 0xffffffe877037810 */ /* 0x000fe40007ffe0ff */
        /* <DEDUP_REMOVED lines=47> */
[----:B------:R-:W-:Y:S04]  /*e230*/  STL.64 [R1+0xe20], R34 ;  /* 0x000e202201007387 */ /* 0x000fe80000100a00 */
[----:B------:R2:W-:Y:S01]  /*e240*/  LDGSTS.E [R182+0x1d280], [R24.64], !P6 ;  /* 0x1d28000018b67fae */ /* 0x0005e2000f121844 */
[----:B---3--:R-:W-:Y:S01]  /*e250*/  IMAD.WIDE R4, R0, 0x4, R214 ;  /* 0x0000000400047825 */ /* 0x008fe200078e02d6 */
[----:B------:R-:W-:Y:S02]  /*e260*/  IADD3 R0, R119, -0x1c, RZ ;  /* 0xffffffe477007810 */ /* 0x000fe40007ffe0ff */
[----:B------:R1:W-:Y:S04]  /*e270*/  STL.64 [R1+0xe18], R32 ;  /* 0x000e182001007387 */ /* 0x0003e80000100a00 */
[----:B------:R3:W-:Y:S04]  /*e280*/  LDGSTS.E [R182+0x1d300], [R22.64], !P6 ;  /* 0x1d30000016b67fae */ /* 0x0007e8000f121844 */
        /* <DEDUP_REMOVED lines=26> */
[C---:B--2---:R-:W-:Y:S01]  /*e430*/  IMAD.WIDE R16, R2.reuse, 0x4, R232 ;  /* 0x0000000402107825 */ /* 0x044fe200078e02e8 */
[----:B------:R-:W-:Y:S02]  /*e440*/  ISETP.GE.U32.AND P6, PT, R3, 0x7fffffa9, PT ;  /* 0x7fffffa90300780c */ /* 0x000fe40003fc6070 */
        /* <DEDUP_REMOVED lines=18> */
[----:B------:R3:W-:Y:S01]  /*e570*/  STL.64 [R1+0xd98], R30 ;  /* 0x000d981e01007387 */ /* 0x0007e20000100a00 */
[----:B------:R-:W-:-:S03]  /*e580*/  IMAD.WIDE R2, R2, 0x4, R214 ;  /* 0x0000000402027825 */ /* 0x000fc600078e02d6 */
[----:B------:R1:W-:Y:S04]  /*e590*/  LDGSTS.E [R182+0x1f300], [R20.64], !P0 ;  /* 0x1f30000014b67fae */ /* 0x0003e8000c121844 */
[----:B------:R1:W-:Y:S04]  /*e5a0*/  STL.64 [R1+0xd90], R28 ;  /* 0x000d901c01007387 */ /* 0x0003e80000100a00 */
[----:B------:R1:W-:Y:S04]  /*e5b0*/  LDGSTS.E [R182+0x1f380], [R18.64], !P0 ;  /* 0x1f38000012b67fae */ /* 0x0003e8000c121844 */
[----:B------:R1:W-:Y:S04]  /*e5c0*/  STL.64 [R1+0xd88], R26 ;  /* 0x000d881a01007387 */ /* 0x0003e80000100a00 */
[----:B------:R1:W-:Y:S04]  /*e5d0*/  LDGSTS.E [R182+0x1f400], [R16.64], !P0 ;  /* 0x1f40000010b67fae */ /* 0x0003e8000c121844 */
[----:B------:R4:W-:Y:S04]  /*e5e0*/  STL.64 [R1+0xd80], R24 ;  /* 0x000d801801007387 */ /* 0x0009e80000100a00 */
        /* <DEDUP_REMOVED lines=14> */
[----:B------:R-:W-:-:S02]  /*e6d0*/  IMAD R0, R252, 0x3, RZ ;  /* 0x00000003fc007824 */ /* 0x000fc400078e02ff */
[----:B------:R-:W-:Y:S02]  /*e6e0*/  STL.64 [R1+0xd48], R10 ;  /* 0x000d480a01007387 */ /* 0x000fe40000100a00 */
[C---:B------:R-:W-:Y:S02]  /*e6f0*/  IMAD.WIDE R36, R0.reuse, 0x4, R216 ;  /* 0x0000000400247825 */ /* 0x040fe400078e02d8 */
[----:B------:R-:W-:Y:S02]  /*e700*/  STL.64 [R1+0xd40], R8 ;  /* 0x000d400801007387 */ /* 0x000fe40000100a00 */
[C---:B------:R-:W-:Y:S02]  /*e710*/  IMAD.WIDE R34, R0.reuse, 0x4, R218 ;  /* 0x0000000400227825 */ /* 0x040fe400078e02da */
[----:B------:R-:W-:Y:S02]  /*e720*/  STL.64 [R1+0xd38], R6 ;  /* 0x000d380601007387 */ /* 0x000fe40000100a00 */
[----:B--2---:R-:W-:-:S02]  /*e730*/  IMAD.WIDE R32, R0, 0x4, R230 ;  /* 0x0000000400207825 */ /* 0x004fc400078e02e6 */
[----:B------:R-:W-:Y:S02]  /*e740*/  STL.64 [R1+0xd30], R4 ;  /* 0x000d300401007387 */ /* 0x000fe40000100a00 */
[C---:B---3--:R-:W-:Y:S02]  /*e750*/  IMAD.WIDE R30, R0.reuse, 0x4, R242 ;  /* 0x00000004001e7825 */ /* 0x048fe400078e02f2 */
[----:B------:R2:W-:Y:S02]  /*e760*/  STL.64 [R1+0xd28], R2 ;  /* 0x000d280201007387 */ /* 0x0005e40000100a00 */
[C---:B-1----:R-:W-:Y:S02]  /*e770*/  IMAD.WIDE R28, R0.reuse, 0x4, R238 ;  /* 0x00000004001c7825 */ /* 0x042fe400078e02ee */
[----:B------:R-:W-:Y:S02]  /*e780*/  STL.64 [R1+0x1428], R36 ;  /* 0x0014282401007387 */ /* 0x000fe40000100a00 */
[----:B------:R-:W-:-:S02]  /*e790*/  IMAD.WIDE R26, R0, 0x4, R228 ;  /* 0x00000004001a7825 */ /* 0x000fc400078e02e4 */
[----:B------:R1:W-:Y:S02]  /*e7a0*/  STL.64 [R1+0x1430], R34 ;  /* 0x0014302201007387 */ /* 0x0003e40000100a00 */
[----:B----4-:R-:W-:Y:S01]  /*e7b0*/  IMAD.WIDE R24, R0, 0x4, R220 ;  /* 0x0000000400187825 */ /* 0x010fe200078e02dc */
[----:B--2---:R-:W-:Y:S01]  /*e7c0*/  LOP3.LUT R3, R118, 0x60, RZ, 0x3c, !PT ;  /* 0x0000006076037812 */ /* 0x004fe200078e3cff */
[----:B------:R2:W-:Y:S02]  /*e7d0*/  STL.64 [R1+0x1438], R32 ;  /* 0x0014382001007387 */ /* 0x0005e40000100a00 */
[C---:B------:R-:W-:Y:S01]  /*e7e0*/  IMAD.WIDE R22, R0.reuse, 0x4, R222 ;  /* 0x0000000400167825 */ /* 0x040fe200078e02de */
[----:B------:R-:W-:Y:S01]  /*e7f0*/  IADD3 R2, R119, -0x20, RZ ;  /* 0xffffffe077027810 */ /* 0x000fe20007ffe0ff */
[----:B------:R3:W-:Y:S02]  /*e800*/  LDGSTS.E [R3+0x1800], [R36.64], !P1 ;  /* 0x0180000024037fae */ /* 0x0007e4000c921844 */
[----:B------:R-:W-:-:S02]  /*e810*/  IMAD.WIDE R20, R0, 0x4, R232 ;  /* 0x0000000400147825 */ /* 0x000fc400078e02e8 */
[----:B------:R1:W-:Y:S02]  /*e820*/  LDGSTS.E [R3+0x1880], [R34.64], !P1 ;  /* 0x0188000022037fae */ /* 0x0003e4000c921844 */
[C---:B------:R-:W-:Y:S02]  /*e830*/  IMAD.WIDE R18, R0.reuse, 0x4, R244 ;  /* 0x0000000400127825 */ /* 0x040fe400078e02f4 */
[----:B------:R2:W-:Y:S02]  /*e840*/  LDGSTS.E [R3+0x1900], [R32.64], !P1 ;  /* 0x0190000020037fae */ /* 0x0005e4000c921844 */
[C---:B------:R-:W-:Y:S02]  /*e850*/  IMAD.WIDE R16, R0.reuse, 0x4, R240 ;  /* 0x0000000400107825 */ /* 0x040fe400078e02f0 */
[----:B------:R4:W-:Y:S02]  /*e860*/  STL.64 [R1+0x1440], R30 ;  /* 0x0014401e01007387 */ /* 0x0009e40000100a00 */
[----:B------:R-:W-:-:S02]  /*e870*/  IMAD.WIDE R14, R0, 0x4, R234 ;  /* 0x00000004000e7825 */ /* 0x000fc400078e02ea */
[----:B------:R4:W-:Y:S02]  /*e880*/  LDGSTS.E [R3+0x1980], [R30.64], !P1 ;  /* 0x019800001e037fae */ /* 0x0009e4000c921844 */
[----:B------:R-:W-:Y:S02]  /*e890*/  IMAD R4, R252, 0x7, RZ ;  /* 0x00000007fc047824 */ /* 0x000fe400078e02ff */
[C---:B------:R-:W-:Y:S01]  /*e8a0*/  IMAD.WIDE R12, R0.reuse, 0x4, R226 ;  /* 0x00000004000c7825 */ /* 0x040fe200078e02e2 */
[----:B------:R1:W-:Y:S03]  /*e8b0*/  STL.64 [R1+0x1448], R28 ;  /* 0x0014481c01007387 */ /* 0x0003e60000100a00 */
[C---:B------:R-:W-:Y:S01]  /*e8c0*/  IMAD.WIDE R10, R0.reuse, 0x4, R236 ;  /* 0x00000004000a7825 */ /* 0x040fe200078e02ec */
[----:B------:R2:W-:Y:S03]  /*e8d0*/  LDGSTS.E [R3+0x1a00], [R28.64], !P1 ;  /* 0x01a000001c037fae */ /* 0x0005e6000c921844 */
[C---:B------:R-:W-:Y:S01]  /*e8e0*/  IMAD.WIDE R8, R0.reuse, 0x4, R224 ;  /* 0x0000000400087825 */ /* 0x040fe200078e02e0 */
[----:B------:R3:W-:Y:S03]  /*e8f0*/  STL.64 [R1+0x1450], R26 ;  /* 0x0014501a01007387 */ /* 0x0007e60000100a00 */
[----:B------:R-:W-:Y:S01]  /*e900*/  IMAD.WIDE R6, R0, 0x4, R214 ;  /* 0x0000000400067825 */ /* 0x000fe200078e02d6 */
[----:B------:R3:W-:Y:S03]  /*e910*/  LDGSTS.E [R3+0x1a80], [R26.64], !P1 ;  /* 0x01a800001a037fae */ /* 0x0007e6000c921844 */
[C---:B-1----:R-:W-:Y:S01]  /*e920*/  IMAD.WIDE R34, R4.reuse, 0x4, R216 ;  /* 0x0000000404227825 */ /* 0x042fe200078e02d8 */
[----:B------:R1:W-:Y:S03]  /*e930*/  STL.64 [R1+0x1458], R24 ;  /* 0x0014581801007387 */ /* 0x0003e60000100a00 */
[C---:B--2---:R-:W-:Y:S01]  /*e940*/  IMAD.WIDE R32, R4.reuse, 0x4, R218 ;  /* 0x0000000404207825 */ /* 0x044fe200078e02da */
[----:B------:R1:W-:Y:S03]  /*e950*/  LDGSTS.E [R3+0x1b00], [R24.64], !P1 ;  /* 0x01b0000018037fae */ /* 0x0003e6000c921844 */
[C---:B----4-:R-:W-:Y:S01]  /*e960*/  IMAD.WIDE R30, R4.reuse, 0x4, R230 ;  /* 0x00000004041e7825 */ /* 0x050fe200078e02e6 */
[----:B------:R2:W-:Y:S03]  /*e970*/  STL.64 [R1+0x1460], R22 ;  /* 0x0014601601007387 */ /* 0x0005e60000100a00 */
[C---:B------:R-:W-:Y:S01]  /*e980*/  IMAD.WIDE R28, R4.reuse, 0x4, R242 ;  /* 0x00000004041c7825 */ /* 0x040fe200078e02f2 */
[----:B------:R2:W-:Y:S03]  /*e990*/  LDGSTS.E [R3+0x1b80], [R22.64], !P1 ;  /* 0x01b8000016037fae */ /* 0x0005e6000c921844 */
[C---:B---3--:R-:W-:Y:S01]  /*e9a0*/  IMAD.WIDE R26, R4.reuse, 0x4, R238 ;  /* 0x00000004041a7825 */ /* 0x048fe200078e02ee */
[----:B------:R3:W-:Y:S03]  /*e9b0*/  STL.64 [R1+0x1468], R20 ;  /* 0x0014681401007387 */ /* 0x0007e60000100a00 */
[----:B-1----:R-:W-:Y:S01]  /*e9c0*/  IMAD.WIDE R24, R4, 0x4, R228 ;  /* 0x0000000404187825 */ /* 0x002fe200078e02e4 */
[----:B------:R3:W-:Y:S03]  /*e9d0*/  LDGSTS.E [R3+0x1c00], [R20.64], !P1 ;  /* 0x01c0000014037fae */ /* 0x0007e6000c921844 */
[----:B------:R-:W-:Y:S01]  /*e9e0*/  IMAD R0, R252, 0xb, RZ ;  /* 0x0000000bfc007824 */ /* 0x000fe200078e02ff */
[----:B------:R1:W-:Y:S01]  /*e9f0*/  STL.64 [R1+0x1470], R18 ;  /* 0x0014701201007387 */ /* 0x0003e20000100a00 */
[----:B--2---:R-:W-:-:S03]  /*ea00*/  IMAD.WIDE R22, R4, 0x4, R220 ;  /* 0x0000000404167825 */ /* 0x004fc600078e02dc */
[----:B------:R1:W-:Y:S01]  /*ea10*/  LDGSTS.E [R3+0x1c80], [R18.64], !P1 ;  /* 0x01c8000012037fae */ /* 0x0003e2000c921844 */
[----:B------:R-:W-:-:S03]  /*ea20*/  IMAD.WIDE R36, R0, 0x4, R216 ;  /* 0x0000000400247825 */ /* 0x000fc600078e02d8 */
[----:B------:R2:W-:Y:S01]  /*ea30*/  STL.64 [R1+0x1478], R16 ;  /* 0x0014781001007387 */ /* 0x0005e20000100a00 */
[----:B---3--:R-:W-:-:S03]  /*ea40*/  IMAD.WIDE R20, R4, 0x4, R222 ;  /* 0x0000000404147825 */ /* 0x008fc600078e02de */
[----:B------:R2:W-:Y:S04]  /*ea50*/  LDGSTS.E [R3+0x1d00], [R16.64], !P1 ;  /* 0x01d0000010037fae */ /* 0x0005e8000c921844 */
[----:B------:R3:W-:Y:S01]  /*ea60*/  STL.64 [R1+0x1480], R14 ;  /* 0x0014800e01007387 */ /* 0x0007e20000100a00 */
[----:B-1----:R-:W-:-:S03]  /*ea70*/  IMAD.WIDE R18, R4, 0x4, R232 ;  /* 0x0000000404127825 */ /* 0x002fc600078e02e8 */
        /* <DEDUP_REMOVED lines=12> */
[----:B------:R1:W-:Y:S01]  /*eb40*/  LDGSTS.E [R3+0x1f80], [R6.64], !P1 ;  /* 0x01f8000006037fae */ /* 0x0003e2000c921844 */
[----:B------:R-:W-:Y:S02]  /*eb50*/  ISETP.GE.U32.AND P1, PT, R2, 0x7fffffa1, PT ;  /* 0x7fffffa10200780c */ /* 0x000fe40003f26070 */
[----:B------:R-:W-:Y:S01]  /*eb60*/  IADD3 R2, R119, -0x24, RZ ;  /* 0xffffffdc77027810 */ /* 0x000fe20007ffe0ff */
[----:B------:R2:W-:Y:S01]  /*eb70*/  STL.64 [R1+0x14a8], R34 ;  /* 0x0014a82201007387 */ /* 0x0005e20000100a00 */
[----:B---3--:R-:W-:-:S03]  /*eb80*/  IMAD.WIDE R8, R4, 0x4, R236 ;  /* 0x0000000404087825 */ /* 0x008fc600078e02ec */
[----:B------:R2:W-:Y:S04]  /*eb90*/  LDGSTS.E [R3+0x3800], [R34.64], !P2 ;  /* 0x0380000022037fae */ /* 0x0005e8000d121844 */
[----:B------:R3:W-:Y:S01]  /*eba0*/  STL.64 [R1+0x14b0], R32 ;  /* 0x0014b02001007387 */ /* 0x0007e20000100a00 */
[----:B-1----:R-:W-:-:S03]  /*ebb0*/  IMAD.WIDE R6, R4, 0x4, R224 ;  /* 0x0000000404067825 */ /* 0x002fc600078e02e0 */
[----:B------:R3:W-:Y:S01]  /*ebc0*/  LDGSTS.E [R3+0x3880], [R32.64], !P2 ;  /* 0x0388000020037fae */ /* 0x0007e2000d121844 */
[----:B------:R-:W-:-:S03]  /*ebd0*/  IMAD.WIDE R4, R4, 0x4, R214 ;  /* 0x0000000404047825 */ /* 0x000fc600078e02d6 */
        /* <DEDUP_REMOVED lines=44> */
[----:B------:R3:W-:Y:S01]  /*eea0*/  STL.64 [R1+0x1528], R36 ;  /* 0x0015282401007387 */ /* 0x0007e20000100a00 */
[----:B-1----:R-:W-:-:S03]  /*eeb0*/  IMAD.WIDE R6, R0, 0x4, R214 ;  /* 0x0000000400067825 */ /* 0x002fc600078e02d6 */
[----:B------:R3:W-:Y:S01]  /*eec0*/  LDGSTS.E [R3+0x5800], [R36.64], !P3 ;  /* 0x0580000024037fae */ /* 0x0007e2000d921844 */
[----:B------:R-:W-:-:S03]  /*eed0*/  IMAD R0, R252, 0x13, RZ ;  /* 0x00000013fc007824 */ /* 0x000fc600078e02ff */
[----:B------:R1:W-:Y:S01]  /*eee0*/  STL.64 [R1+0x1530], R34 ;  /* 0x0015302201007387 */ /* 0x0003e20000100a00 */
[----:B--2---:R-:W-:-:S03]  /*eef0*/  IMAD R4, R252, 0xf, RZ ;  /* 0x0000000ffc047824 */ /* 0x004fc600078e02ff */
        /* <DEDUP_REMOVED lines=42> */
[----:B------:R3:W-:Y:S01]  /*f1a0*/  LDGSTS.E [R3+0x5f80], [R6.64], !P3 ;  /* 0x05f8000006037fae */ /* 0x0007e2000d921844 */
[----:B------:R-:W-:Y:S02]  /*f1b0*/  ISETP.GE.U32.AND P3, PT, R2, 0x7fffff99, PT ;  /* 0x7fffff990200780c */ /* 0x000fe40003f66070 */
[----:B------:R-:W-:Y:S01]  /*f1c0*/  IADD3 R2, R119, -0x2c, RZ ;  /* 0xffffffd477027810 */ /* 0x000fe20007ffe0ff */
[----:B------:R1:W-:Y:S01]  /*f1d0*/  STL.64 [R1+0x15a8], R34 ;  /* 0x0015a82201007387 */ /* 0x0003e20000100a00 */
[----:B--2---:R-:W-:-:S03]  /*f1e0*/  IMAD.WIDE R8, R4, 0x4, R236 ;  /* 0x0000000404087825 */ /* 0x004fc600078e02ec */
[----:B------:R1:W-:Y:S04]  /*f1f0*/  LDGSTS.E [R3+0x7800], [R34.64], !P4 ;  /* 0x0780000022037fae */ /* 0x0003e8000e121844 */
[----:B------:R2:W-:Y:S01]  /*f200*/  STL.64 [R1+0x15b0], R32 ;  /* 0x0015b02001007387 */ /* 0x0005e20000100a00 */
[----:B---3--:R-:W-:-:S03]  /*f210*/  IMAD.WIDE R6, R4, 0x4, R224 ;  /* 0x0000000404067825 */ /* 0x008fc600078e02e0 */
[----:B------:R2:W-:Y:S01]  /*f220*/  LDGSTS.E [R3+0x7880], [R32.64], !P4 ;  /* 0x0788000020037fae */ /* 0x0005e2000e121844 */
[----:B------:R-:W-:-:S03]  /*f230*/  IMAD.WIDE R4, R4, 0x4, R214 ;  /* 0x0000000404047825 */ /* 0x000fc600078e02d6 */
        /* <DEDUP_REMOVED lines=46> */
[----:B------:R2:W-:Y:S01]  /*f520*/  LDGSTS.E [R3+0x9800], [R36.64], !P5 ;  /* 0x0980000024037fae */ /* 0x0005e2000e921844 */
[----:B------:R-:W-:-:S03]  /*f530*/  IMAD R0, R252, 0x1b, RZ ;  /* 0x0000001bfc007824 */ /* 0x000fc600078e02ff */
[----:B------:R3:W-:Y:S01]  /*f540*/  STL.64 [R1+0x1630], R34 ;  /* 0x0016302201007387 */ /* 0x0007e20000100a00 */
[----:B-1----:R-:W-:-:S03]  /*f550*/  IMAD R4, R252, 0x17, RZ ;  /* 0x00000017fc047824 */ /* 0x002fc600078e02ff */
        /* <DEDUP_REMOVED lines=47> */
[----:B------:R3:W-:Y:S04]  /*f850*/  LDGSTS.E [R3+0xb800], [R34.64], !P6 ;  /* 0x0b80000022037fae */ /* 0x0007e8000f121844 */
        /* <DEDUP_REMOVED lines=50> */
[----:B------:R1:W-:Y:S01]  /*fb80*/  LDGSTS.E [R3+0xd800], [R36.64], !P0 ;  /* 0x0d80000024037fae */ /* 0x0003e2000c121844 */
[----:B------:R-:W-:-:S03]  /*fb90*/  IMAD R0, R252, 0x23, RZ ;  /* 0x00000023fc007824 */ /* 0x000fc600078e02ff */
[----:B------:R2:W-:Y:S01]  /*fba0*/  STL.64 [R1+0x17a0], R34 ;  /* 0x0017a02201007387 */ /* 0x0005e20000100a00 */
[----:B---3--:R-:W-:-:S03]  /*fbb0*/  IMAD R4, R252, 0x1f, RZ ;  /* 0x0000001ffc047824 */ /* 0x008fc600078e02ff */
        /* <DEDUP_REMOVED lines=300> */
[----:B------:R-:W-:Y:S01]  /*10e80*/  STL.64 [R1+0x2040], R36 ;  /* 0x0020402401007387 */ /* 0x000fe20000100a00 */
[----:B--2---:R-:W-:-:S03]  /*10e90*/  IMAD.WIDE R6, R0, 0x4, R214 ;  /* 0x0000000400067825 */ /* 0x004fc600078e02d6 */
[----:B------:R1:W-:Y:S01]  /*10ea0*/  LDGSTS.E [R3+0x19800], [R36.64], !P6 ;  /* 0x1980000024037fae */ /* 0x0003e2000f121844 */
[----:B------:R-:W-:-:S03]  /*10eb0*/  IMAD R0, R252, 0x3b, RZ ;  /* 0x0000003bfc007824 */ /* 0x000fc600078e02ff */
[----:B------:R2:W-:Y:S01]  /*10ec0*/  STL.64 [R1+0x2038], R34 ;  /* 0x0020382201007387 */ /* 0x0005e20000100a00 */
[----:B---3--:R-:W-:-:S03]  /*10ed0*/  IMAD R4, R252, 0x37, RZ ;  /* 0x00000037fc047824 */ /* 0x008fc600078e02ff */
        /* <DEDUP_REMOVED lines=43> */
[----:B------:R-:W-:Y:S01]  /*11190*/  IADD3 R2, R119, 0x3f, RZ ;  /* 0x0000003f77027810 */ /* 0x000fe20007ffe0ff */
[----:B------:R2:W-:Y:S01]  /*111a0*/  STL.64 [R1+0x1fc0], R34 ;  /* 0x001fc02201007387 */ /* 0x0005e20000100a00 */
[----:B---3--:R-:W-:-:S03]  /*111b0*/  IMAD.WIDE R8, R4, 0x4, R236 ;  /* 0x0000000404087825 */ /* 0x008fc600078e02ec */
[----:B------:R2:W-:Y:S04]  /*111c0*/  LDGSTS.E [R3+0x1b800], [R34.64], !P0 ;  /* 0x1b80000022037fae */ /* 0x0005e8000c121844 */
[----:B------:R3:W-:Y:S01]  /*111d0*/  STL.64 [R1+0x1fb8], R32 ;  /* 0x001fb82001007387 */ /* 0x0007e20000100a00 */
[----:B----4-:R-:W-:-:S03]  /*111e0*/  IMAD.WIDE R6, R4, 0x4, R224 ;  /* 0x0000000404067825 */ /* 0x010fc600078e02e0 */
        /* <DEDUP_REMOVED lines=44> */
[----:B------:R-:W-:Y:S02]  /*114b0*/  ISETP.GT.AND P0, PT, R2, 0x3f, PT ;  /* 0x0000003f0200780c */ /* 0x000fe40003f04270 */
[----:B------:R-:W-:Y:S01]  /*114c0*/  LOP3.LUT R2, R183, 0x20, RZ, 0xfc, !PT ;  /* 0x00000020b7027812 */ /* 0x000fe200078efcff */
[----:B------:R-:W-:Y:S01]  /*114d0*/  STL.64 [R1+0x1f40], R34 ;  /* 0x001f402201007387 */ /* 0x000fe20000100a00 */
[----:B----4-:R-:W-:-:S03]  /*114e0*/  IMAD.WIDE R6, R0, 0x4, R224 ;  /* 0x0000000400067825 */ /* 0x010fc600078e02e0 */
[----:B------:R3:W-:Y:S04]  /*114f0*/  LDGSTS.E [R3+0x1d800], [R34.64], !P1 ;  /* 0x1d80000022037fae */ /* 0x0007e8000c921844 */
[----:B------:R-:W-:Y:S01]  /*11500*/  STL.64 [R1+0x1f38], R32 ;  /* 0x001f382001007387 */ /* 0x000fe20000100a00 */
[----:B--2---:R-:W-:Y:S01]  /*11510*/  IMAD.WIDE R4, R0, 0x4, R214 ;  /* 0x0000000400047825 */ /* 0x004fe200078e02d6 */
[----:B------:R-:W-:Y:S02]  /*11520*/  SEL R0, RZ, 0x4, !P0 ;  /* 0x00000004ff007807 */ /* 0x000fe40004000000 */
[----:B------:R2:W-:Y:S01]  /*11530*/  LDGSTS.E [R3+0x1d880], [R32.64], !P1 ;  /* 0x1d88000020037fae */ /* 0x0005e2000c921844 */
[----:B------:R-:W-:-:S03]  /*11540*/  ISETP.GE.AND P0, PT, R2, c[0x0][0x180], PT ;  /* 0x0000600002007a0c */ /* 0x000fc60003f06270 */
        /* <DEDUP_REMOVED lines=27> */
[----:B------:R1:W-:Y:S01]  /*11700*/  LDGSTS.E [R3+0x1df80], [R4.64], !P1 ;  /* 0x1df8000004037fae */ /* 0x0003e2000c921844 */
[----:B------:R-:W-:-:S03]  /*11710*/  ISETP.GE.AND P1, PT, R183, c[0x0][0x180], PT ;  /* 0x00006000b7007a0c */ /* 0x000fc60003f26270 */
[----:B------:R-:W4:Y:S01]  /*11720*/  LDL.LU R118, [R1+0x1a2c] ;  /* 0x001a2c0001767983 */ /* 0x000f220000300800 */
[----:B------:R-:W-:Y:S02]  /*11730*/  SEL R2, R0, RZ, !P1 ;  /* 0x000000ff00027207 */ /* 0x000fe40004800000 */
[----:B-1----:R-:W-:Y:S01]  /*11740*/  IADD3 R5, R119, -0x40, RZ ;  /* 0xffffffc077057810 */ /* 0x002fe20007ffe0ff */
[----:B------:R-:W-:Y:S01]  /*11750*/  IMAD R4, R252, 0x3f, RZ ;  /* 0x0000003ffc047824 */ /* 0x000fe200078e02ff */
[----:B------:R-:W4:Y:S02]  /*11760*/  LDL.LU R119, [R1+0x1a28] ;  /* 0x001a280001777983 */ /* 0x000f240000300800 */
[----:B------:R-:W-:Y:S01]  /*11770*/  ISETP.GE.U32.AND P1, PT, R5, 0x7fffff81, PT ;  /* 0x7fffff810500780c */ /* 0x000fe20003f26070 */
[C---:B---3--:R-:W-:Y:S01]  /*11780*/  IMAD.WIDE R34, R4.reuse, 0x4, R216 ;  /* 0x0000000404227825 */ /* 0x048fe200078e02d8 */
[----:B------:R-:W-:Y:S03]  /*11790*/  STL.64 [R1+0x4d38], R216 ;  /* 0x004d38d801007387 */ /* 0x000fe60000100a00 */
[C---:B--2---:R-:W-:Y:S01]  /*117a0*/  IMAD.WIDE R32, R4.reuse, 0x4, R218 ;  /* 0x0000000404207825 */ /* 0x044fe200078e02da */
[----:B------:R-:W-:Y:S03]  /*117b0*/  STL.64 [R1+0x4d40], R218 ;  /* 0x004d40da01007387 */ /* 0x000fe60000100a00 */
[C---:B------:R-:W-:Y:S01]  /*117c0*/  IMAD.WIDE R30, R4.reuse, 0x4, R230 ;  /* 0x00000004041e7825 */ /* 0x040fe200078e02e6 */
[----:B------:R-:W-:Y:S03]  /*117d0*/  STL.64 [R1+0x1ec0], R34 ;  /* 0x001ec02201007387 */ /* 0x000fe60000100a00 */
[C---:B------:R-:W-:Y:S01]  /*117e0*/  IMAD.WIDE R28, R4.reuse, 0x4, R242 ;  /* 0x00000004041c7825 */ /* 0x040fe200078e02f2 */
[----:B------:R-:W-:Y:S03]  /*117f0*/  STL.64 [R1+0x4d48], R230 ;  /* 0x004d48e601007387 */ /* 0x000fe60000100a00 */
[C---:B------:R-:W-:Y:S01]  /*11800*/  IMAD.WIDE R26, R4.reuse, 0x4, R238 ;  /* 0x00000004041a7825 */ /* 0x040fe200078e02ee */
[----:B------:R-:W-:Y:S04]  /*11810*/  STL.64 [R1+0x1eb8], R32 ;  /* 0x001eb82001007387 */ /* 0x000fe80000100a00 */
[----:B------:R-:W-:Y:S01]  /*11820*/  STL.64 [R1+0x4d50], R242 ;  /* 0x004d50f201007387 */ /* 0x000fe20000100a00 */
[----:B------:R-:W-:-:S03]  /*11830*/  IMAD.WIDE R24, R4, 0x4, R228 ;  /* 0x0000000404187825 */ /* 0x000fc600078e02e4 */
[----:B------:R-:W-:Y:S01]  /*11840*/  STL.64 [R1+0x1eb0], R30 ;  /* 0x001eb01e01007387 */ /* 0x000fe20000100a00 */
[----:B------:R-:W-:-:S03]  /*11850*/  IMAD.WIDE R22, R4, 0x4, R220 ;  /* 0x0000000404167825 */ /* 0x000fc600078e02dc */
[----:B------:R-:W-:Y:S01]  /*11860*/  STL.64 [R1+0x4d58], R238 ;  /* 0x004d58ee01007387 */ /* 0x000fe20000100a00 */
[----:B------:R-:W-:-:S03]  /*11870*/  IMAD.WIDE R20, R4, 0x4, R222 ;  /* 0x0000000404147825 */ /* 0x000fc600078e02de */
[----:B------:R-:W-:Y:S04]  /*11880*/  STL.64 [R1+0x1ea8], R28 ;  /* 0x001ea81c01007387 */ /* 0x000fe80000100a00 */
        /* <DEDUP_REMOVED lines=20> */
[----:B------:R-:W-:Y:S01]  /*119d0*/  STL.64 [R1+0x1e70], R14 ;  /* 0x001e700e01007387 */ /* 0x000fe20000100a00 */
[----:B------:R-:W-:-:S03]  /*119e0*/  IMAD.WIDE R4, R4, 0x4, R214 ;  /* 0x0000000404047825 */ /* 0x000fc600078e02d6 */
[----:B------:R-:W-:Y:S04]  /*119f0*/  STL.64 [R1+0x4d98], R226 ;  /* 0x004d98e201007387 */ /* 0x000fe80000100a00 */
[----:B------:R-:W-:Y:S04]  /*11a00*/  STL.64 [R1+0x1e68], R12 ;  /* 0x001e680c01007387 */ /* 0x000fe80000100a00 */
[----:B------:R-:W-:Y:S04]  /*11a10*/  STL.64 [R1+0x4da0], R236 ;  /* 0x004da0ec01007387 */ /* 0x000fe80000100a00 */
[----:B------:R1:W-:Y:S04]  /*11a20*/  STL.64 [R1+0x1e60], R10 ;  /* 0x001e600a01007387 */ /* 0x0003e80000100a00 */
[----:B------:R-:W-:Y:S04]  /*11a30*/  STL.64 [R1+0x4da8], R224 ;  /* 0x004da8e001007387 */ /* 0x000fe80000100a00 */
[----:B------:R-:W-:Y:S04]  /*11a40*/  STL.64 [R1+0x1e58], R8 ;  /* 0x001e580801007387 */ /* 0x000fe80000100a00 */
[----:B------:R-:W-:Y:S04]  /*11a50*/  STL.64 [R1+0x4db0], R214 ;  /* 0x004db0d601007387 */ /* 0x000fe80000100a00 */
[----:B------:R2:W-:Y:S04]  /*11a60*/  STL.64 [R1+0x1e50], R6 ;  /* 0x001e500601007387 */ /* 0x0005e80000100a00 */
[----:B------:R3:W-:Y:S04]  /*11a70*/  STL.64 [R1+0x1e48], R4 ;  /* 0x001e480401007387 */ /* 0x0007e80000100a00 */
[----:B------:R-:W2:Y:S04]  /*11a80*/  LDL.LU R149, [R1+0x1a24] ;  /* 0x001a240001957983 */ /* 0x000ea80000300800 */
[----:B------:R-:W3:Y:S04]  /*11a90*/  LDL.LU R146, [R1+0x1a20] ;  /* 0x001a200001927983 */ /* 0x000ee80000300800 */
        /* <DEDUP_REMOVED lines=9> */
[----:B------:R1:W-:Y:S04]  /*11b30*/  LDGSTS.E [R3+0x1f800], [R34.64], !P1 ;  /* 0x1f80000022037fae */ /* 0x0003e8000c921844 */
        /* <DEDUP_REMOVED lines=16> */
[----:B------:R-:W3:Y:S01]  /*11c40*/  LDL.LU R130, [R1+0x19d8] ;  /* 0x0019d80001827983 */ /* 0x000ee20000300800 */
[----:B------:R-:W-:-:S03]  /*11c50*/  SEL R0, R0, RZ, !P0 ;  /* 0x000000ff00007207 */ /* 0x000fc60004000000 */
        /* <DEDUP_REMOVED lines=12> */
[----:B------:R2:W-:Y:S01]  /*11d20*/  LDGSTS.E [R3+0x1ff80], [R4.64], !P1 ;  /* 0x1ff8000004037fae */ /* 0x0005e2000c921844 */
[----:B------:R-:W-:Y:S01]  /*11d30*/  ISETP.NE.U32.AND P1, PT, R0, RZ, PT ;  /* 0x000000ff0000720c */ /* 0x000fe20003f25070 */
[----:B----4-:R-:W-:-:S02]  /*11d40*/  IMAD R0, R118, c[0x0][0x190], RZ ;  /* 0x0000640076007a24 */ /* 0x010fc400078e02ff */
[----:B------:R-:W4:Y:S01]  /*11d50*/  LDL.LU R122, [R1+0x19bc] ;  /* 0x0019bc00017a7983 */ /* 0x000f220000300800 */
[----:B-1----:R-:W-:-:S03]  /*11d60*/  IMAD R11, R119, c[0x0][0x190], RZ ;  /* 0x00006400770b7a24 */ /* 0x002fc600078e02ff */
[----:B------:R-:W4:Y:S04]  /*11d70*/  LDL.LU R120, [R1+0x19b8] ;  /* 0x0019b80001787983 */ /* 0x000f280000300800 */
[----:B------:R-:W4:Y:S04]  /*11d80*/  LDL.LU R121, [R1+0x19b4] ;  /* 0x0019b40001797983 */ /* 0x000f280000300800 */
[----:B------:R-:W4:Y:S04]  /*11d90*/  LDL.LU R118, [R1+0x19b0] ;  /* 0x0019b00001767983 */ /* 0x000f280000300800 */
[----:B------:R-:W4:Y:S04]  /*11da0*/  LDL.LU R119, [R1+0x19ac] ;  /* 0x0019ac0001777983 */ /* 0x000f280000300800 */
[----:B------:R-:W4:Y:S04]  /*11db0*/  LDL.LU R161, [R1+0x19a8] ;  /* 0x0019a80001a17983 */ /* 0x000f280000300800 */
[----:B------:R-:W4:Y:S04]  /*11dc0*/  LDL.LU R156, [R1+0x19a4] ;  /* 0x0019a400019c7983 */ /* 0x000f280000300800 */
[----:B------:R-:W4:Y:S04]  /*11dd0*/  LDL.LU R157, [R1+0x19a0] ;  /* 0x0019a000019d7983 */ /* 0x000f280000300800 */
[----:B------:R-:W4:Y:S04]  /*11de0*/  LDL.LU R152, [R1+0x199c] ;  /* 0x00199c0001987983 */ /* 0x000f280000300800 */
[----:B------:R-:W4:Y:S01]  /*11df0*/  LDL.LU R151, [R1+0x1998] ;  /* 0x0019980001977983 */ /* 0x000f220000300800 */
[----:B------:R-:W-:-:S03]  /*11e00*/  ISETP.NE.U32.AND P0, PT, R2, RZ, PT ;  /* 0x000000ff0200720c */ /* 0x000fc60003f05070 */
[----:B------:R-:W0:Y:S01]  /*11e10*/  LDGDEPBAR ;  /* 0x00000000000079af */ /* 0x000e220000000000 */
[----:B--2---:R-:W-:Y:S02]  /*11e20*/  IMAD R22, R149, c[0x0][0x190], RZ ;  /* 0x0000640095167a24 */ /* 0x004fe400078e02ff */
[----:B---3--:R-:W-:Y:S02]  /*11e30*/  IMAD R54, R146, c[0x0][0x190], RZ ;  /* 0x0000640092367a24 */ /* 0x008fe400078e02ff */
[----:B------:R-:W-:Y:S02]  /*11e40*/  IMAD R88, R147, c[0x0][0x190], RZ ;  /* 0x0000640093587a24 */ /* 0x000fe400078e02ff */
[----:B------:R-:W-:Y:S02]  /*11e50*/  IMAD R159, R144, c[0x0][0x190], RZ ;  /* 0x00006400909f7a24 */ /* 0x000fe400078e02ff */
[----:B------:R-:W-:Y:S02]  /*11e60*/  IMAD R39, R145, c[0x0][0x190], RZ ;  /* 0x0000640091277a24 */ /* 0x000fe400078e02ff */
[----:B------:R-:W-:-:S02]  /*11e70*/  IMAD R7, R142, c[0x0][0x190], RZ ;  /* 0x000064008e077a24 */ /* 0x000fc400078e02ff */
[----:B------:R-:W-:Y:S02]  /*11e80*/  IMAD R26, R140, c[0x0][0x190], RZ ;  /* 0x000064008c1a7a24 */ /* 0x000fe400078e02ff */
[----:B------:R-:W-:Y:S02]  /*11e90*/  IMAD R58, R141, c[0x0][0x190], RZ ;  /* 0x000064008d3a7a24 */ /* 0x000fe400078e02ff */
[----:B------:R-:W-:Y:S02]  /*11ea0*/  IMAD R158, R139, c[0x0][0x190], RZ ;  /* 0x000064008b9e7a24 */ /* 0x000fe400078e02ff */
[----:B------:R-:W-:Y:S02]  /*11eb0*/  IMAD R142, R136, c[0x0][0x190], RZ ;  /* 0x00006400888e7a24 */ /* 0x000fe400078e02ff */
[----:B------:R-:W-:Y:S02]  /*11ec0*/  IMAD R35, R137, c[0x0][0x190], RZ ;  /* 0x0000640089237a24 */ /* 0x000fe400078e02ff */
[----:B------:R-:W-:-:S02]  /*11ed0*/  IMAD R3, R134, c[0x0][0x190], RZ ;  /* 0x0000640086037a24 */ /* 0x000fc400078e02ff */
[----:B------:R-:W-:Y:S02]  /*11ee0*/  IMAD R30, R135, c[0x0][0x190], RZ ;  /* 0x00006400871e7a24 */ /* 0x000fe400078e02ff */
[----:B------:R-:W2:Y:S01]  /*11ef0*/  LDL.LU R135, [R1+0x1994] ;  /* 0x0019940001877983 */ /* 0x000ea20000300800 */
[----:B------:R-:W-:Y:S02]  /*11f00*/  IMAD R62, R132, c[0x0][0x190], RZ ;  /* 0x00006400843e7a24 */ /* 0x000fe400078e02ff */
[----:B------:R-:W-:Y:S02]  /*11f10*/  IMAD R96, R133, c[0x0][0x190], RZ ;  /* 0x0000640085607a24 */ /* 0x000fe400078e02ff */
[----:B------:R-:W-:Y:S02]  /*11f20*/  IMAD R139, R131, c[0x0][0x190], RZ ;  /* 0x00006400838b7a24 */ /* 0x000fe400078e02ff */
[----:B------:R-:W-:Y:S02]  /*11f30*/  IMAD R155, R130, c[0x0][0x190], RZ ;  /* 0x00006400829b7a24 */ /* 0x000fe400078e02ff */
[----:B------:R-:W-:-:S02]  /*11f40*/  IMAD R31, R128, c[0x0][0x190], RZ ;  /* 0x00006400801f7a24 */ /* 0x000fc400078e02ff */
[----:B----4-:R-:W-:Y:S02]  /*11f50*/  IMAD R100, R122, c[0x0][0x190], RZ ;  /* 0x000064007a647a24 */ /* 0x010fe400078e02ff */
[----:B------:R-:W-:Y:S02]  /*11f60*/  IMAD R27, R119, c[0x0][0x190], RZ ;  /* 0x00006400771b7a24 */ /* 0x000fe400078e02ff */
[----:B------:R-:W3:Y:S04]  /*11f70*/  LDL.LU R119, [R1+0x1990] ;  /* 0x0019900001777983 */ /* 0x000ee80000300800 */
[----:B------:R-:W4:Y:S04]  /*11f80*/  LDL.LU R153, [R1+0x198c] ;  /* 0x00198c0001997983 */ /* 0x000f280000300800 */
[----:B------:R-:W3:Y:S04]  /*11f90*/  LDL.LU R150, [R1+0x1988] ;  /* 0x0019880001967983 */ /* 0x000ee80000300800 */
[----:B------:R-:W3:Y:S01]  /*11fa0*/  LDL.LU R148, [R1+0x1984] ;  /* 0x0019840001947983 */ /* 0x000ee20000300800 */
[----:B------:R-:W-:-:S03]  /*11fb0*/  IMAD R122, R118, c[0x0][0x190], RZ ;  /* 0x00006400767a7a24 */ /* 0x000fc600078e02ff */
        /* <DEDUP_REMOVED lines=15> */
[----:B------:R-:W3:Y:S01]  /*120b0*/  LDL.LU R128, [R1+0x1944] ;  /* 0x0019440001807983 */ /* 0x000ee20000300800 */
[----:B------:R-:W-:-:S03]  /*120c0*/  IMAD R2, R129, c[0x0][0x190], RZ ;  /* 0x0000640081027a24 */ /* 0x000fc600078e02ff */
[----:B------:R-:W3:Y:S01]  /*120d0*/  LDL.LU R129, [R1+0x1940] ;  /* 0x0019400001817983 */ /* 0x000ee20000300800 */
[----:B------:R-:W-:-:S03]  /*120e0*/  IMAD R34, R124, c[0x0][0x190], RZ ;  /* 0x000064007c227a24 */ /* 0x000fc600078e02ff */
[----:B------:R-:W3:Y:S01]  /*120f0*/  LDL.LU R124, [R1+0x193c] ;  /* 0x00193c00017c7983 */ /* 0x000ee20000300800 */
[----:B------:R-:W-:-:S03]  /*12100*/  IMAD R66, R125, c[0x0][0x190], RZ ;  /* 0x000064007d427a24 */ /* 0x000fc600078e02ff */
[----:B------:R-:W3:Y:S01]  /*12110*/  LDL.LU R125, [R1+0x1938] ;  /* 0x00193800017d7983 */ /* 0x000ee20000300800 */
[----:B------:R-:W-:-:S03]  /*12120*/  IMAD R154, R120, c[0x0][0x190], RZ ;  /* 0x00006400789a7a24 */ /* 0x000fc600078e02ff */
[----:B------:R-:W3:Y:S01]  /*12130*/  LDL.LU R120, [R1+0x1934] ;  /* 0x0019340001787983 */ /* 0x000ee20000300800 */
[----:B------:R-:W-:Y:S02]  /*12140*/  IMAD R92, R138, c[0x0][0x190], RZ ;  /* 0x000064008a5c7a24 */ /* 0x000fe400078e02ff */
[----:B------:R-:W-:Y:S02]  /*12150*/  IMAD R138, R121, c[0x0][0x190], RZ ;  /* 0x00006400798a7a24 */ /* 0x000fe400078e02ff */
[----:B------:R-:W3:Y:S01]  /*12160*/  LDL.LU R121, [R1+0x1a30] ;  /* 0x001a300001797983 */ /* 0x000ee20000300800 */
[----:B------:R-:W-:-:S04]  /*12170*/  IMAD.WIDE R8, R0, 0x4, R246 ;  /* 0x0000000400087825 */ /* 0x000fc800078e02f6 */
[----:B------:R-:W-:Y:S01]  /*12180*/  IMAD.WIDE R4, R0, 0x4, R248 ;  /* 0x0000000400047825 */ /* 0x000fe200078e02f8 */
[----:B------:R1:W-:Y:S03]  /*12190*/  STL.64 [R1+0x2ac8], R8 ;  /* 0x002ac80801007387 */ /* 0x0003e60000100a00 */
[--C-:B------:R-:W-:Y:S01]  /*121a0*/  IMAD.WIDE R12, R39, 0x4, R246.reuse ;  /* 0x00000004270c7825 */ /* 0x100fe200078e02f6 */
[----:B------:R1:W-:Y:S03]  /*121b0*/  STL.64 [R1+0x2ac0], R4 ;  /* 0x002ac00401007387 */ /* 0x0003e60000100a00 */
[--C-:B------:R-:W-:Y:S01]  /*121c0*/  IMAD.WIDE R224, R27, 0x4, R246.reuse ;  /* 0x000000041be07825 */ /* 0x100fe200078e02f6 */
[----:B------:R-:W-:Y:S03]  /*121d0*/  STL.64 [R1+0x2a80], R12 ;  /* 0x002a800c01007387 */ /* 0x000fe60000100a00 */
[----:B-1----:R-:W-:-:S04]  /*121e0*/  IMAD.WIDE R8, R35, 0x4, R246 ;  /* 0x0000000423087825 */ /* 0x002fc800078e02f6 */
[--C-:B------:R-:W-:Y:S01]  /*121f0*/  IMAD.WIDE R4, R31, 0x4, R246.reuse ;  /* 0x000000041f047825 */ /* 0x100fe200078e02f6 */
[----:B------:R-:W-:Y:S04]  /*12200*/  STL.64 [R1+0x2a40], R8 ;  /* 0x002a400801007387 */ /* 0x000fe80000100a00 */
[----:B------:R1:W-:Y:S01]  /*12210*/  STL.64 [R1+0x2a00], R4 ;  /* 0x002a000401007387 */ /* 0x0003e20000100a00 */
[----:B------:R-:W-:-:S03]  /*12220*/  IMAD.WIDE R220, R11, 0x4, R246 ;  /* 0x000000040bdc7825 */ /* 0x000fc600078e02f6 */
[----:B------:R-:W-:Y:S04]  /*12230*/  STL.64 [R1+0x29c0], R224 ;  /* 0x0029c0e001007387 */ /* 0x000fe80000100a00 */
[----:B------:R-:W-:Y:S01]  /*12240*/  STL.64 [R1+0x4db8], R224 ;  /* 0x004db8e001007387 */ /* 0x000fe20000100a00 */
[----:B------:R-:W-:-:S04]  /*12250*/  IMAD.WIDE R238, R7, 0x4, R246 ;  /* 0x0000000407ee7825 */ /* 0x000fc800078e02f6 */
[----:B------:R-:W-:Y:S02]  /*12260*/  IMAD R6, R161, c[0x0][0x190], RZ ;  /* 0x00006400a1067a24 */ /* 0x000fe400078e02ff */
[----:B------:R-:W-:-:S04]  /*12270*/  IMAD.WIDE R230, R3, 0x4, R246 ;  /* 0x0000000403e67825 */ /* 0x000fc800078e02f6 */
[----:B------:R-:W-:-:S04]  /*12280*/  IMAD.WIDE R216, R2, 0x4, R246 ;  /* 0x0000000402d87825 */ /* 0x000fc800078e02f6 */
[----:B-1----:R-:W-:-:S04]  /*12290*/  IMAD.WIDE R4, R6, 0x4, R246 ;  /* 0x0000000406047825 */ /* 0x002fc800078e02f6 */
[----:B------:R-:W-:Y:S02]  /*122a0*/  IMAD R38, R156, c[0x0][0x190], RZ ;  /* 0x000064009c267a24 */ /* 0x000fe400078e02ff */
[----:B------:R-:W-:-:S04]  /*122b0*/  IMAD.WIDE R20, R22, 0x4, R246 ;  /* 0x0000000416147825 */ /* 0x000fc800078e02f6 */
[----:B------:R-:W-:-:S04]  /*122c0*/  IMAD.WIDE R24, R26, 0x4, R246 ;  /* 0x000000041a187825 */ /* 0x000fc800078e02f6 */
[----:B------:R-:W-:-:S04]  /*122d0*/  IMAD.WIDE R28, R30, 0x4, R246 ;  /* 0x000000041e1c7825 */ /* 0x000fc800078e02f6 */
[----:B------:R-:W-:-:S04]  /*122e0*/  IMAD.WIDE R32, R34, 0x4, R246 ;  /* 0x0000000422207825 */ /* 0x000fc800078e02f6 */
[----:B------:R-:W-:-:S04]  /*122f0*/  IMAD.WIDE R36, R38, 0x4, R246 ;  /* 0x0000000426247825 */ /* 0x000fc800078e02f6 */
        /* <DEDUP_REMOVED lines=17> */
[----:B------:R-:W-:Y:S02]  /*12410*/  IMAD R143, R143, c[0x0][0x190], RZ ;  /* 0x000064008f8f7a24 */ /* 0x000fe400078e02ff */
[----:B------:R-:W-:-:S04]  /*12420*/  IMAD.WIDE R198, R151, 0x4, R246 ;  /* 0x0000000497c67825 */ /* 0x000fc800078e02f6 */
[----:B--2---:R-:W-:Y:S02]  /*12430*/  IMAD R135, R135, c[0x0][0x190], RZ ;  /* 0x0000640087877a24 */ /* 0x004fe400078e02ff */
[----:B------:R-:W-:-:S04]  /*12440*/  IMAD.WIDE R180, R143, 0x4, R246 ;  /* 0x000000048fb47825 */ /* 0x000fc800078e02f6 */
[----:B------:R-:W-:-:S04]  /*12450*/  IMAD.WIDE R176, R142, 0x4, R246 ;  /* 0x000000048eb07825 */ /* 0x000fc800078e02f6 */
[----:B----4-:R-:W-:-:S04]  /*12460*/  IMAD R23, R153, c[0x0][0x190], RZ ;  /* 0x0000640099177a24 */ /* 0x010fc800078e02ff */
[----:B------:R-:W-:-:S05]  /*12470*/  IMAD.WIDE R226, R23, 0x4, R246 ;  /* 0x0000000417e27825 */ /* 0x000fca00078e02f6 */
[----:B------:R-:W-:Y:S04]  /*12480*/  STL.64 [R1+0x2980], R226 ;  /* 0x002980e201007387 */ /* 0x000fe80000100a00 */
[----:B------:R-:W-:Y:S01]  /*12490*/  STL.64 [R1+0x4dc0], R226 ;  /* 0x004dc0e201007387 */ /* 0x000fe20000100a00 */
[----:B---3--:R-:W-:Y:S02]  /*124a0*/  IMAD R10, R150, c[0x0][0x190], RZ ;  /* 0x00006400960a7a24 */ /* 0x008fe400078e02ff */
[----:B------:R-:W-:-:S04]  /*124b0*/  IMAD R19, R144, c[0x0][0x190], RZ ;  /* 0x0000640090137a24 */ /* 0x000fc800078e02ff */
[----:B------:R-:W-:-:S05]  /*124c0*/  IMAD.WIDE R240, R19, 0x4, R246 ;  /* 0x0000000413f07825 */ /* 0x000fca00078e02f6 */
[----:B------:R-:W-:Y:S01]  /*124d0*/  STL.64 [R1+0x2940], R240 ;  /* 0x002940f001007387 */ /* 0x000fe20000100a00 */
[----:B------:R-:W-:-:S03]  /*124e0*/  IMAD R14, R145, c[0x0][0x190], RZ ;  /* 0x00006400910e7a24 */ /* 0x000fc600078e02ff */
[----:B------:R-:W-:Y:S01]  /*124f0*/  STL.64 [R1+0x4dc8], R240 ;  /* 0x004dc8f001007387 */ /* 0x000fe20000100a00 */
[----:B------:R-:W-:-:S04]  /*12500*/  IMAD.WIDE R8, R10, 0x4, R246 ;  /* 0x000000040a087825 */ /* 0x000fc800078e02f6 */
[----:B------:R-:W-:-:S04]  /*12510*/  IMAD R15, R133, c[0x0][0x190], RZ ;  /* 0x00006400850f7a24 */ /* 0x000fc800078e02ff */
[----:B------:R-:W-:-:S05]  /*12520*/  IMAD.WIDE R232, R15, 0x4, R246 ;  /* 0x000000040fe87825 */ /* 0x000fca00078e02f6 */
[----:B------:R-:W-:Y:S01]  /*12530*/  STL.64 [R1+0x2900], R232 ;  /* 0x002900e801007387 */ /* 0x000fe20000100a00 */
[----:B------:R-:W-:-:S03]  /*12540*/  IMAD R18, R130, c[0x0][0x190], RZ ;  /* 0x0000640082127a24 */ /* 0x000fc600078e02ff */
[----:B------:R1:W-:Y:S04]  /*12550*/  STL.64 [R1+0x4dd0], R232 ;  /* 0x004dd0e801007387 */ /* 0x0003e80000100a00 */
[----:B------:R-:W-:Y:S01]  /*12560*/  STL.64 [R1+0x2ab8], R220 ;  /* 0x002ab8dc01007387 */ /* 0x000fe20000100a00 */
[----:B------:R-:W-:-:S03]  /*12570*/  IMAD.WIDE R12, R14, 0x4, R246 ;  /* 0x000000040e0c7825 */ /* 0x000fc600078e02f6 */
[----:B------:R-:W-:Y:S01]  /*12580*/  STL.64 [R1+0x4dd8], R220 ;  /* 0x004dd8dc01007387 */ /* 0x000fe20000100a00 */
[----:B------:R-:W-:-:S03]  /*12590*/  IMAD.WIDE R16, R18, 0x4, R246 ;  /* 0x0000000412107825 */ /* 0x000fc600078e02f6 */
[----:B------:R-:W-:Y:S04]  /*125a0*/  STL.64 [R1+0x2a78], R238 ;  /* 0x002a78ee01007387 */ /* 0x000fe80000100a00 */
[----:B------:R-:W-:Y:S01]  /*125b0*/  STL.64 [R1+0x4de0], R238 ;  /* 0x004de0ee01007387 */ /* 0x000fe20000100a00 */
[----:B------:R-:W-:-:S03]  /*125c0*/  IMAD R42, R148, c[0x0][0x190], RZ ;  /* 0x00006400942a7a24 */ /* 0x000fc600078e02ff */
[----:B------:R-:W-:Y:S01]  /*125d0*/  STL.64 [R1+0x2a38], R230 ;  /* 0x002a38e601007387 */ /* 0x000fe20000100a00 */
[----:B------:R-:W-:-:S03]  /*125e0*/  IMAD R46, R140, c[0x0][0x190], RZ ;  /* 0x000064008c2e7a24 */ /* 0x000fc600078e02ff */
[----:B------:R2:W-:Y:S01]  /*125f0*/  STL.64 [R1+0x4de8], R230 ;  /* 0x004de8e601007387 */ /* 0x0005e20000100a00 */
[----:B------:R-:W-:-:S03]  /*12600*/  IMAD R50, R128, c[0x0][0x190], RZ ;  /* 0x0000640080327a24 */ /* 0x000fc600078e02ff */
        /* <DEDUP_REMOVED lines=12> */
[----:B------:R-:W-:Y:S01]  /*126d0*/  STL.64 [R1+0x2a30], R28 ;  /* 0x002a301c01007387 */ /* 0x000fe20000100a00 */
        /* <DEDUP_REMOVED lines=42> */
[----:B------:R-:W-:-:S03]  /*12980*/  IMAD.WIDE R172, R139, 0x4, R246 ;  /* 0x000000048bac7825 */ /* 0x000fc600078e02f6 */
[----:B------:R-:W-:Y:S01]  /*12990*/  STL.64 [R1+0x29d8], R202 ;  /* 0x0029d8ca01007387 */ /* 0x000fe20000100a00 */
[----:B------:R-:W-:-:S03]  /*129a0*/  IMAD R130, R120, c[0x0][0x190], RZ ;  /* 0x0000640078827a24 */ /* 0x000fc600078e02ff */
[----:B------:R-:W-:Y:S01]  /*129b0*/  STL.64 [R1+0x2998], R198 ;  /* 0x002998c601007387 */ /* 0x000fe20000100a00 */
[----:B------:R-:W-:-:S03]  /*129c0*/  IMAD.WIDE R168, R138, 0x4, R246 ;  /* 0x000000048aa87825 */ /* 0x000fc600078e02f6 */
[----:B------:R-:W-:Y:S01]  /*129d0*/  STL.64 [R1+0x2958], R194 ;  /* 0x002958c201007387 */ /* 0x000fe20000100a00 */
[----:B------:R-:W-:Y:S02]  /*129e0*/  IMAD R127, R127, c[0x0][0x190], RZ ;  /* 0x000064007f7f7a24 */ /* 0x000fe400078e02ff */
[--C-:B------:R-:W-:Y:S01]  /*129f0*/  IMAD.WIDE R164, R135, 0x4, R246.reuse ;  /* 0x0000000487a47825 */ /* 0x100fe200078e02f6 */
[----:B------:R-:W-:Y:S03]  /*12a00*/  STL.64 [R1+0x2918], R190 ;  /* 0x002918be01007387 */ /* 0x000fe60000100a00 */
[----:B------:R-:W-:Y:S01]  /*12a10*/  IMAD R126, R126, c[0x0][0x190], RZ ;  /* 0x000064007e7e7a24 */ /* 0x000fe200078e02ff */
[----:B------:R-:W-:Y:S01]  /*12a20*/  STL.64 [R1+0x28d8], R186 ;  /* 0x0028d8ba01007387 */ /* 0x000fe20000100a00 */
[----:B------:R-:W-:-:S03]  /*12a30*/  IMAD.WIDE R160, R134, 0x4, R246 ;  /* 0x0000000486a07825 */ /* 0x000fc600078e02f6 */
[----:B------:R-:W-:Y:S01]  /*12a40*/  STL.64 [R1+0x2a90], R180 ;  /* 0x002a90b401007387 */ /* 0x000fe20000100a00 */
[----:B------:R-:W-:Y:S02]  /*12a50*/  IMAD R123, R123, c[0x0][0x190], RZ ;  /* 0x000064007b7b7a24 */ /* 0x000fe400078e02ff */
[--C-:B------:R-:W-:Y:S01]  /*12a60*/  IMAD.WIDE R156, R131, 0x4, R246.reuse ;  /* 0x00000004839c7825 */ /* 0x100fe200078e02f6 */
[----:B------:R-:W-:Y:S03]  /*12a70*/  STL.64 [R1+0x2a50], R176 ;  /* 0x002a50b001007387 */ /* 0x000fe60000100a00 */
        /* <DEDUP_REMOVED lines=20> */
[----:B------:R-:W-:Y:S01]  /*12bc0*/  IMAD.WIDE R124, R85, 0x4, R246 ;  /* 0x00000004557c7825 */ /* 0x000fe200078e02f6 */
[----:B------:R-:W-:Y:S03]  /*12bd0*/  STL.64 [R1+0x29c8], R136 ;  /* 0x0029c88801007387 */ /* 0x000fe60000100a00 */
[----:B-1----:R-:W-:Y:S01]  /*12be0*/  IMAD.WIDE R232, R39, 0x4, R248 ;  /* 0x0000000427e87825 */ /* 0x002fe200078e02f8 */
[----:B------:R-:W-:Y:S03]  /*12bf0*/  STL.64 [R1+0x2988], R132 ;  /* 0x0029888401007387 */ /* 0x000fe60000100a00 */
[----:B------:R-:W-:Y:S01]  /*12c00*/  IMAD.WIDE R120, R84, 0x4, R246 ;  /* 0x0000000454787825 */ /* 0x000fe200078e02f6 */
[----:B------:R-:W-:Y:S03]  /*12c10*/  STL.64 [R1+0x2948], R128 ;  /* 0x0029488001007387 */ /* 0x000fe60000100a00 */
[--C-:B------:R-:W-:Y:S01]  /*12c20*/  IMAD.WIDE R226, R35, 0x4, R248.reuse ;  /* 0x0000000423e27825 */ /* 0x100fe200078e02f8 */
[----:B------:R-:W-:Y:S03]  /*12c30*/  STL.64 [R1+0x2908], R124 ;  /* 0x0029087c01007387 */ /* 0x000fe60000100a00 */
[--C-:B------:R-:W-:Y:S01]  /*12c40*/  IMAD.WIDE R214, R31, 0x4, R248.reuse ;  /* 0x000000041fd67825 */ /* 0x100fe200078e02f8 */
[----:B------:R1:W-:Y:S03]  /*12c50*/  STL.64 [R1+0x2890], R232 ;  /* 0x002890e801007387 */ /* 0x0003e60000100a00 */
[--C-:B------:R-:W-:Y:S01]  /*12c60*/  IMAD.WIDE R236, R27, 0x4, R248.reuse ;  /* 0x000000041bec7825 */ /* 0x100fe200078e02f8 */
[----:B------:R-:W-:Y:S03]  /*12c70*/  STL.64 [R1+0x26d8], R120 ;  /* 0x0026d87801007387 */ /* 0x000fe60000100a00 */
[--C-:B------:R-:W-:Y:S01]  /*12c80*/  IMAD.WIDE R234, R23, 0x4, R248.reuse ;  /* 0x0000000417ea7825 */ /* 0x100fe200078e02f8 */
[----:B------:R3:W-:Y:S03]  /*12c90*/  STL.64 [R1+0x2850], R226 ;  /* 0x002850e201007387 */ /* 0x0007e60000100a00 */
        /* <DEDUP_REMOVED lines=99> */
[----:B------:R1:W-:Y:S04]  /*132d0*/  STL.64 [R1+0x27a0], R162 ;  /* 0x0027a0a201007387 */ /* 0x0003e80000100a00 */
[----:B------:R1:W-:Y:S04]  /*132e0*/  STL.64 [R1+0x2760], R158 ;  /* 0x0027609e01007387 */ /* 0x0003e80000100a00 */
[----:B--2---:R-:W2:Y:S04]  /*132f0*/  LDL.64 R230, [R1+0x2ac8] ;  /* 0x002ac80001e67983 */ /* 0x004ea80000100a00 */
[----:B------:R1:W-:Y:S04]  /*13300*/  STL.64 [R1+0x2720], R154 ;  /* 0x0027209a01007387 */ /* 0x0003e80000100a00 */
[----:B------:R-:W3:Y:S04]  /*13310*/  LDL.64 R238, [R1+0x2ac0] ;  /* 0x002ac00001ee7983 */ /* 0x000ee80000100a00 */
[----:B------:R-:W4:Y:S04]  /*13320*/  LDL.64 R220, [R1+0x2a80] ;  /* 0x002a800001dc7983 */ /* 0x000f280000100a00 */
[----:B------:R1:W-:Y:S04]  /*13330*/  STL.64 [R1+0x26e0], R150 ;  /* 0x0026e09601007387 */ /* 0x0003e80000100a00 */
[----:B------:R-:W4:Y:S04]  /*13340*/  LDL.64 R240, [R1+0x2a40] ;  /* 0x002a400001f07983 */ /* 0x000f280000100a00 */
[----:B------:R-:W4:Y:S01]  /*13350*/  LDL.64 R224, [R1+0x2a00] ;  /* 0x002a000001e07983 */ /* 0x000f220000100a00 */
[----:B------:R-:W-:-:S04]  /*13360*/  IMAD.WIDE R146, R127, 0x4, R248 ;  /* 0x000000047f927825 */ /* 0x000fc800078e02f8 */
        /* <DEDUP_REMOVED lines=12> */
[----:B------:R-:W-:-:S04]  /*13430*/  IMAD.WIDE R118, R84, 0x4, R248 ;  /* 0x0000000454767825 */ /* 0x000fc800078e02f8 */
[----:B------:R-:W-:Y:S01]  /*13440*/  IMAD.SHL.U32 R0, R183, 0x4, RZ ;  /* 0x00000004b7007824 */ /* 0x000fe200078e00ff */
[----:B------:R1:W-:Y:S04]  /*13450*/  STL.64 [R1+0x2718], R122 ;  /* 0x0027187a01007387 */ /* 0x0003e80000100a00 */
[----:B------:R1:W-:Y:S04]  /*13460*/  STL.64 [R1+0x26d0], R118 ;  /* 0x0026d07601007387 */ /* 0x0003e80000100a00 */
[----:B--2---:R2:W-:Y:S04]  /*13470*/  LDGSTS.E [R0+0x40000], [R230.64], P0 ;  /* 0x40000000e6007fae */ /* 0x0045e80008121844 */
[----:B---3--:R3:W-:Y:S04]  /*13480*/  LDGSTS.E [R0+0x40080], [R238.64], P1 ;  /* 0x40080000ee007fae */ /* 0x0087e80008921844 */
[----:B--2---:R-:W2:Y:S04]  /*13490*/  LDL.LU.64 R230, [R1+0x4de8] ;  /* 0x004de80001e67983 */ /* 0x004ea80000300a00 */
[----:B----4-:R4:W-:Y:S04]  /*134a0*/  LDGSTS.E [R0+0x40800], [R220.64], P0 ;  /* 0x40800000dc007fae */ /* 0x0109e80008121844 */
[----:B---3--:R-:W3:Y:S04]  /*134b0*/  LDL.LU.64 R238, [R1+0x4de0] ;  /* 0x004de00001ee7983 */ /* 0x008ee80000300a00 */
[----:B------:R1:W-:Y:S04]  /*134c0*/  LDGSTS.E [R0+0x40880], [R232.64], P1 ;  /* 0x40880000e8007fae */ /* 0x0003e80008921844 */
[----:B----4-:R-:W2:Y:S04]  /*134d0*/  LDL.LU.64 R220, [R1+0x4dd8] ;  /* 0x004dd80001dc7983 */ /* 0x010ea80000300a00 */
[----:B------:R1:W-:Y:S04]  /*134e0*/  LDGSTS.E [R0+0x41000], [R240.64], P0 ;  /* 0x41000000f0007fae */ /* 0x0003e80008121844 */
[----:B-1----:R-:W2:Y:S04]  /*134f0*/  LDL.LU.64 R232, [R1+0x4dd0] ;  /* 0x004dd00001e87983 */ /* 0x002ea80000300a00 */
[----:B------:R1:W-:Y:S04]  /*13500*/  LDGSTS.E [R0+0x41080], [R226.64], P1 ;  /* 0x41080000e2007fae */ /* 0x0003e80008921844 */
[----:B------:R-:W2:Y:S04]  /*13510*/  LDL.LU.64 R240, [R1+0x4dc8] ;  /* 0x004dc80001f07983 */ /* 0x000ea80000300a00 */
[----:B------:R1:W-:Y:S04]  /*13520*/  LDGSTS.E [R0+0x41800], [R224.64], P0 ;  /* 0x41800000e0007fae */ /* 0x0003e80008121844 */
[----:B-1----:R-:W2:Y:S04]  /*13530*/  LDL.LU.64 R226, [R1+0x4dc0] ;  /* 0x004dc00001e27983 */ /* 0x002ea80000300a00 */
[----:B------:R1:W-:Y:S04]  /*13540*/  LDGSTS.E [R0+0x41880], [R214.64], P1 ;  /* 0x41880000d6007fae */ /* 0x0003e80008921844 */
[----:B------:R-:W2:Y:S01]  /*13550*/  LDL.LU.64 R224, [R1+0x4db8] ;  /* 0x004db80001e07983 */ /* 0x000ea20000300a00 */
[----:B------:R-:W-:-:S03]  /*13560*/  LOP3.LUT R84, R0, 0x10, RZ, 0x3c, !PT ;  /* 0x0000001000547812 */ /* 0x000fc600078e3cff */
[----:B-1----:R-:W3:Y:S01]  /*13570*/  LDL.LU.64 R214, [R1+0x4db0] ;  /* 0x004db00001d67983 */ /* 0x002ee20000300a00 */
[C---:B------:R-:W-:Y:S02]  /*13580*/  LOP3.LUT R252, R0.reuse, 0x20, RZ, 0x3c, !PT ;  /* 0x0000002000fc7812 */ /* 0x040fe400078e3cff */
[C---:B------:R-:W-:Y:S02]  /*13590*/  LOP3.LUT R85, R0.reuse, 0x30, RZ, 0x3c, !PT ;  /* 0x0000003000557812 */ /* 0x040fe400078e3cff */
[C---:B------:R-:W-:Y:S02]  /*135a0*/  LOP3.LUT R183, R0.reuse, 0x50, RZ, 0x3c, !PT ;  /* 0x0000005000b77812 */ /* 0x040fe400078e3cff */
[C---:B------:R-:W-:Y:S01]  /*135b0*/  LOP3.LUT R249, R0.reuse, 0x70, RZ, 0x3c, !PT ;  /* 0x0000007000f97812 */ /* 0x040fe200078e3cff */
[----:B--2---:R1:W-:Y:S04]  /*135c0*/  LDGSTS.E [R0+0x42000], [R224.64], P0 ;  /* 0x42000000e0007fae */ /* 0x0043e80008121844 */
[----:B------:R2:W-:Y:S04]  /*135d0*/  LDGSTS.E [R0+0x42080], [R236.64], P1 ;  /* 0x42080000ec007fae */ /* 0x0005e80008921844 */
[----:B------:R3:W-:Y:S04]  /*135e0*/  LDGSTS.E [R0+0x42800], [R226.64], P0 ;  /* 0x42800000e2007fae */ /* 0x0007e80008121844 */
[----:B-1----:R-:W4:Y:S04]  /*135f0*/  LDL.LU.64 R224, [R1+0x4da8] ;  /* 0x004da80001e07983 */ /* 0x002f280000300a00 */
[----:B--2---:R-:W2:Y:S04]  /*13600*/  LDL.LU.64 R236, [R1+0x4da0] ;  /* 0x004da00001ec7983 */ /* 0x004ea80000300a00 */
[----:B---3--:R-:W3:Y:S04]  /*13610*/  LDL.LU.64 R226, [R1+0x4d98] ;  /* 0x004d980001e27983 */ /* 0x008ee80000300a00 */
[----:B------:R1:W-:Y:S04]  /*13620*/  LDGSTS.E [R0+0x42880], [R234.64], P1 ;  /* 0x42880000ea007fae */ /* 0x0003e80008921844 */
[----:B------:R1:W-:Y:S04]  /*13630*/  LDGSTS.E [R0+0x43000], [R240.64], P0 ;  /* 0x43000000f0007fae */ /* 0x0003e80008121844 */
[----:B------:R1:W-:Y:S04]  /*13640*/  LDGSTS.E [R0+0x43080], [R244.64], P1 ;  /* 0x43080000f4007fae */ /* 0x0003e80008921844 */
[----:B-1----:R-:W2:Y:S04]  /*13650*/  LDL.LU.64 R234, [R1+0x4d90] ;  /* 0x004d900001ea7983 */ /* 0x002ea80000300a00 */
[----:B------:R-:W2:Y:S04]  /*13660*/  LDL.LU.64 R240, [R1+0x4d88] ;  /* 0x004d880001f07983 */ /* 0x000ea80000300a00 */
[----:B------:R-:W2:Y:S04]  /*13670*/  LDL.LU.64 R244, [R1+0x4d80] ;  /* 0x004d800001f47983 */ /* 0x000ea80000300a00 */
        /* <DEDUP_REMOVED lines=36> */
[----:B------:R-:W2:Y:S04]  /*138c0*/  LDL.LU R84, [R1+0x4ce8] ;  /* 0x004ce80001547983 */ /* 0x000ea80000300800 */
        /* <DEDUP_REMOVED lines=29> */
[----:B----4-:R-:W4:Y:S04]  /*13aa0*/  LDL.LU.64 R48, [R1+0x4c70] ;  /* 0x004c700001307983 */ /* 0x010f280000300a00 */
[----:B------:R1:W-:Y:S04]  /*13ab0*/  LDGSTS.E [R252+0x43a80], [R50.64], P1 ;  /* 0x43a8000032fc7fae */ /* 0x0003e80008921844 */
[----:B------:R3:W-:Y:S04]  /*13ac0*/  LDGSTS.E [R85+0x40300], [R52.64], P0 ;  /* 0x4030000034557fae */ /* 0x0007e80008121844 */
[----:B------:R3:W-:Y:S04]  /*13ad0*/  LDGSTS.E [R85+0x40380], [R54.64], P1 ;  /* 0x4038000036557fae */ /* 0x0007e80008921844 */
[----:B-1----:R-:W2:Y:S04]  /*13ae0*/  LDL.LU.64 R50, [R1+0x4c68] ;  /* 0x004c680001327983 */ /* 0x002ea80000300a00 */
[----:B---3--:R-:W3:Y:S04]  /*13af0*/  LDL.LU.64 R52, [R1+0x4c60] ;  /* 0x004c600001347983 */ /* 0x008ee80000300a00 */
        /* <DEDUP_REMOVED lines=30> */
[----:B------:R-:W2:Y:S04]  /*13ce0*/  LDL.LU R85, [R1+0x4be0] ;  /* 0x004be00001557983 */ /* 0x000ea80000300800 */
        /* <DEDUP_REMOVED lines=42> */
[----:B----4-:R-:W4:Y:S04]  /*13f90*/  LDL.LU.64 R206, [R1+0x4b30] ;  /* 0x004b300001ce7983 */ /* 0x010f280000300a00 */
[----:B---3--:R-:W3:Y:S04]  /*13fa0*/  LDL.LU.64 R204, [R1+0x4b28] ;  /* 0x004b280001cc7983 */ /* 0x008ee80000300a00 */
[----:B------:R1:W-:Y:S04]  /*13fb0*/  LDGSTS.E [R183+0x41d00], [R202.64], P0 ;  /* 0x41d00000cab77fae */ /* 0x0003e80008121844 */
[----:B------:R1:W-:Y:S04]  /*13fc0*/  LDGSTS.E [R183+0x41d80], [R200.64], P1 ;  /* 0x41d80000c8b77fae */ /* 0x0003e80008921844 */
[----:B------:R1:W-:Y:S04]  /*13fd0*/  LDGSTS.E [R183+0x42500], [R198.64], P0 ;  /* 0x42500000c6b77fae */ /* 0x0003e80008121844 */
[----:B-1----:R-:W3:Y:S04]  /*13fe0*/  LDL.LU.64 R202, [R1+0x4b20] ;  /* 0x004b200001ca7983 */ /* 0x002ee80000300a00 */
[----:B------:R-:W3:Y:S01]  /*13ff0*/  LDL.LU.64 R200, [R1+0x4b18] ;  /* 0x004b180001c87983 */ /* 0x000ee20000300a00 */
[----:B------:R-:W-:-:S03]  /*14000*/  LOP3.LUT R0, R0, 0x60, RZ, 0x3c, !PT ;  /* 0x0000006000007812 */ /* 0x000fc600078e3cff */
[----:B------:R-:W3:Y:S04]  /*14010*/  LDL.LU.64 R198, [R1+0x4b10] ;  /* 0x004b100001c67983 */ /* 0x000ee80000300a00 */
[----:B------:R1:W-:Y:S04]  /*14020*/  LDGSTS.E [R183+0x42580], [R196.64], P1 ;  /* 0x42580000c4b77fae */ /* 0x0003e80008921844 */
[----:B------:R1:W-:Y:S04]  /*14030*/  LDGSTS.E [R183+0x42d00], [R194.64], P0 ;  /* 0x42d00000c2b77fae */ /* 0x0003e80008121844 */
[----:B------:R1:W-:Y:S04]  /*14040*/  LDGSTS.E [R183+0x42d80], [R192.64], P1 ;  /* 0x42d80000c0b77fae */ /* 0x0003e80008921844 */
[----:B-1----:R-:W3:Y:S04]  /*14050*/  LDL.LU.64 R196, [R1+0x4b08] ;  /* 0x004b080001c47983 */ /* 0x002ee80000300a00 */
[----:B------:R-:W3:Y:S04]  /*14060*/  LDL.LU.64 R194, [R1+0x4b00] ;  /* 0x004b000001c27983 */ /* 0x000ee80000300a00 */
        /* <DEDUP_REMOVED lines=11> */
[----:B------:R-:W3:Y:S04]  /*14120*/  LDL.LU R183, [R1+0x4ad0] ;  /* 0x004ad00001b77983 */ /* 0x000ee80000300800 */
        /* <DEDUP_REMOVED lines=30> */
[----:B------:R-:W3:Y:S01]  /*14310*/  LDL.LU.64 R150, [R1+0x4a50] ;  /* 0x004a500001967983 */ /* 0x000ee20000300a00 */
[----:B------:R-:W-:-:S03]  /*14320*/  IMAD.MOV.U32 R0, RZ, RZ, c[0x0][0x188] ;  /* 0x00006200ff007624 */ /* 0x000fc600078e00ff */
[----:B------:R-:W3:Y:S04]  /*14330*/  LDL.LU.64 R148, [R1+0x4a48] ;  /* 0x004a480001947983 */ /* 0x000ee80000300a00 */
[----:B------:R1:W-:Y:S04]  /*14340*/  LDGSTS.E [R249+0x40780], [R146.64], P1 ;  /* 0x4078000092f97fae */ /* 0x0003e80008921844 */
[----:B------:R1:W-:Y:S04]  /*14350*/  LDGSTS.E [R249+0x40f00], [R144.64], P0 ;  /* 0x40f0000090f97fae */ /* 0x0003e80008121844 */
[----:B------:R1:W-:Y:S04]  /*14360*/  LDGSTS.E [R249+0x40f80], [R142.64], P1 ;  /* 0x40f800008ef97fae */ /* 0x0003e80008921844 */
[----:B-1----:R-:W3:Y:S04]  /*14370*/  LDL.LU.64 R146, [R1+0x4a40] ;  /* 0x004a400001927983 */ /* 0x002ee80000300a00 */
[----:B------:R-:W3:Y:S01]  /*14380*/  LDL.LU.64 R144, [R1+0x4a38] ;  /* 0x004a380001907983 */ /* 0x000ee20000300a00 */
[----:B------:R-:W-:-:S03]  /*14390*/  SHF.L.U32 R0, R0, 0x6, RZ ;  /* 0x0000000600007819 */ /* 0x000fc600000006ff */
        /* <DEDUP_REMOVED lines=8> */
[----:B------:R2:W-:Y:S02]  /*14420*/  LDGSTS.E [R249+0x42700], [R132.64], P0 ;  /* 0x4270000084f97fae */ /* 0x0005e40008121844 */
[----:B--2---:R-:W-:-:S02]  /*14430*/  IMAD.WIDE R216, R0, 0x4, R216 ;  /* 0x0000000400d87825 */ /* 0x004fc400078e02d8 */
[----:B------:R2:W-:Y:S04]  /*14440*/  LDGSTS.E [R249+0x42780], [R130.64], P1 ;  /* 0x4278000082f97fae */ /* 0x0005e80008921844 */
[----:B-1----:R-:W3:Y:S04]  /*14450*/  LDL.LU.64 R134, [R1+0x4a10] ;  /* 0x004a100001867983 */ /* 0x002ee80000300a00 */
[----:B------:R-:W3:Y:S04]  /*14460*/  LDL.LU.64 R132, [R1+0x4a08] ;  /* 0x004a080001847983 */ /* 0x000ee80000300a00 */
[----:B--2---:R-:W2:Y:S04]  /*14470*/  LDL.LU.64 R130, [R1+0x4a00] ;  /* 0x004a000001827983 */ /* 0x004ea80000300a00 */
[----:B------:R1:W-:Y:S04]  /*14480*/  LDGSTS.E [R249+0x42f00], [R128.64], P0 ;  /* 0x42f0000080f97fae */ /* 0x0003e80008121844 */
[----:B------:R4:W-:Y:S04]  /*14490*/  LDGSTS.E [R249+0x42f80], [R126.64], P1 ;  /* 0x42f800007ef97fae */ /* 0x0009e80008921844 */
[----:B------:R4:W-:Y:S04]  /*144a0*/  LDGSTS.E [R249+0x43700], [R124.64], P0 ;  /* 0x437000007cf97fae */ /* 0x0009e80008121844 */
[----:B-1----:R-:W2:Y:S04]  /*144b0*/  LDL.LU.64 R128, [R1+0x49f8] ;  /* 0x0049f80001807983 */ /* 0x002ea80000300a00 */
[----:B----4-:R-:W4:Y:S04]  /*144c0*/  LDL.LU.64 R126, [R1+0x49f0] ;  /* 0x0049f000017e7983 */ /* 0x010f280000300a00 */
[----:B------:R-:W2:Y:S04]  /*144d0*/  LDL.LU.64 R124, [R1+0x49e8] ;  /* 0x0049e800017c7983 */ /* 0x000ea80000300a00 */
[----:B------:R1:W-:Y:S01]  /*144e0*/  LDGSTS.E [R249+0x43780], [R122.64], P1 ;  /* 0x437800007af97fae */ /* 0x0003e20008921844 */
[----:B------:R-:W-:-:S03]  /*144f0*/  IMAD.WIDE R218, R0, 0x4, R218 ;  /* 0x0000000400da7825 */ /* 0x000fc600078e02da */
[----:B------:R1:W-:Y:S04]  /*14500*/  LDGSTS.E [R249+0x43f00], [R120.64], P0 ;  /* 0x43f0000078f97fae */ /* 0x0003e80008121844 */
[----:B------:R1:W-:Y:S04]  /*14510*/  LDGSTS.E [R249+0x43f80], [R118.64], P1 ;  /* 0x43f8000076f97fae */ /* 0x0003e80008921844 */
[----:B-1----:R-:W2:Y:S04]  /*14520*/  LDL.LU.64 R122, [R1+0x49e0] ;  /* 0x0049e000017a7983 */ /* 0x002ea80000300a00 */
[----:B------:R-:W2:Y:S04]  /*14530*/  LDL.LU.64 R120, [R1+0x49d8] ;  /* 0x0049d80001787983 */ /* 0x000ea80000300a00 */
[----:B------:R-:W2:Y:S04]  /*14540*/  LDL.LU.64 R118, [R1+0x49d0] ;  /* 0x0049d00001767983 */ /* 0x000ea80000300a00 */
[----:B------:R1:W-:Y:S04]  /*14550*/  STL.64 [R1+0x23c8], R216 ;  /* 0x0023c8d801007387 */ /* 0x0003e80000100a00 */
[----:B------:R1:W-:Y:S01]  /*14560*/  STL.64 [R1+0x23d0], R218 ;  /* 0x0023d0da01007387 */ /* 0x0003e20000100a00 */
[----:B------:R-:W-:-:S03]  /*14570*/  IMAD.WIDE R214, R0, 0x4, R214 ;  /* 0x0000000400d67825 */ /* 0x000fc600078e02d6 */
[----:B------:R-:W1:Y:S02]  /*14580*/  S2R R249, SR_TID.X ;  /* 0x0000000000f97919 */ /* 0x000e640000002100 */
[C---:B-1----:R-:W-:Y:S02]  /*14590*/  IMAD.WIDE R216, R0.reuse, 0x4, R230 ;  /* 0x0000000400d87825 */ /* 0x042fe400078e02e6 */
[----:B------:R-:W0:Y:S02]  /*145a0*/  LDGDEPBAR ;  /* 0x00000000000079af */ /* 0x000e240000000000 */
[C---:B------:R-:W-:Y:S02]  /*145b0*/  IMAD.WIDE R230, R0.reuse, 0x4, R238 ;  /* 0x0000000400e67825 */ /* 0x040fe400078e02ee */
[----:B------:R1:W-:Y:S02]  /*145c0*/  STL.64 [R1+0x23d8], R216 ;  /* 0x0023d8d801007387 */ /* 0x0003e40000100a00 */
[----:B------:R-:W-:-:S02]  /*145d0*/  IMAD.WIDE R218, R0, 0x4, R242 ;  /* 0x0000000400da7825 */ /* 0x000fc400078e02f2 */
[----:B------:R-:W-:Y:S04]  /*145e0*/  STL.64 [R1+0x23e8], R230 ;  /* 0x0023e8e601007387 */ /* 0x000fe80000100a00 */
[----:B------:R-:W-:Y:S01]  /*145f0*/  STL.64 [R1+0x23e0], R218 ;  /* 0x0023e0da01007387 */ /* 0x000fe20000100a00 */
[----:B-1----:R-:W-:-:S05]  /*14600*/  IMAD.WIDE R216, R0, 0x4, R228 ;  /* 0x0000000400d87825 */ /* 0x002fca00078e02e4 */
[----:B------:R1:W-:Y:S01]  /*14610*/  STL.64 [R1+0x23f0], R216 ;  /* 0x0023f0d801007387 */ /* 0x0003e20000100a00 */
[----:B------:R-:W-:-:S04]  /*14620*/  IMAD.WIDE R242, R0, 0x4, R220 ;  /* 0x0000000400f27825 */ /* 0x000fc800078e02dc */
[----:B------:R-:W-:-:S04]  /*14630*/  IMAD.WIDE R220, R0, 0x4, R244 ;  /* 0x0000000400dc7825 */ /* 0x000fc800078e02f4 */
[----:B-1----:R-:W-:-:S04]  /*14640*/  IMAD.WIDE R216, R0, 0x4, R222 ;  /* 0x0000000400d87825 */ /* 0x002fc800078e02de */
[C---:B------:R-:W-:Y:S01]  /*14650*/  IMAD.WIDE R238, R0.reuse, 0x4, R232 ;  /* 0x0000000400ee7825 */ /* 0x040fe200078e02e8 */
[----:B------:R1:W-:Y:S03]  /*14660*/  STL.64 [R1+0x2400], R216 ;  /* 0x002400d801007387 */ /* 0x0003e60000100a00 */
[C---:B------:R-:W-:Y:S01]  /*14670*/  IMAD.WIDE R232, R0.reuse, 0x4, R234 ;  /* 0x0000000400e87825 */ /* 0x040fe200078e02ea */
[----:B------:R-:W-:Y:S03]  /*14680*/  STL.64 [R1+0x23f8], R242 ;  /* 0x0023f8f201007387 */ /* 0x000fe60000100a00 */
[C---:B------:R-:W-:Y:S01]  /*14690*/  IMAD.WIDE R230, R0.reuse, 0x4, R226 ;  /* 0x0000000400e67825 */ /* 0x040fe200078e02e2 */
[----:B------:R1:W-:Y:S03]  /*146a0*/  STL.64 [R1+0x2410], R220 ;  /* 0x002410dc01007387 */ /* 0x0003e60000100a00 */
[C---:B-1----:R-:W-:Y:S01]  /*146b0*/  IMAD.WIDE R216, R0.reuse, 0x4, R240 ;  /* 0x0000000400d87825 */ /* 0x042fe200078e02f0 */
[----:B------:R-:W-:Y:S03]  /*146c0*/  STL.64 [R1+0x2408], R238 ;  /* 0x002408ee01007387 */ /* 0x000fe60000100a00 */
[C---:B------:R-:W-:Y:S01]  /*146d0*/  IMAD.WIDE R228, R0.reuse, 0x4, R236 ;  /* 0x0000000400e47825 */ /* 0x040fe200078e02ec */
[----:B------:R-:W-:Y:S03]  /*146e0*/  STL.64 [R1+0x2418], R216 ;  /* 0x002418d801007387 */ /* 0x000fe60000100a00 */
[----:B------:R-:W-:Y:S01]  /*146f0*/  IMAD.WIDE R226, R0, 0x4, R224 ;  /* 0x0000000400e27825 */ /* 0x000fe200078e02e0 */
[----:B------:R-:W-:Y:S04]  /*14700*/  STL.64 [R1+0x2420], R232 ;  /* 0x002420e801007387 */ /* 0x000fe80000100a00 */
[----:B------:R-:W-:Y:S04]  /*14710*/  STL.64 [R1+0x2428], R230 ;  /* 0x002428e601007387 */ /* 0x000fe80000100a00 */
[----:B------:R-:W-:Y:S04]  /*14720*/  STL.64 [R1+0x2430], R228 ;  /* 0x002430e401007387 */ /* 0x000fe80000100a00 */
[----:B------:R-:W-:Y:S04]  /*14730*/  STL.64 [R1+0x2440], R214 ;  /* 0x002440d601007387 */ /* 0x000fe80000100a00 */
[----:B------:R-:W-:Y:S04]  /*14740*/  STL.64 [R1+0x2438], R226 ;  /* 0x002438e201007387 */ /* 0x000fe80000100a00 */
[----:B------:R-:W2:Y:S04]  /*14750*/  LDL.64 R224, [R1+0x23c8] ;  /* 0x0023c80001e07983 */ /* 0x000ea80000100a00 */
[----:B------:R-:W3:Y:S04]  /*14760*/  LDL.64 R222, [R1+0x23d0] ;  /* 0x0023d00001de7983 */ /* 0x000ee80000100a00 */
[----:B------:R-:W4:Y:S04]  /*14770*/  LDL.64 R220, [R1+0x23d8] ;  /* 0x0023d80001dc7983 */ /* 0x000f280000100a00 */
[----:B------:R-:W4:Y:S04]  /*14780*/  LDL.64 R244, [R1+0x23f0] ;  /* 0x0023f00001f47983 */ /* 0x000f280000100a00 */
[----:B------:R-:W4:Y:S04]  /*14790*/  LDL.64 R240, [R1+0x2400] ;  /* 0x0024000001f07983 */ /* 0x000f280000100a00 */
[----:B------:R-:W4:Y:S04]  /*147a0*/  LDL.64 R236, [R1+0x2410] ;  /* 0x0024100001ec7983 */ /* 0x000f280000100a00 */
[----:B------:R-:W4:Y:S04]  /*147b0*/  LDL.64 R234, [R1+0x2418] ;  /* 0x0024180001ea7983 */ /* 0x000f280000100a00 */
[----:B------:R1:W-:Y:S04]  /*147c0*/  STL.64 [R1+0x4e60], R4 ;  /* 0x004e600401007387 */ /* 0x0003e80000100a00 */
[----:B-1----:R-:W4:Y:S01]  /*147d0*/  LDL.64 R4, [R1+0x23e8] ;  /* 0x0023e80001047983 */ /* 0x002f220000100a00 */
[----:B------:R-:W-:-:S05]  /*147e0*/  LOP3.LUT R249, R249, 0x1f, RZ, 0xc0, !PT ;  /* 0x0000001ff9f97812 */ /* 0x000fca00078ec0ff */
[----:B------:R-:W-:Y:S01]  /*147f0*/  IMAD.SHL.U32 R217, R249, 0x4, RZ ;  /* 0x00000004f9d97824 */ /* 0x000fe200078e00ff */
[----:B------:R-:W-:Y:S06]  /*14800*/  BAR.SYNC.DEFER_BLOCKING 0x0 ;  /* 0x0000000000007b1d */ /* 0x000fec0000010000 */
[----:B------:R1:W-:Y:S04]  /*14810*/  STL.64 [R1+0x4e58], R2 ;  /* 0x004e580201007387 */ /* 0x0003e80000100a00 */
[----:B------:R-:W-:Y:S01]  /*14820*/  @!PT LDS RZ, [RZ] ;  /* 0x00000000fffff984 */ /* 0x000fe20000000800 */
[----:B------:R-:W-:Y:S01]  /*14830*/  @!PT LDS RZ, [RZ] ;  /* 0x00000000fffff984 */ /* 0x000fe20000000800 */
[----:B------:R-:W-:Y:S01]  /*14840*/  @!PT LDS RZ, [RZ] ;  /* 0x00000000fffff984 */ /* 0x000fe20000000800 */
[----:B--2---:R2:W-:Y:S04]  /*14850*/  LDGSTS.E [R217+0x20000], [R224.64], !P2 ;  /* 0x20000000e0d97fae */ /* 0x0045e8000d121844 */
[----:B---3--:R3:W-:Y:S04]  /*14860*/  LDGSTS.E [R217+0x20080], [R222.64], !P2 ;  /* 0x20080000ded97fae */ /* 0x0087e8000d121844 */
[----:B----4-:R4:W-:Y:S04]  /*14870*/  LDGSTS.E [R217+0x20100], [R220.64], !P2 ;  /* 0x20100000dcd97fae */ /* 0x0109e8000d121844 */
[----:B--2---:R-:W2:Y:S04]  /*14880*/  LDL.LU.64 R224, [R1+0xba0] ;  /* 0x000ba00001e07983 */ /* 0x004ea80000300a00 */
[----:B---3--:R-:W3:Y:S04]  /*14890*/  LDL.LU.64 R222, [R1+0xb98] ;  /* 0x000b980001de7983 */ /* 0x008ee80000300a00 */
[----:B-1----:R-:W3:Y:S04]  /*148a0*/  LDL.LU.64 R2, [R1+0xb90] ;  /* 0x000b900001027983 */ /* 0x002ee80000300a00 */
[----:B----4-:R-:W4:Y:S04]  /*148b0*/  LDL.LU.64 R220, [R1+0xb88] ;  /* 0x000b880001dc7983 */ /* 0x010f280000300a00 */
[----:B------:R1:W-:Y:S04]  /*148c0*/  LDGSTS.E [R217+0x20180], [R218.64], !P2 ;  /* 0x20180000dad97fae */ /* 0x0003e8000d121844 */
[----:B-1----:R-:W4:Y:S04]  /*148d0*/  LDL.LU.64 R218, [R1+0xb80] ;  /* 0x000b800001da7983 */ /* 0x002f280000300a00 */
[----:B------:R1:W-:Y:S04]  /*148e0*/  LDGSTS.E [R217+0x20200], [R4.64], !P2 ;  /* 0x2020000004d97fae */ /* 0x0003e8000d121844 */
[----:B------:R1:W-:Y:S04]  /*148f0*/  LDGSTS.E [R217+0x20280], [R244.64], !P2 ;  /* 0x20280000f4d97fae */ /* 0x0003e8000d121844 */
[----:B------:R1:W-:Y:S04]  /*14900*/  LDGSTS.E [R217+0x20300], [R242.64], !P2 ;  /* 0x20300000f2d97fae */ /* 0x0003e8000d121844 */
[----:B-1----:R-:W4:Y:S04]  /*14910*/  LDL.LU.64 R4, [R1+0xb78] ;  /* 0x000b780001047983 */ /* 0x002f280000300a00 */
[----:B------:R-:W4:Y:S04]  /*14920*/  LDL.LU.64 R244, [R1+0xb70] ;  /* 0x000b700001f47983 */ /* 0x000f280000300a00 */
[----:B------:R-:W4:Y:S04]  /*14930*/  LDL.LU.64 R242, [R1+0xb68] ;  /* 0x000b680001f27983 */ /* 0x000f280000300a00 */
        /* <DEDUP_REMOVED lines=13> */
[----:B------:R1:W-:Y:S01]  /*14a10*/  LDGSTS.E [R217+0x20700], [R226.64], !P2 ;  /* 0x20700000e2d97fae */ /* 0x0003e2000d121844 */
[----:B------:R-:W-:-:S03]  /*14a20*/  MOV R248, c[0x0][0x180] ;  /* 0x0000600000f87a02 */ /* 0x000fc60000000f00 */
[----:B------:R2:W-:Y:S04]  /*14a30*/  LDGSTS.E [R217+0x20780], [R214.64], !P2 ;  /* 0x20780000d6d97fae */ /* 0x0005e8000d121844 */
[----:B-1----:R-:W4:Y:S04]  /*14a40*/  LDL.LU.64 R228, [R1+0xb30] ;  /* 0x000b300001e47983 */ /* 0x002f280000300a00 */
[----:B------:R-:W4:Y:S01]  /*14a50*/  LDL.LU.64 R226, [R1+0xb28] ;  /* 0x000b280001e27983 */ /* 0x000f220000300a00 */
[C---:B------:R-:W-:Y:S02]  /*14a60*/  IADD3 R246, R248.reuse, -0x59, RZ ;  /* 0xffffffa7f8f67810 */ /* 0x040fe40007ffe0ff */
[----:B------:R-:W-:-:S02]  /*14a70*/  IADD3 R247, R248, -0x55, RZ ;  /* 0xffffffabf8f77810 */ /* 0x000fc40007ffe0ff */
[----:B------:R-:W-:Y:S02]  /*14a80*/  ISETP.GE.U32.AND P1, PT, R246, 0x7fffff68, PT ;  /* 0x7fffff68f600780c */ /* 0x000fe40003f26070 */
[----:B------:R-:W-:Y:S02]  /*14a90*/  IADD3 R246, R248, -0x5d, RZ ;  /* 0xffffffa3f8f67810 */ /* 0x000fe40007ffe0ff */
[----:B------:R-:W-:Y:S02]  /*14aa0*/  ISETP.GE.U32.AND P0, PT, R247, 0x7fffff6c, PT ;  /* 0x7fffff6cf700780c */ /* 0x000fe40003f06070 */
[----:B------:R-:W-:Y:S01]  /*14ab0*/  ISETP.GE.U32.AND P2, PT, R246, 0x7fffff64, PT ;  /* 0x7fffff64f600780c */ /* 0x000fe20003f46070 */
[----:B--2---:R-:W-:-:S04]  /*14ac0*/  IMAD.WIDE R224, R0, 0x4, R224 ;  /* 0x0000000400e07825 */ /* 0x004fc800078e02e0 */
[C---:B---3--:R-:W-:Y:S01]  /*14ad0*/  IMAD.WIDE R222, R0.reuse, 0x4, R222 ;  /* 0x0000000400de7825 */ /* 0x048fe200078e02de */
[----:B------:R1:W-:Y:S03]  /*14ae0*/  STL.64 [R1+0x1930], R224 ;  /* 0x001930e001007387 */ /* 0x0003e60000100a00 */
[C---:B------:R-:W-:Y:S01]  /*14af0*/  IMAD.WIDE R2, R0.reuse, 0x4, R2 ;  /* 0x0000000400027825 */ /* 0x040fe200078e0202 */
[----:B------:R-:W-:Y:S03]  /*14b00*/  STL.64 [R1+0x1938], R222 ;  /* 0x001938de01007387 */ /* 0x000fe60000100a00 */
[C---:B----4-:R-:W-:Y:S01]  /*14b10*/  IMAD.WIDE R220, R0.reuse, 0x4, R220 ;  /* 0x0000000400dc7825 */ /* 0x050fe200078e02dc */
[----:B------:R2:W-:Y:S04]  /*14b20*/  STL.64 [R1+0x1940], R2 ;  /* 0x0019400201007387 */ /* 0x0005e80000100a00 */
[----:B------:R2:W-:Y:S04]  /*14b30*/  STL.64 [R1+0xb88], R220 ;  /* 0x000b88dc01007387 */ /* 0x0005e80000100a00 */
[----:B------:R1:W-:Y:S04]  /*14b40*/  LDGSTS.E [R217+0x22000], [R224.64], !P3 ;  /* 0x22000000e0d97fae */ /* 0x0003e8000d921844 */
[----:B------:R4:W-:Y:S01]  /*14b50*/  LDGSTS.E [R217+0x22080], [R222.64], !P3 ;  /* 0x22080000ded97fae */ /* 0x0009e2000d921844 */
[----:B------:R-:W-:-:S03]  /*14b60*/  IMAD.WIDE R218, R0, 0x4, R218 ;  /* 0x0000000400da7825 */ /* 0x000fc600078e02da */
[----:B------:R2:W-:Y:S04]  /*14b70*/  LDGSTS.E [R217+0x22100], [R2.64], !P3 ;  /* 0x2210000002d97fae */ /* 0x0005e8000d921844 */
[----:B------:R1:W-:Y:S04]  /*14b80*/  STL.64 [R1+0xb80], R218 ;  /* 0x000b80da01007387 */ /* 0x0003e80000100a00 */
[----:B------:R2:W-:Y:S04]  /*14b90*/  LDGSTS.E [R217+0x22180], [R220.64], !P3 ;  /* 0x22180000dcd97fae */ /* 0x0005e8000d921844 */
[----:B------:R1:W-:Y:S01]  /*14ba0*/  LDGSTS.E [R217+0x22200], [R218.64], !P3 ;  /* 0x22200000dad97fae */ /* 0x0003e2000d921844 */
[----:B------:R-:W-:-:S04]  /*14bb0*/  IMAD.WIDE R4, R0, 0x4, R4 ;  /* 0x0000000400047825 */ /* 0x000fc800078e0204 */
[C---:B------:R-:W-:Y:S01]  /*14bc0*/  IMAD.WIDE R244, R0.reuse, 0x4, R244 ;  /* 0x0000000400f47825 */ /* 0x040fe200078e02f4 */
[----:B------:R1:W-:Y:S03]  /*14bd0*/  STL.64 [R1+0x1948], R4 ;  /* 0x0019480401007387 */ /* 0x0003e60000100a00 */
[C---:B------:R-:W-:Y:S01]  /*14be0*/  IMAD.WIDE R242, R0.reuse, 0x4, R242 ;  /* 0x0000000400f27825 */ /* 0x040fe200078e02f2 */
[----:B------:R1:W-:Y:S04]  /*14bf0*/  STL.64 [R1+0x1950], R244 ;  /* 0x001950f401007387 */ /* 0x0003e80000100a00 */
[----:B------:R1:W-:Y:S04]  /*14c00*/  STL.64 [R1+0xb68], R242 ;  /* 0x000b68f201007387 */ /* 0x0003e80000100a00 */
[----:B------:R1:W-:Y:S04]  /*14c10*/  LDGSTS.E [R217+0x22280], [R4.64], !P3 ;  /* 0x2228000004d97fae */ /* 0x0003e8000d921844 */
[----:B------:R1:W-:Y:S01]  /*14c20*/  LDGSTS.E [R217+0x22300], [R244.64], !P3 ;  /* 0x22300000f4d97fae */ /* 0x0003e2000d921844 */
[----:B------:R-:W-:-:S03]  /*14c30*/  IMAD.WIDE R240, R0, 0x4, R240 ;  /* 0x0000000400f07825 */ /* 0x000fc600078e02f0 */
[----:B------:R1:W-:Y:S01]  /*14c40*/  LDGSTS.E [R217+0x22380], [R242.64], !P3 ;  /* 0x22380000f2d97fae */ /* 0x0003e2000d921844 */
[----:B------:R-:W-:-:S03]  /*14c50*/  IMAD.WIDE R238, R0, 0x4, R238 ;  /* 0x0000000400ee7825 */ /* 0x000fc600078e02ee */
[----:B------:R1:W-:Y:S01]  /*14c60*/  STL.64 [R1+0xb60], R240 ;  /* 0x000b60f001007387 */ /* 0x0003e20000100a00 */
[----:B------:R-:W-:-:S03]  /*14c70*/  IMAD.WIDE R236, R0, 0x4, R236 ;  /* 0x0000000400ec7825 */ /* 0x000fc600078e02ec */
        /* <DEDUP_REMOVED lines=16> */
[----:B------:R1:W-:Y:S04]  /*14d80*/  STL.64 [R1+0x19a8], R228 ;  /* 0x0019a8e401007387 */ /* 0x0003e80000100a00 */
[----:B------:R2:W-:Y:S04]  /*14d90*/  STL.64 [R1+0x19c0], R246 ;  /* 0x0019c0f601007387 */ /* 0x0005e80000100a00 */
[----:B------:R-:W3:Y:S04]  /*14da0*/  LDL.LU.64 R226, [R1+0xaa0] ;  /* 0x000aa00001e27983 */ /* 0x000ee80000300a00 */
[----:B-1----:R-:W3:Y:S04]  /*14db0*/  LDL.LU.64 R224, [R1+0xa98] ;  /* 0x000a980001e07983 */ /* 0x002ee80000300a00 */
[----:B--2---:R-:W2:Y:S04]  /*14dc0*/  LDL.LU.64 R2, [R1+0xa90] ;  /* 0x000a900001027983 */ /* 0x004ea80000300a00 */
[----:B----4-:R-:W4:Y:S04]  /*14dd0*/  LDL.LU.64 R222, [R1+0xa88] ;  /* 0x000a880001de7983 */ /* 0x010f280000300a00 */
[----:B------:R-:W4:Y:S04]  /*14de0*/  LDL.LU.64 R220, [R1+0xa80] ;  /* 0x000a800001dc7983 */ /* 0x000f280000300a00 */
        /* <DEDUP_REMOVED lines=10> */
[----:B------:R1:W-:Y:S04]  /*14e90*/  LDGSTS.E [R217+0x22700], [R228.64], !P3 ;  /* 0x22700000e4d97fae */ /* 0x0003e8000d921844 */
[----:B------:R2:W-:Y:S04]  /*14ea0*/  LDGSTS.E [R217+0x22780], [R246.64], !P3 ;  /* 0x22780000f6d97fae */ /* 0x0005e8000d921844 */
[----:B-1----:R-:W4:Y:S01]  /*14eb0*/  LDL.LU.64 R228, [R1+0xa28] ;  /* 0x000a280001e47983 */ /* 0x002f220000300a00 */
[----:B---3--:R-:W-:-:S04]  /*14ec0*/  IMAD.WIDE R226, R0, 0x4, R226 ;  /* 0x0000000400e27825 */ /* 0x008fc800078e02e2 */
[C---:B------:R-:W-:Y:S01]  /*14ed0*/  IMAD.WIDE R224, R0.reuse, 0x4, R224 ;  /* 0x0000000400e07825 */ /* 0x040fe200078e02e0 */
[----:B------:R1:W-:Y:S03]  /*14ee0*/  STL.64 [R1+0x19d8], R226 ;  /* 0x0019d8e201007387 */ /* 0x0003e60000100a00 */
[C---:B--2---:R-:W-:Y:S01]  /*14ef0*/  IMAD.WIDE R2, R0.reuse, 0x4, R2 ;  /* 0x0000000400027825 */ /* 0x044fe200078e0202 */
[----:B------:R-:W-:Y:S03]  /*14f00*/  STL.64 [R1+0x19f0], R224 ;  /* 0x0019f0e001007387 */ /* 0x000fe60000100a00 */
[C---:B----4-:R-:W-:Y:S01]  /*14f10*/  IMAD.WIDE R222, R0.reuse, 0x4, R222 ;  /* 0x0000000400de7825 */ /* 0x050fe200078e02de */
[----:B------:R2:W-:Y:S03]  /*14f20*/  STL.64 [R1+0x1a08], R2 ;  /* 0x001a080201007387 */ /* 0x0005e60000100a00 */
[C---:B------:R-:W-:Y:S01]  /*14f30*/  IMAD.WIDE R220, R0.reuse, 0x4, R220 ;  /* 0x0000000400dc7825 */ /* 0x040fe200078e02dc */
        /* <DEDUP_REMOVED lines=25> */
[----:B------:R2:W-:Y:S04]  /*150d0*/  LDGSTS.E [R217+0x24100], [R2.64], !P4 ;  /* 0x2410000002d97fae */ /* 0x0005e8000e121844 */
[----:B------:R2:W-:Y:S04]  /*150e0*/  STL.64 [R1+0x1b40], R246 ;  /* 0x001b40f601007387 */ /* 0x0005e80000100a00 */
[----:B------:R-:W4:Y:S04]  /*150f0*/  LDL.LU.64 R228, [R1+0x9a0] ;  /* 0x0009a00001e47983 */ /* 0x000f280000300a00 */
[----:B-1----:R-:W4:Y:S04]  /*15100*/  LDL.LU.64 R226, [R1+0x998] ;  /* 0x0009980001e27983 */ /* 0x002f280000300a00 */
[----:B--2---:R-:W2:Y:S04]  /*15110*/  LDL.LU.64 R2, [R1+0x990] ;  /* 0x0009900001027983 */ /* 0x004ea80000300a00 */
[----:B------:R-:W2:Y:S04]  /*15120*/  LDL.LU.64 R224, [R1+0x988] ;  /* 0x0009880001e07983 */ /* 0x000ea80000300a00 */
[----:B------:R3:W-:Y:S04]  /*15130*/  LDGSTS.E [R217+0x24180], [R222.64], !P4 ;  /* 0x24180000ded97fae */ /* 0x0007e8000e121844 */
[----:B------:R1:W-:Y:S04]  /*15140*/  LDGSTS.E [R217+0x24200], [R220.64], !P4 ;  /* 0x24200000dcd97fae */ /* 0x0003e8000e121844 */
[----:B------:R1:W-:Y:S04]  /*15150*/  LDGSTS.E [R217+0x24280], [R218.64], !P4 ;  /* 0x24280000dad97fae */ /* 0x0003e8000e121844 */
[----:B---3--:R-:W3:Y:S04]  /*15160*/  LDL.LU.64 R222, [R1+0x980] ;  /* 0x0009800001de7983 */ /* 0x008ee80000300a00 */
[----:B-1----:R-:W3:Y:S04]  /*15170*/  LDL.LU.64 R220, [R1+0x978] ;  /* 0x0009780001dc7983 */ /* 0x002ee80000300a00 */
[----:B------:R-:W3:Y:S04]  /*15180*/  LDL.LU.64 R218, [R1+0x970] ;  /* 0x0009700001da7983 */ /* 0x000ee80000300a00 */
[----:B------:R1:W-:Y:S04]  /*15190*/  LDGSTS.E [R217+0x24300], [R4.64], !P4 ;  /* 0x2430000004d97fae */ /* 0x0003e8000e121844 */
[----:B------:R1:W-:Y:S04]  /*151a0*/  LDGSTS.E [R217+0x24380], [R244.64], !P4 ;  /* 0x24380000f4d97fae */ /* 0x0003e8000e121844 */
[----:B------:R1:W-:Y:S04]  /*151b0*/  LDGSTS.E [R217+0x24400], [R242.64], !P4 ;  /* 0x24400000f2d97fae */ /* 0x0003e8000e121844 */
[----:B-1----:R-:W3:Y:S04]  /*151c0*/  LDL.LU.64 R4, [R1+0x968] ;  /* 0x0009680001047983 */ /* 0x002ee80000300a00 */
[----:B------:R-:W3:Y:S04]  /*151d0*/  LDL.LU.64 R244, [R1+0x960] ;  /* 0x0009600001f47983 */ /* 0x000ee80000300a00 */
        /* <DEDUP_REMOVED lines=13> */
[----:B------:R1:W-:Y:S01]  /*152b0*/  LDGSTS.E [R217+0x24780], [R246.64], !P4 ;  /* 0x24780000f6d97fae */ /* 0x0003e2000e121844 */
[----:B----4-:R-:W-:-:S04]  /*152c0*/  IMAD.WIDE R228, R0, 0x4, R228 ;  /* 0x0000000400e47825 */ /* 0x010fc800078e02e4 */
[C---:B------:R-:W-:Y:S01]  /*152d0*/  IMAD.WIDE R226, R0.reuse, 0x4, R226 ;  /* 0x0000000400e27825 */ /* 0x040fe200078e02e2 */
[----:B------:R4:W-:Y:S03]  /*152e0*/  STL.64 [R1+0x1b58], R228 ;  /* 0x001b58e401007387 */ /* 0x0009e60000100a00 */
[C---:B--2---:R-:W-:Y:S01]  /*152f0*/  IMAD.WIDE R2, R0.reuse, 0x4, R2 ;  /* 0x0000000400027825 */ /* 0x044fe200078e0202 */
[----:B------:R-:W-:Y:S03]  /*15300*/  STL.64 [R1+0x1b70], R226 ;  /* 0x001b70e201007387 */ /* 0x000fe60000100a00 */
[C---:B------:R-:W-:Y:S01]  /*15310*/  IMAD.WIDE R224, R0.reuse, 0x4, R224 ;  /* 0x0000000400e07825 */ /* 0x040fe200078e02e0 */
[----:B------:R2:W-:Y:S04]  /*15320*/  STL.64 [R1+0x1b88], R2 ;  /* 0x001b880201007387 */ /* 0x0005e80000100a00 */
[----:B------:R1:W-:Y:S04]  /*15330*/  STL.64 [R1+0x1ba0], R224 ;  /* 0x001ba0e001007387 */ /* 0x0003e80000100a00 */
[----:B------:R4:W-:Y:S04]  /*15340*/  LDGSTS.E [R217+0x26000], [R228.64], !P5 ;  /* 0x26000000e4d97fae */ /* 0x0009e8000e921844 */
[----:B------:R1:W-:Y:S01]  /*15350*/  LDGSTS.E [R217+0x26080], [R226.64], !P5 ;  /* 0x26080000e2d97fae */ /* 0x0003e2000e921844 */
[----:B---3--:R-:W-:-:S03]  /*15360*/  IMAD.WIDE R222, R0, 0x4, R222 ;  /* 0x0000000400de7825 */ /* 0x008fc600078e02de */
        /* <DEDUP_REMOVED lines=30> */
[----:B-1----:R-:W-:-:S03]  /*15550*/  IMAD.WIDE R246, R0, 0x4, R230 ;  /* 0x0000000400f67825 */ /* 0x002fc600078e02e6 */
[----:B------:R1:W-:Y:S04]  /*15560*/  STL.64 [R1+0x1ca8], R232 ;  /* 0x001ca8e801007387 */ /* 0x0003e80000100a00 */
[----:B------:R1:W-:Y:S04]  /*15570*/  STL.64 [R1+0x1cc0], R246 ;  /* 0x001cc0f601007387 */ /* 0x0003e80000100a00 */
[----:B------:R-:W3:Y:S04]  /*15580*/  LDL.LU.64 R230, [R1+0x8a0] ;  /* 0x0008a00001e67983 */ /* 0x000ee80000300a00 */
[----:B----4-:R-:W4:Y:S04]  /*15590*/  LDL.LU.64 R228, [R1+0x898] ;  /* 0x0008980001e47983 */ /* 0x010f280000300a00 */
[----:B--2---:R-:W2:Y:S04]  /*155a0*/  LDL.LU.64 R2, [R1+0x890] ;  /* 0x0008900001027983 */ /* 0x004ea80000300a00 */
[----:B------:R-:W2:Y:S04]  /*155b0*/  LDL.LU.64 R226, [R1+0x888] ;  /* 0x0008880001e27983 */ /* 0x000ea80000300a00 */
        /* <DEDUP_REMOVED lines=9> */
[----:B------:R1:W-:Y:S04]  /*15650*/  LDGSTS.E [R217+0x26600], [R236.64], !P5 ;  /* 0x26600000ecd97fae */ /* 0x0003e8000e921844 */
[----:B------:R1:W-:Y:S04]  /*15660*/  LDGSTS.E [R217+0x26680], [R234.64], !P5 ;  /* 0x26680000ead97fae */ /* 0x0003e8000e921844 */
[----:B------:R1:W-:Y:S04]  /*15670*/  LDGSTS.E [R217+0x26700], [R232.64], !P5 ;  /* 0x26700000e8d97fae */ /* 0x0003e8000e921844 */
[----:B-1----:R-:W2:Y:S04]  /*15680*/  LDL.LU.64 R236, [R1+0x838] ;  /* 0x0008380001ec7983 */ /* 0x002ea80000300a00 */
[----:B------:R-:W2:Y:S04]  /*15690*/  LDL.LU.64 R234, [R1+0x830] ;  /* 0x0008300001ea7983 */ /* 0x000ea80000300a00 */
[----:B------:R-:W2:Y:S04]  /*156a0*/  LDL.LU.64 R232, [R1+0x828] ;  /* 0x0008280001e87983 */ /* 0x000ea80000300a00 */
[----:B------:R1:W-:Y:S01]  /*156b0*/  LDGSTS.E [R217+0x26780], [R246.64], !P5 ;  /* 0x26780000f6d97fae */ /* 0x0003e2000e921844 */
[----:B---3--:R-:W-:-:S04]  /*156c0*/  IMAD.WIDE R230, R0, 0x4, R230 ;  /* 0x0000000400e67825 */ /* 0x008fc800078e02e6 */
[C---:B----4-:R-:W-:Y:S01]  /*156d0*/  IMAD.WIDE R228, R0.reuse, 0x4, R228 ;  /* 0x0000000400e47825 */ /* 0x050fe200078e02e4 */
[----:B------:R3:W-:Y:S03]  /*156e0*/  STL.64 [R1+0x1cd8], R230 ;  /* 0x001cd8e601007387 */ /* 0x0007e60000100a00 */
[C---:B--2---:R-:W-:Y:S01]  /*156f0*/  IMAD.WIDE R2, R0.reuse, 0x4, R2 ;  /* 0x0000000400027825 */ /* 0x044fe200078e0202 */
[----:B------:R-:W-:Y:S03]  /*15700*/  STL.64 [R1+0x1cf0], R228 ;  /* 0x001cf0e401007387 */ /* 0x000fe60000100a00 */
        /* <DEDUP_REMOVED lines=30> */
[----:B------:R-:W4:Y:S04]  /*158f0*/  LDL.LU.64 R232, [R1+0x7a0] ;  /* 0x0007a00001e87983 */ /* 0x000f280000300a00 */
[----:B---3--:R-:W3:Y:S04]  /*15900*/  LDL.LU.64 R230, [R1+0x798] ;  /* 0x0007980001e67983 */ /* 0x008ee80000300a00 */
[----:B--2---:R-:W2:Y:S04]  /*15910*/  LDL.LU.64 R2, [R1+0x790] ;  /* 0x0007900001027983 */ /* 0x004ea80000300a00 */
[----:B------:R-:W2:Y:S04]  /*15920*/  LDL.LU.64 R228, [R1+0x788] ;  /* 0x0007880001e47983 */ /* 0x000ea80000300a00 */
[----:B------:R1:W-:Y:S04]  /*15930*/  LDGSTS.E [R217+0x28180], [R226.64], !P6 ;  /* 0x28180000e2d97fae */ /* 0x0003e8000f121844 */
[----:B------:R1:W-:Y:S04]  /*15940*/  LDGSTS.E [R217+0x28200], [R224.64], !P6 ;  /* 0x28200000e0d97fae */ /* 0x0003e8000f121844 */
[----:B------:R1:W-:Y:S04]  /*15950*/  LDGSTS.E [R217+0x28280], [R222.64], !P6 ;  /* 0x28280000ded97fae */ /* 0x0003e8000f121844 */
[----:B-1----:R-:W2:Y:S04]  /*15960*/  LDL.LU.64 R226, [R1+0x780] ;  /* 0x0007800001e27983 */ /* 0x002ea80000300a00 */
        /* <DEDUP_REMOVED lines=21> */
[----:B----4-:R-:W-:-:S04]  /*15ac0*/  IMAD.WIDE R232, R0, 0x4, R232 ;  /* 0x0000000400e87825 */ /* 0x010fc800078e02e8 */
[C---:B---3--:R-:W-:Y:S01]  /*15ad0*/  IMAD.WIDE R230, R0.reuse, 0x4, R230 ;  /* 0x0000000400e67825 */ /* 0x048fe200078e02e6 */
        /* <DEDUP_REMOVED lines=188> */
[----:B------:R-:W2:Y:S01]  /*166a0*/  LDL.LU.64 R240, [R1+0x428] ;  /* 0x0004280001f07983 */ /* 0x000ea20000300a00 */
[----:B------:R-:W-:-:S03]  /*166b0*/  IADD3 R214, R248, -0x61, RZ ;  /* 0xffffff9ff8d67810 */ /* 0x000fc60007ffe0ff */
[----:B------:R1:W-:Y:S01]  /*166c0*/  LDGSTS.E [R217+0x2e780], [R246.64], !P2 ;  /* 0x2e780000f6d97fae */ /* 0x0003e2000d121844 */
[----:B------:R-:W-:Y:S01]  /*166d0*/  ISETP.GE.U32.AND P3, PT, R214, 0x7fffff60, PT ;  /* 0x7fffff60d600780c */ /* 0x000fe20003f66070 */
        /* <DEDUP_REMOVED lines=166> */
[----:B------:R-:W-:Y:S04]  /*17140*/  STL.64 [R1+0x4220], R246 ;  /* 0x004220f601007387 */ /* 0x000fe80000100a00 */
        /* <DEDUP_REMOVED lines=33> */
[----:B------:R-:W-:Y:S03]  /*17360*/  STL.64 [R1+0x42c8], R244 ;  /* 0x0042c8f401007387 */ /* 0x000fe60000100a00 */
        /* <DEDUP_REMOVED lines=41> */
[----:B--2---:R-:W2:Y:S04]  /*17600*/  LDL.LU.64 R2, [R1+0xa0] ;  /* 0x0000a00001027983 */ /* 0x004ea80000300a00 */
[----:B-1----:R-:W2:Y:S04]  /*17610*/  LDL.LU.64 R246, [R1+0x98] ;  /* 0x0000980001f67983 */ /* 0x002ea80000300a00 */
[----:B----4-:R-:W4:Y:S04]  /*17620*/  LDL.LU.64 R244, [R1+0x90] ;  /* 0x0000900001f47983 */ /* 0x010f280000300a00 */
[----:B------:R-:W4:Y:S04]  /*17630*/  LDL.LU.64 R242, [R1+0x88] ;  /* 0x0000880001f27983 */ /* 0x000f280000300a00 */
[----:B---3--:R-:W3:Y:S04]  /*17640*/  LDL.LU.64 R240, [R1+0x80] ;  /* 0x0000800001f07983 */ /* 0x008ee80000300a00 */
[----:B------:R-:W3:Y:S04]  /*17650*/  LDL.LU.64 R238, [R1+0x78] ;  /* 0x0000780001ee7983 */ /* 0x000ee80000300a00 */
[----:B------:R-:W3:Y:S04]  /*17660*/  LDL.LU.64 R236, [R1+0x70] ;  /* 0x0000700001ec7983 */ /* 0x000ee80000300a00 */
[----:B------:R-:W3:Y:S04]  /*17670*/  LDL.LU.64 R234, [R1+0x68] ;  /* 0x0000680001ea7983 */ /* 0x000ee80000300a00 */
[----:B------:R-:W3:Y:S04]  /*17680*/  LDL.LU.64 R232, [R1+0x60] ;  /* 0x0000600001e87983 */ /* 0x000ee80000300a00 */
[----:B------:R-:W3:Y:S04]  /*17690*/  LDL.LU.64 R230, [R1+0x58] ;  /* 0x0000580001e67983 */ /* 0x000ee80000300a00 */
[----:B------:R-:W3:Y:S04]  /*176a0*/  LDL.LU.64 R228, [R1+0x50] ;  /* 0x0000500001e47983 */ /* 0x000ee80000300a00 */
[----:B------:R-:W3:Y:S04]  /*176b0*/  LDL.LU.64 R226, [R1+0x48] ;  /* 0x0000480001e27983 */ /* 0x000ee80000300a00 */
[----:B------:R-:W3:Y:S04]  /*176c0*/  LDL.LU.64 R224, [R1+0x40] ;  /* 0x0000400001e07983 */ /* 0x000ee80000300a00 */
[----:B------:R1:W-:Y:S04]  /*176d0*/  LDGSTS.E [R217+0x36600], [R222.64], !P6 ;  /* 0x36600000ded97fae */ /* 0x0003e8000f121844 */
[----:B------:R1:W-:Y:S04]  /*176e0*/  LDGSTS.E [R217+0x36680], [R220.64], !P6 ;  /* 0x36680000dcd97fae */ /* 0x0003e8000f121844 */
[----:B------:R1:W-:Y:S04]  /*176f0*/  LDGSTS.E [R217+0x36700], [R218.64], !P6 ;  /* 0x36700000dad97fae */ /* 0x0003e8000f121844 */
[----:B-1----:R-:W3:Y:S04]  /*17700*/  LDL.LU.64 R222, [R1+0x38] ;  /* 0x0000380001de7983 */ /* 0x002ee80000300a00 */
[----:B------:R-:W3:Y:S04]  /*17710*/  LDL.LU.64 R220, [R1+0x30] ;  /* 0x0000300001dc7983 */ /* 0x000ee80000300a00 */
[----:B------:R-:W3:Y:S01]  /*17720*/  LDL.LU.64 R218, [R1+0x28] ;  /* 0x0000280001da7983 */ /* 0x000ee20000300a00 */
[----:B------:R-:W-:-:S03]  /*17730*/  IADD3 R214, R248, -0x71, RZ ;  /* 0xffffff8ff8d67810 */ /* 0x000fc60007ffe0ff */
[----:B------:R1:W-:Y:S01]  /*17740*/  LDGSTS.E [R217+0x36780], [R4.64], !P6 ;  /* 0x3678000004d97fae */ /* 0x0003e2000f121844 */
[----:B------:R-:W-:Y:S02]  /*17750*/  ISETP.GE.U32.AND P0, PT, R214, 0x7fffff50, PT ;  /* 0x7fffff50d600780c */ /* 0x000fe40003f06070 */
[----:B------:R-:W-:-:S04]  /*17760*/  IADD3 R214, R248, -0x75, RZ ;  /* 0xffffff8bf8d67810 */ /* 0x000fc80007ffe0ff */
[----:B------:R-:W-:Y:S01]  /*17770*/  ISETP.GE.U32.AND P1, PT, R214, 0x7fffff4c, PT ;  /* 0x7fffff4cd600780c */ /* 0x000fe20003f26070 */
[----:B-1----:R-:W3:Y:S01]  /*17780*/  LDL.LU.64 R4, [R1+0x4e60] ;  /* 0x004e600001047983 */ /* 0x002ee20000300a00 */
[----:B------:R-:W-:-:S04]  /*17790*/  IMAD.WIDE R118, R0, 0x4, R118 ;  /* 0x0000000400767825 */ /* 0x000fc800078e0276 */
[----:B------:R-:W-:-:S04]  /*177a0*/  IMAD.WIDE R120, R0, 0x4, R120 ;  /* 0x0000000400787825 */ /* 0x000fc800078e0278 */
[----:B------:R-:W-:-:S04]  /*177b0*/  IMAD.WIDE R122, R0, 0x4, R122 ;  /* 0x00000004007a7825 */ /* 0x000fc800078e027a */
[----:B------:R-:W-:-:S04]  /*177c0*/  IMAD.WIDE R124, R0, 0x4, R124 ;  /* 0x00000004007c7825 */ /* 0x000fc800078e027c */
[----:B------:R-:W-:Y:S01]  /*177d0*/  IMAD.WIDE R126, R0, 0x4, R126 ;  /* 0x00000004007e7825 */ /* 0x000fe200078e027e */
[----:B------:R-:W-:-:S03]  /*177e0*/  IADD3 R214, R248, -0x79, RZ ;  /* 0xffffff87f8d67810 */ /* 0x000fc60007ffe0ff */
[----:B------:R-:W-:-:S04]  /*177f0*/  IMAD.WIDE R128, R0, 0x4, R128 ;  /* 0x0000000400807825 */ /* 0x000fc800078e0280 */
[----:B------:R-:W-:-:S04]  /*17800*/  IMAD.WIDE R130, R0, 0x4, R130 ;  /* 0x0000000400827825 */ /* 0x000fc800078e0282 */
[----:B------:R-:W-:-:S04]  /*17810*/  IMAD.WIDE R132, R0, 0x4, R132 ;  /* 0x0000000400847825 */ /* 0x000fc800078e0284 */
[----:B------:R-:W-:Y:S01]  /*17820*/  IMAD.WIDE R134, R0, 0x4, R134 ;  /* 0x0000000400867825 */ /* 0x000fe200078e0286 */
[----:B------:R-:W-:-:S03]  /*17830*/  ISETP.GE.U32.AND P2, PT, R214, 0x7fffff48, PT ;  /* 0x7fffff48d600780c */ /* 0x000fc60003f46070 */
[----:B------:R-:W-:-:S04]  /*17840*/  IMAD.WIDE R136, R0, 0x4, R136 ;  /* 0x0000000400887825 */ /* 0x000fc800078e0288 */
[----:B------:R-:W-:-:S04]  /*17850*/  IMAD.WIDE R138, R0, 0x4, R138 ;  /* 0x00000004008a7825 */ /* 0x000fc800078e028a */
[----:B------:R-:W-:-:S04]  /*17860*/  IMAD.WIDE R140, R0, 0x4, R140 ;  /* 0x00000004008c7825 */ /* 0x000fc800078e028c */
[----:B------:R-:W-:-:S04]  /*17870*/  IMAD.WIDE R142, R0, 0x4, R142 ;  /* 0x00000004008e7825 */ /* 0x000fc800078e028e */
[----:B------:R-:W-:-:S04]  /*17880*/  IMAD.WIDE R144, R0, 0x4, R144 ;  /* 0x0000000400907825 */ /* 0x000fc800078e0290 */
[----:B------:R-:W-:-:S04]  /*17890*/  IMAD.WIDE R146, R0, 0x4, R146 ;  /* 0x0000000400927825 */ /* 0x000fc800078e0292 */
[----:B------:R-:W-:-:S04]  /*178a0*/  IMAD.WIDE R148, R0, 0x4, R148 ;  /* 0x0000000400947825 */ /* 0x000fc800078e0294 */
[----:B------:R-:W-:Y:S01]  /*178b0*/  IMAD.WIDE R150, R0, 0x4, R150 ;  /* 0x0000000400967825 */ /* 0x000fe200078e0296 */
[----:B------:R-:W-:-:S04]  /*178c0*/  IADD3 R214, R248, -0x7d, RZ ;  /* 0xffffff83f8d67810 */ /* 0x000fc80007ffe0ff */
[----:B------:R-:W-:Y:S01]  /*178d0*/  ISETP.GE.U32.AND P3, PT, R214, 0x7fffff44, PT ;  /* 0x7fffff44d600780c */ /* 0x000fe20003f66070 */
[----:B--2---:R-:W-:-:S04]  /*178e0*/  IMAD.WIDE R2, R0, 0x4, R2 ;  /* 0x0000000400027825 */ /* 0x004fc800078e0202 */
[C---:B------:R-:W-:Y:S01]  /*178f0*/  IMAD.WIDE R246, R0.reuse, 0x4, R246 ;  /* 0x0000000400f67825 */ /* 0x040fe200078e02f6 */
[----:B------:R1:W-:Y:S03]  /*17900*/  STL.64 [R1+0x4348], R2 ;  /* 0x0043480201007387 */ /* 0x0003e60000100a00 */
[C---:B----4-:R-:W-:Y:S01]  /*17910*/  IMAD.WIDE R244, R0.reuse, 0x4, R244 ;  /* 0x0000000400f47825 */ /* 0x050fe200078e02f4 */
[----:B------:R-:W-:Y:S03]  /*17920*/  STL.64 [R1+0x4340], R246 ;  /* 0x004340f601007387 */ /* 0x000fe60000100a00 */
[C---:B------:R-:W-:Y:S01]  /*17930*/  IMAD.WIDE R242, R0.reuse, 0x4, R242 ;  /* 0x0000000400f27825 */ /* 0x040fe200078e02f2 */
[----:B------:R1:W-:Y:S03]  /*17940*/  LDGSTS.E [R217+0x38000], [R2.64], !P0 ;  /* 0x3800000002d97fae */ /* 0x0003e6000c121844 */
[C---:B---3--:R-:W-:Y:S01]  /*17950*/  IMAD.WIDE R240, R0.reuse, 0x4, R240 ;  /* 0x0000000400f07825 */ /* 0x048fe200078e02f0 */
[----:B------:R-:W-:Y:S03]  /*17960*/  STL.64 [R1+0x4338], R244 ;  /* 0x004338f401007387 */ /* 0x000fe60000100a00 */
[C---:B------:R-:W-:Y:S01]  /*17970*/  IMAD.WIDE R238, R0.reuse, 0x4, R238 ;  /* 0x0000000400ee7825 */ /* 0x040fe200078e02ee */
[----:B------:R2:W-:Y:S03]  /*17980*/  LDGSTS.E [R217+0x38080], [R246.64], !P0 ;  /* 0x38080000f6d97fae */ /* 0x0005e6000c121844 */
[C---:B------:R-:W-:Y:S01]  /*17990*/  IMAD.WIDE R236, R0.reuse, 0x4, R236 ;  /* 0x0000000400ec7825 */ /* 0x040fe200078e02ec */
        /* <DEDUP_REMOVED lines=12> */
[----:B------:R-:W-:Y:S04]  /*17a60*/  STL.64 [R1+0x4318], R236 ;  /* 0x004318ec01007387 */ /* 0x000fe80000100a00 */
[----:B------:R1:W-:Y:S04]  /*17a70*/  LDGSTS.E [R217+0x38280], [R238.64], !P0 ;  /* 0x38280000eed97fae */ /* 0x0003e8000c121844 */
[----:B------:R-:W-:Y:S04]  /*17a80*/  STL.64 [R1+0x4310], R234 ;  /* 0x004310ea01007387 */ /* 0x000fe80000100a00 */
[----:B------:R1:W-:Y:S01]  /*17a90*/  LDGSTS.E [R217+0x38300], [R236.64], !P0 ;  /* 0x38300000ecd97fae */ /* 0x0003e2000c121844 */
[----:B------:R-:W-:-:S03]  /*17aa0*/  IMAD.WIDE R222, R0, 0x4, R222 ;  /* 0x0000000400de7825 */ /* 0x000fc600078e02de */
[----:B------:R-:W-:Y:S04]  /*17ab0*/  STL.64 [R1+0x4308], R232 ;  /* 0x004308e801007387 */ /* 0x000fe80000100a00 */
[----:B------:R1:W-:Y:S01]  /*17ac0*/  LDGSTS.E [R217+0x38380], [R234.64], !P0 ;  /* 0x38380000ead97fae */ /* 0x0003e2000c121844 */
[----:B------:R-:W-:-:S03]  /*17ad0*/  IMAD.WIDE R220, R0, 0x4, R220 ;  /* 0x0000000400dc7825 */ /* 0x000fc600078e02dc */
[----:B------:R-:W-:Y:S01]  /*17ae0*/  STL.64 [R1+0x4300], R230 ;  /* 0x004300e601007387 */ /* 0x000fe20000100a00 */
        /* <DEDUP_REMOVED lines=8> */
[----:B-1----:R-:W2:Y:S04]  /*17b70*/  LDL.LU.64 R2, [R1+0x4e58] ;  /* 0x004e580001027983 */ /* 0x002ea80000300a00 */
        /* <DEDUP_REMOVED lines=37> */
[----:B------:R4:W-:Y:S01]  /*17dd0*/  STL.64 [R1+0x4350], R148 ;  /* 0x0043509401007387 */ /* 0x0009e20000100a00 */
[----:B-1----:R-:W-:-:S03]  /*17de0*/  IMAD.WIDE R144, R0, 0x4, R156 ;  /* 0x0000000400907825 */ /* 0x002fc600078e029c */
[----:B------:R4:W-:Y:S01]  /*17df0*/  LDGSTS.E [R217+0x3a780], [R148.64], !P1 ;  /* 0x3a78000094d97fae */ /* 0x0009e2000c921844 */
[----:B------:R-:W-:-:S04]  /*17e00*/  IMAD.WIDE R142, R0, 0x4, R158 ;  /* 0x00000004008e7825 */ /* 0x000fc800078e029e */
[C---:B---3--:R-:W-:Y:S01]  /*17e10*/  IMAD.WIDE R146, R0.reuse, 0x4, R154 ;  /* 0x0000000400927825 */ /* 0x048fe200078e029a */
[----:B------:R1:W-:Y:S03]  /*17e20*/  STL.64 [R1+0x44c8], R150 ;  /* 0x0044c89601007387 */ /* 0x0003e60000100a00 */
[C---:B------:R-:W-:Y:S01]  /*17e30*/  IMAD.WIDE R140, R0.reuse, 0x4, R160 ;  /* 0x00000004008c7825 */ /* 0x040fe200078e02a0 */
[----:B------:R1:W-:Y:S03]  /*17e40*/  LDGSTS.E [R217+0x3c000], [R150.64], !P2 ;  /* 0x3c00000096d97fae */ /* 0x0003e6000d121844 */
[----:B----4-:R-:W-:-:S04]  /*17e50*/  IMAD.WIDE R148, R0, 0x4, R152 ;  /* 0x0000000400947825 */ /* 0x010fc800078e0298 */
[C---:B------:R-:W-:Y:S01]  /*17e60*/  IMAD.WIDE R138, R0.reuse, 0x4, R162 ;  /* 0x00000004008a7825 */ /* 0x040fe200078e02a2 */
[----:B------:R3:W-:Y:S03]  /*17e70*/  STL.64 [R1+0x44c0], R148 ;  /* 0x0044c09401007387 */ /* 0x0007e60000100a00 */
[C---:B------:R-:W-:Y:S01]  /*17e80*/  IMAD.WIDE R136, R0.reuse, 0x4, R164 ;  /* 0x0000000400887825 */ /* 0x040fe200078e02a4 */
[----:B------:R3:W-:Y:S03]  /*17e90*/  LDGSTS.E [R217+0x3c080], [R148.64], !P2 ;  /* 0x3c08000094d97fae */ /* 0x0007e6000d121844 */
[C---:B------:R-:W-:Y:S01]  /*17ea0*/  IMAD.WIDE R134, R0.reuse, 0x4, R166 ;  /* 0x0000000400867825 */ /* 0x040fe200078e02a6 */
[----:B------:R4:W-:Y:S04]  /*17eb0*/  STL.64 [R1+0x44b8], R146 ;  /* 0x0044b89201007387 */ /* 0x0009e80000100a00 */
        /* <DEDUP_REMOVED lines=9> */
[----:B------:R-:W-:-:S03]  /*17f50*/  IMAD.WIDE R124, R0, 0x4, R176 ;  /* 0x00000004007c7825 */ /* 0x000fc600078e02b0 */
[----:B------:R1:W-:Y:S04]  /*17f60*/  STL.64 [R1+0x44a0], R140 ;  /* 0x0044a08c01007387 */ /* 0x0003e80000100a00 */
[----:B------:R1:W-:Y:S01]  /*17f70*/  LDGSTS.E [R217+0x3c280], [R140.64], !P2 ;  /* 0x3c2800008cd97fae */ /* 0x0003e2000d121844 */
[----:B------:R-:W-:-:S03]  /*17f80*/  IMAD.WIDE R122, R0, 0x4, R178 ;  /* 0x00000004007a7825 */ /* 0x000fc600078e02b2 */
[----:B------:R-:W-:Y:S04]  /*17f90*/  STL.64 [R1+0x4498], R138 ;  /* 0x0044988a01007387 */ /* 0x000fe80000100a00 */
[----:B------:R1:W-:Y:S01]  /*17fa0*/  LDGSTS.E [R217+0x3c300], [R138.64], !P2 ;  /* 0x3c3000008ad97fae */ /* 0x0003e2000d121844 */
[----:B------:R-:W-:-:S03]  /*17fb0*/  IMAD.WIDE R120, R0, 0x4, R180 ;  /* 0x0000000400787825 */ /* 0x000fc600078e02b4 */
        /* <DEDUP_REMOVED lines=8> */
[----:B-1----:R-:W-:-:S03]  /*18040*/  IMAD.WIDE R150, R0, 0x4, R182 ;  /* 0x0000000400967825 */ /* 0x002fc600078e02b6 */
[----:B------:R-:W-:Y:S04]  /*18050*/  STL.64 [R1+0x4470], R128 ;  /* 0x0044708001007387 */ /* 0x000fe80000100a00 */
[----:B------:R1:W-:Y:S01]  /*18060*/  LDGSTS.E [R217+0x3c580], [R128.64], !P2 ;  /* 0x3c58000080d97fae */ /* 0x0003e2000d121844 */
[----:B---3--:R-:W-:-:S03]  /*18070*/  IMAD.WIDE R148, R0, 0x4, R184 ;  /* 0x0000000400947825 */ /* 0x008fc600078e02b8 */
[----:B------:R-:W-:Y:S04]  /*18080*/  STL.64 [R1+0x4468], R126 ;  /* 0x0044687e01007387 */ /* 0x000fe80000100a00 */
[----:B------:R3:W-:Y:S04]  /*18090*/  LDGSTS.E [R217+0x3c600], [R126.64], !P2 ;  /* 0x3c6000007ed97fae */ /* 0x0007e8000d121844 */
[----:B------:R-:W-:Y:S04]  /*180a0*/  STL.64 [R1+0x4460], R124 ;  /* 0x0044607c01007387 */ /* 0x000fe80000100a00 */
[----:B------:R1:W-:Y:S01]  /*180b0*/  LDGSTS.E [R217+0x3c680], [R124.64], !P2 ;  /* 0x3c6800007cd97fae */ /* 0x0003e2000d121844 */
[----:B----4-:R-:W-:-:S03]  /*180c0*/  IMAD.WIDE R146, R0, 0x4, R188 ;  /* 0x0000000400927825 */ /* 0x010fc600078e02bc */
[----:B------:R-:W-:Y:S04]  /*180d0*/  STL.64 [R1+0x4458], R122 ;  /* 0x0044587a01007387 */ /* 0x000fe80000100a00 */
[----:B------:R4:W-:Y:S01]  /*180e0*/  LDGSTS.E [R217+0x3c700], [R122.64], !P2 ;  /* 0x3c7000007ad97fae */ /* 0x0009e2000d121844 */
[----:B------:R-:W-:-:S03]  /*180f0*/  IMAD.WIDE R144, R0, 0x4, R190 ;  /* 0x0000000400907825 */ /* 0x000fc600078e02be */
[----:B------:R1:W-:Y:S04]  /*18100*/  STL.64 [R1+0x4450], R120 ;  /* 0x0044507801007387 */ /* 0x0003e80000100a00 */
[----:B------:R1:W-:Y:S01]  /*18110*/  LDGSTS.E [R217+0x3c780], [R120.64], !P2 ;  /* 0x3c78000078d97fae */ /* 0x0003e2000d121844 */
[----:B------:R-:W-:-:S03]  /*18120*/  IMAD.WIDE R142, R0, 0x4, R192 ;  /* 0x00000004008e7825 */ /* 0x000fc600078e02c0 */
[----:B------:R-:W-:Y:S01]  /*18130*/  STL.64 [R1+0x4448], R150 ;  /* 0x0044489601007387 */ /* 0x000fe20000100a00 */
[----:B------:R-:W-:-:S03]  /*18140*/  IMAD.WIDE R140, R0, 0x4, R194 ;  /* 0x00000004008c7825 */ /* 0x000fc600078e02c2 */
[----:B------:R-:W-:Y:S01]  /*18150*/  STL.64 [R1+0x4440], R148 ;  /* 0x0044409401007387 */ /* 0x000fe20000100a00 */
[----:B-1----:R-:W-:-:S03]  /*18160*/  IMAD.WIDE R120, R0, 0x4, R186 ;  /* 0x0000000400787825 */ /* 0x002fc600078e02ba */
[----:B------:R1:W-:Y:S01]  /*18170*/  LDGSTS.E [R217+0x3e000], [R150.64], !P3 ;  /* 0x3e00000096d97fae */ /* 0x0003e2000d921844 */
[----:B------:R-:W-:-:S03]  /*18180*/  IMAD.WIDE R138, R0, 0x4, R196 ;  /* 0x00000004008a7825 */ /* 0x000fc600078e02c4 */
[----:B------:R1:W-:Y:S01]  /*18190*/  STL.64 [R1+0x4438], R120 ;  /* 0x0044387801007387 */ /* 0x0003e20000100a00 */
[----:B------:R-:W-:-:S03]  /*181a0*/  IMAD.WIDE R136, R0, 0x4, R198 ;  /* 0x0000000400887825 */ /* 0x000fc600078e02c6 */
[----:B------:R1:W-:Y:S01]  /*181b0*/  STL.64 [R1+0x4430], R146 ;  /* 0x0044309201007387 */ /* 0x0003e20000100a00 */
[----:B------:R-:W-:-:S03]  /*181c0*/  IMAD.WIDE R134, R0, 0x4, R200 ;  /* 0x0000000400867825 */ /* 0x000fc600078e02c8 */
[----:B------:R1:W-:Y:S01]  /*181d0*/  STL.64 [R1+0x4428], R144 ;  /* 0x0044289001007387 */ /* 0x0003e20000100a00 */
[----:B--2---:R-:W-:-:S03]  /*181e0*/  IMAD.WIDE R132, R0, 0x4, R202 ;  /* 0x0000000400847825 */ /* 0x004fc600078e02ca */
[----:B------:R2:W-:Y:S01]  /*181f0*/  STL.64 [R1+0x4420], R142 ;  /* 0x0044208e01007387 */ /* 0x0005e20000100a00 */
[----:B------:R-:W-:-:S03]  /*18200*/  IMAD.WIDE R130, R0, 0x4, R204 ;  /* 0x0000000400827825 */ /* 0x000fc600078e02cc */
[----:B------:R1:W-:Y:S01]  /*18210*/  STL.64 [R1+0x4418], R140 ;  /* 0x0044188c01007387 */ /* 0x0003e20000100a00 */
[----:B------:R-:W-:-:S03]  /*18220*/  IMAD.WIDE R128, R0, 0x4, R206 ;  /* 0x0000000400807825 */ /* 0x000fc600078e02ce */
[----:B------:R1:W-:Y:S01]  /*18230*/  STL.64 [R1+0x4410], R138 ;  /* 0x0044108a01007387 */ /* 0x0003e20000100a00 */
[----:B---3--:R-:W-:-:S03]  /*18240*/  IMAD.WIDE R126, R0, 0x4, R208 ;  /* 0x00000004007e7825 */ /* 0x008fc600078e02d0 */
[----:B------:R3:W-:Y:S01]  /*18250*/  STL.64 [R1+0x4408], R136 ;  /* 0x0044088801007387 */ /* 0x0007e20000100a00 */
[----:B------:R-:W-:-:S03]  /*18260*/  IMAD.WIDE R124, R0, 0x4, R210 ;  /* 0x00000004007c7825 */ /* 0x000fc600078e02d2 */
[----:B------:R1:W-:Y:S01]  /*18270*/  STL.64 [R1+0x4400], R134 ;  /* 0x0044008601007387 */ /* 0x0003e20000100a00 */
[----:B----4-:R-:W-:-:S03]  /*18280*/  IMAD.WIDE R122, R0, 0x4, R212 ;  /* 0x00000004007a7825 */ /* 0x010fc600078e02d4 */
[----:B------:R4:W-:Y:S04]  /*18290*/  STL.64 [R1+0x43f8], R132 ;  /* 0x0043f88401007387 */ /* 0x0009e80000100a00 */
[----:B------:R1:W-:Y:S04]  /*182a0*/  STL.64 [R1+0x43f0], R130 ;  /* 0x0043f08201007387 */ /* 0x0003e80000100a00 */
[----:B------:R1:W-:Y:S04]  /*182b0*/  STL.64 [R1+0x43e8], R128 ;  /* 0x0043e88001007387 */ /* 0x0003e80000100a00 */
[----:B------:R1:W-:Y:S04]  /*182c0*/  STL.64 [R1+0x43e0], R126 ;  /* 0x0043e07e01007387 */ /* 0x0003e80000100a00 */
[----:B------:R1:W-:Y:S04]  /*182d0*/  LDGSTS.E [R217+0x3e080], [R148.64], !P3 ;  /* 0x3e08000094d97fae */ /* 0x0003e8000d921844 */
[----:B------:R1:W-:Y:S04]  /*182e0*/  STL.64 [R1+0x43d8], R124 ;  /* 0x0043d87c01007387 */ /* 0x0003e80000100a00 */
[----:B------:R1:W-:Y:S04]  /*182f0*/  LDGSTS.E [R217+0x3e100], [R120.64], !P3 ;  /* 0x3e10000078d97fae */ /* 0x0003e8000d921844 */
[----:B------:R2:W-:Y:S01]  /*18300*/  STL.64 [R1+0x43d0], R122 ;  /* 0x0043d07a01007387 */ /* 0x0005e20000100a00 */
[----:B------:R-:W-:-:S03]  /*18310*/  IADD3 R214, R248, -0x42, RZ ;  /* 0xffffffbef8d67810 */ /* 0x000fc60007ffe0ff */
[----:B------:R2:W-:Y:S04]  /*18320*/  LDGSTS.E [R217+0x3e180], [R146.64], !P3 ;  /* 0x3e18000092d97fae */ /* 0x0005e8000d921844 */
[----:B-1----:R-:W2:Y:S04]  /*18330*/  LDL.LU.64 R120, [R1+0xc28] ;  /* 0x000c280001787983 */ /* 0x002ea80000300a00 */
[----:B------:R-:W3:Y:S04]  /*18340*/  LDL.LU.64 R246, [R1+0xc20] ;  /* 0x000c200001f67983 */ /* 0x000ee80000300a00 */
        /* <DEDUP_REMOVED lines=13> */
[----:B------:R-:W4:Y:S01]  /*18420*/  LDL.LU.64 R218, [R1+0xbb0] ;  /* 0x000bb00001da7983 */ /* 0x000f220000300a00 */
[----:B------:R-:W-:-:S03]  /*18430*/  ISETP.GE.U32.AND P4, PT, R214, 0x7fffff7f, PT ;  /* 0x7fffff7fd600780c */ /* 0x000fc60003f86070 */
        /* <DEDUP_REMOVED lines=11> */
[----:B------:R1:W-:Y:S01]  /*184f0*/  LDGSTS.E [R217+0x3e780], [R122.64], !P3 ;  /* 0x3e7800007ad97fae */ /* 0x0003e2000d921844 */
[----:B--2---:R-:W-:-:S04]  /*18500*/  IMAD.WIDE R150, R0, 0x4, R120 ;  /* 0x0000000400967825 */ /* 0x004fc800078e0278 */
[C---:B---3--:R-:W-:Y:S01]  /*18510*/  IMAD.WIDE R148, R0.reuse, 0x4, R246 ;  /* 0x0000000400947825 */ /* 0x048fe200078e02f6 */
[----:B------:R-:W-:Y:S03]  /*18520*/  STL.64 [R1+0x628], R150 ;  /* 0x0006289601007387 */ /* 0x000fe60000100a00 */
[C---:B----4-:R-:W-:Y:S01]  /*18530*/  IMAD.WIDE R120, R0.reuse, 0x4, R224 ;  /* 0x0000000400787825 */ /* 0x050fe200078e02e0 */
[----:B------:R-:W-:Y:S03]  /*18540*/  STL.64 [R1+0x630], R148 ;  /* 0x0006309401007387 */ /* 0x000fe60000100a00 */
[C---:B------:R-:W-:Y:S01]  /*18550*/  IMAD.WIDE R146, R0.reuse, 0x4, R236 ;  /* 0x0000000400927825 */ /* 0x040fe200078e02ec */
[----:B------:R2:W-:Y:S03]  /*18560*/  STL.64 [R1+0x638], R120 ;  /* 0x0006387801007387 */ /* 0x0005e60000100a00 */
[C---:B-1----:R-:W-:Y:S01]  /*18570*/  IMAD.WIDE R144, R0.reuse, 0x4, R226 ;  /* 0x0000000400907825 */ /* 0x042fe200078e02e2 */
        /* <DEDUP_REMOVED lines=20> */
[----:B------:R1:W-:Y:S03]  /*186c0*/  LDGSTS.E [R252+0x20800], [R150.64], !P4 ;  /* 0x2080000096fc7fae */ /* 0x0003e6000e121844 */
[----:B------:R-:W-:Y:S01]  /*186d0*/  IMAD.WIDE R122, R0, 0x4, R218 ;  /* 0x00000004007a7825 */ /* 0x000fe200078e02da */
[----:B------:R1:W-:Y:S04]  /*186e0*/  STL.64 [R1+0x730], R126 ;  /* 0x0007307e01007387 */ /* 0x0003e80000100a00 */
[----:B------:R1:W-:Y:S04]  /*186f0*/  LDGSTS.E [R252+0x20880], [R148.64], !P4 ;  /* 0x2088000094fc7fae */ /* 0x0003e8000e121844 */
[----:B------:R1:W-:Y:S04]  /*18700*/  STL.64 [R1+0x738], R124 ;  /* 0x0007387c01007387 */ /* 0x0003e80000100a00 */
[----:B------:R2:W-:Y:S04]  /*18710*/  LDGSTS.E [R252+0x20900], [R120.64], !P4 ;  /* 0x2090000078fc7fae */ /* 0x0005e8000e121844 */
[----:B------:R1:W-:Y:S01]  /*18720*/  STL.64 [R1+0x740], R122 ;  /* 0x0007407a01007387 */ /* 0x0003e20000100a00 */
[----:B------:R-:W-:-:S03]  /*18730*/  IADD3 R214, R248, -0x46, RZ ;  /* 0xffffffbaf8d67810 */ /* 0x000fc60007ffe0ff */
[----:B------:R1:W-:Y:S04]  /*18740*/  LDGSTS.E [R252+0x20980], [R146.64], !P4 ;  /* 0x2098000092fc7fae */ /* 0x0003e8000e121844 */
[----:B--2---:R-:W1:Y:S04]  /*18750*/  LDL.LU.64 R120, [R1+0xb20] ;  /* 0x000b200001787983 */ /* 0x004e680000300a00 */
[----:B------:R-:W2:Y:S04]  /*18760*/  LDL.LU.64 R246, [R1+0xb18] ;  /* 0x000b180001f67983 */ /* 0x000ea80000300a00 */
        /* <DEDUP_REMOVED lines=26> */
[----:B------:R1:W-:Y:S02]  /*18910*/  LDGSTS.E [R252+0x20f80], [R122.64], !P4 ;  /* 0x20f800007afc7fae */ /* 0x0003e4000e121844 */
[----:B-1----:R-:W-:-:S04]  /*18920*/  IMAD.WIDE R150, R0, 0x4, R120 ;  /* 0x0000000400967825 */ /* 0x002fc800078e0278 */
[C---:B--2---:R-:W-:Y:S01]  /*18930*/  IMAD.WIDE R148, R0.reuse, 0x4, R246 ;  /* 0x0000000400947825 */ /* 0x044fe200078e02f6 */
[----:B------:R-:W-:Y:S03]  /*18940*/  STL.64 [R1+0x780], R150 ;  /* 0x0007809601007387 */ /* 0x000fe60000100a00 */
[C---:B---3--:R-:W-:Y:S01]  /*18950*/  IMAD.WIDE R120, R0.reuse, 0x4, R224 ;  /* 0x0000000400787825 */ /* 0x048fe200078e02e0 */
        /* <DEDUP_REMOVED lines=229> */
[----:B------:R-:W-:-:S03]  /*197b0*/  IMAD.MOV.U32 R119, RZ, RZ, c[0x0][0x180] ;  /* 0x00006000ff777624 */ /* 0x000fc600078e00ff */
        /* <DEDUP_REMOVED lines=17> */
[----:B------:R-:W-:-:S03]  /*198d0*/  IADD3 R118, R119, -0x56, RZ ;  /* 0xffffffaa77767810 */ /* 0x000fc60007ffe0ff */
[----:B------:R1:W-:Y:S01]  /*198e0*/  LDGSTS.E [R252+0x28a00], [R144.64], !P1 ;  /* 0x28a0000090fc7fae */ /* 0x0003e2000c921844 */
        /* <DEDUP_REMOVED lines=305> */
[C---:B------:R-:W-:Y:S01]  /*1ac00*/  IMAD.WIDE R122, R0.reuse, 0x4, R218 ;  /* 0x00000004007a7825 */ /* 0x040fe200078e02da */
[----:B------:R1:W-:Y:S04]  /*1ac10*/  STL.64 [R1+0x2518], R126 ;  /* 0x0025187e01007387 */ /* 0x0003e80000100a00 */
[----:B------:R1:W-:Y:S04]  /*1ac20*/  LDGSTS.E [R252+0x32880], [R148.64], !P6 ;  /* 0x3288000094fc7fae */ /* 0x0003e8000f121844 */
[----:B------:R1:W-:Y:S04]  /*1ac30*/  STL.64 [R1+0x2528], R124 ;  /* 0x0025287c01007387 */ /* 0x0003e80000100a00 */
[----:B------:R1:W-:Y:S04]  /*1ac40*/  LDGSTS.E [R252+0x32900], [R120.64], !P6 ;  /* 0x3290000078fc7fae */ /* 0x0003e8000f121844 */
[----:B------:R2:W-:Y:S04]  /*1ac50*/  STL.64 [R1+0x2538], R122 ;  /* 0x0025387a01007387 */ /* 0x0005e80000100a00 */
        /* <DEDUP_REMOVED lines=31> */
[----:B------:R2:W-:Y:S03]  /*1ae50*/  STL.64 [R1+0x3f98], R150 ;  /* 0x003f989601007387 */ /* 0x0005e60000100a00 */
[C---:B----4-:R-:W-:Y:S01]  /*1ae60*/  IMAD.WIDE R146, R0.reuse, 0x4, R224 ;  /* 0x0000000400927825 */ /* 0x050fe200078e02e0 */
        /* <DEDUP_REMOVED lines=25> */
[----:B------:R-:W-:Y:S01]  /*1b000*/  IMAD.WIDE R120, R0, 0x4, R218 ;  /* 0x0000000400787825 */ /* 0x000fe200078e02da */
[----:B------:R-:W2:Y:S04]  /*1b010*/  LDL.LU.64 R222, [R1+0x120] ;  /* 0x0001200001de7983 */ /* 0x000ea80000300a00 */
[----:B------:R1:W-:Y:S04]  /*1b020*/  STL.64 [R1+0x3f28], R122 ;  /* 0x003f287a01007387 */ /* 0x0003e80000100a00 */
[----:B------:R1:W-:Y:S04]  /*1b030*/  STL.64 [R1+0x3f20], R120 ;  /* 0x003f207801007387 */ /* 0x0003e80000100a00 */
[----:B------:R-:W3:Y:S04]  /*1b040*/  LDL.LU.64 R220, [R1+0x118] ;  /* 0x0001180001dc7983 */ /* 0x000ee80000300a00 */
[----:B------:R-:W1:Y:S04]  /*1b050*/  LDL.LU.64 R224, [R1+0x110] ;  /* 0x0001100001e07983 */ /* 0x000e680000300a00 */
[----:B------:R-:W4:Y:S04]  /*1b060*/  LDL.LU.64 R236, [R1+0x108] ;  /* 0x0001080001ec7983 */ /* 0x000f280000300a00 */
[----:B------:R-:W4:Y:S04]  /*1b070*/  LDL.LU.64 R228, [R1+0x100] ;  /* 0x0001000001e47983 */ /* 0x000f280000300a00 */
[----:B------:R-:W4:Y:S04]  /*1b080*/  LDL.LU.64 R238, [R1+0xf8] ;  /* 0x0000f80001ee7983 */ /* 0x000f280000300a00 */
[----:B------:R-:W4:Y:S04]  /*1b090*/  LDL.LU.64 R242, [R1+0xf0] ;  /* 0x0000f00001f27983 */ /* 0x000f280000300a00 */
[----:B------:R-:W4:Y:S04]  /*1b0a0*/  LDL.LU.64 R230, [R1+0xe8] ;  /* 0x0000e80001e67983 */ /* 0x000f280000300a00 */
[----:B------:R-:W4:Y:S01]  /*1b0b0*/  LDL.LU.64 R218, [R1+0xe0] ;  /* 0x0000e00001da7983 */ /* 0x000f220000300a00 */
[----:B------:R-:W-:-:S03]  /*1b0c0*/  IADD3 R118, R119, -0x6a, RZ ;  /* 0xffffff9677767810 */ /* 0x000fc60007ffe0ff */
[----:B------:R-:W4:Y:S01]  /*1b0d0*/  LDL.LU.64 R226, [R1+0xd8] ;  /* 0x0000d80001e27983 */ /* 0x000f220000300a00 */
[----:B------:R-:W-:-:S03]  /*1b0e0*/  ISETP.GE.U32.AND P0, PT, R118, 0x7fffff57, PT ;  /* 0x7fffff577600780c */ /* 0x000fc60003f06070 */
[----:B------:R-:W4:Y:S04]  /*1b0f0*/  LDL.LU.64 R234, [R1+0xd0] ;  /* 0x0000d00001ea7983 */ /* 0x000f280000300a00 */
[----:B------:R-:W4:Y:S04]  /*1b100*/  LDL.LU.64 R240, [R1+0xc8] ;  /* 0x0000c80001f07983 */ /* 0x000f280000300a00 */
[----:B------:R-:W4:Y:S04]  /*1b110*/  LDL.LU.64 R244, [R1+0xc0] ;  /* 0x0000c00001f47983 */ /* 0x000f280000300a00 */
[----:B------:R2:W-:Y:S04]  /*1b120*/  LDGSTS.E [R252+0x34800], [R150.64], !P0 ;  /* 0x3480000096fc7fae */ /* 0x0005e8000c121844 */
[----:B------:R3:W-:Y:S04]  /*1b130*/  LDGSTS.E [R252+0x34880], [R148.64], !P0 ;  /* 0x3488000094fc7fae */ /* 0x0007e8000c121844 */
[----:B------:R1:W-:Y:S04]  /*1b140*/  LDGSTS.E [R252+0x34900], [R146.64], !P0 ;  /* 0x3490000092fc7fae */ /* 0x0003e8000c121844 */
[----:B------:R4:W-:Y:S04]  /*1b150*/  LDGSTS.E [R252+0x34980], [R144.64], !P0 ;  /* 0x3498000090fc7fae */ /* 0x0009e8000c121844 */
[----:B------:R-:W4:Y:S04]  /*1b160*/  LDL.LU.64 R232, [R1+0xb8] ;  /* 0x0000b80001e87983 */ /* 0x000f280000300a00 */
[----:B------:R1:W-:Y:S04]  /*1b170*/  LDGSTS.E [R252+0x34a00], [R142.64], !P0 ;  /* 0x34a000008efc7fae */ /* 0x0003e8000c121844 */
[----:B------:R1:W-:Y:S04]  /*1b180*/  LDGSTS.E [R252+0x34a80], [R140.64], !P0 ;  /* 0x34a800008cfc7fae */ /* 0x0003e8000c121844 */
[----:B------:R1:W-:Y:S04]  /*1b190*/  LDGSTS.E [R252+0x34b00], [R138.64], !P0 ;  /* 0x34b000008afc7fae */ /* 0x0003e8000c121844 */
[----:B------:R1:W-:Y:S04]  /*1b1a0*/  LDGSTS.E [R252+0x34b80], [R136.64], !P0 ;  /* 0x34b8000088fc7fae */ /* 0x0003e8000c121844 */
[----:B------:R1:W-:Y:S01]  /*1b1b0*/  LDGSTS.E [R252+0x34c00], [R134.64], !P0 ;  /* 0x34c0000086fc7fae */ /* 0x0003e2000c121844 */
[----:B------:R-:W-:-:S03]  /*1b1c0*/  IADD3 R118, R119, -0x6e, RZ ;  /* 0xffffff9277767810 */ /* 0x000fc60007ffe0ff */
[----:B------:R1:W-:Y:S01]  /*1b1d0*/  LDGSTS.E [R252+0x34c80], [R132.64], !P0 ;  /* 0x34c8000084fc7fae */ /* 0x0003e2000c121844 */
[----:B--2---:R-:W-:-:S04]  /*1b1e0*/  IMAD.WIDE R150, R0, 0x4, R222 ;  /* 0x0000000400967825 */ /* 0x004fc800078e02de */
[C---:B---3--:R-:W-:Y:S01]  /*1b1f0*/  IMAD.WIDE R148, R0.reuse, 0x4, R220 ;  /* 0x0000000400947825 */ /* 0x048fe200078e02dc */
[----:B------:R-:W2:Y:S03]  /*1b200*/  LDL.LU.64 R222, [R1+0xb0] ;  /* 0x0000b00001de7983 */ /* 0x000ea60000300a00 */
[C---:B-1----:R-:W-:Y:S01]  /*1b210*/  IMAD.WIDE R146, R0.reuse, 0x4, R224 ;  /* 0x0000000400927825 */ /* 0x042fe200078e02e0 */
[----:B------:R-:W3:Y:S03]  /*1b220*/  LDL.LU.64 R220, [R1+0xa8] ;  /* 0x0000a80001dc7983 */ /* 0x000ee60000300a00 */
[C---:B----4-:R-:W-:Y:S01]  /*1b230*/  IMAD.WIDE R144, R0.reuse, 0x4, R236 ;  /* 0x0000000400907825 */ /* 0x050fe200078e02ec */
[----:B------:R-:W-:Y:S03]  /*1b240*/  STL.64 [R1+0x4018], R150 ;  /* 0x0040189601007387 */ /* 0x000fe60000100a00 */
[C---:B------:R-:W-:Y:S01]  /*1b250*/  IMAD.WIDE R142, R0.reuse, 0x4, R228 ;  /* 0x00000004008e7825 */ /* 0x040fe200078e02e4 */
[----:B------:R-:W-:Y:S03]  /*1b260*/  STL.64 [R1+0x4010], R148 ;  /* 0x0040109401007387 */ /* 0x000fe60000100a00 */
[C---:B------:R-:W-:Y:S01]  /*1b270*/  IMAD.WIDE R140, R0.reuse, 0x4, R238 ;  /* 0x00000004008c7825 */ /* 0x040fe200078e02ee */
[----:B------:R-:W-:Y:S03]  /*1b280*/  STL.64 [R1+0x4008], R146 ;  /* 0x0040089201007387 */ /* 0x000fe60000100a00 */
[C---:B------:R-:W-:Y:S01]  /*1b290*/  IMAD.WIDE R138, R0.reuse, 0x4, R242 ;  /* 0x00000004008a7825 */ /* 0x040fe200078e02f2 */
[----:B------:R-:W-:Y:S03]  /*1b2a0*/  STL.64 [R1+0x4000], R144 ;  /* 0x0040009001007387 */ /* 0x000fe60000100a00 */
[C---:B------:R-:W-:Y:S01]  /*1b2b0*/  IMAD.WIDE R136, R0.reuse, 0x4, R230 ;  /* 0x0000000400887825 */ /* 0x040fe200078e02e6 */
[----:B------:R-:W-:Y:S04]  /*1b2c0*/  STL.64 [R1+0x3ff8], R142 ;  /* 0x003ff88e01007387 */ /* 0x000fe80000100a00 */
[----:B------:R-:W4:Y:S04]  /*1b2d0*/  LDL.LU.64 R228, [R1+0x20] ;  /* 0x0000200001e47983 */ /* 0x000f280000300a00 */
[----:B------:R-:W-:Y:S04]  /*1b2e0*/  STL.64 [R1+0x3ff0], R140 ;  /* 0x003ff08c01007387 */ /* 0x000fe80000100a00 */
[----:B------:R-:W4:Y:S01]  /*1b2f0*/  LDL.LU.64 R238, [R1+0x18] ;  /* 0x0000180001ee7983 */ /* 0x000f220000300a00 */
[----:B------:R-:W-:-:S03]  /*1b300*/  IMAD.WIDE R134, R0, 0x4, R218 ;  /* 0x0000000400867825 */ /* 0x000fc600078e02da */
[----:B------:R-:W-:Y:S04]  /*1b310*/  STL.64 [R1+0x3fe8], R138 ;  /* 0x003fe88a01007387 */ /* 0x000fe80000100a00 */
[----:B------:R-:W4:Y:S04]  /*1b320*/  LDL.LU.64 R242, [R1+0x10] ;  /* 0x0000100001f27983 */ /* 0x000f280000300a00 */
[----:B------:R-:W-:Y:S04]  /*1b330*/  STL.64 [R1+0x3fe0], R136 ;  /* 0x003fe08801007387 */ /* 0x000fe80000100a00 */
[----:B------:R-:W4:Y:S04]  /*1b340*/  LDL.LU.64 R230, [R1+0x8] ;  /* 0x0000080001e67983 */ /* 0x000f280000300a00 */
[----:B------:R-:W4:Y:S01]  /*1b350*/  LDL.LU.64 R218, [R1] ;  /* 0x0000000001da7983 */ /* 0x000f220000300a00 */
[----:B------:R-:W-:-:S03]  /*1b360*/  ISETP.GE.U32.AND P1, PT, R118, 0x7fffff53, PT ;  /* 0x7fffff537600780c */ /* 0x000fc60003f26070 */
[----:B------:R1:W-:Y:S04]  /*1b370*/  LDGSTS.E [R252+0x34d00], [R130.64], !P0 ;  /* 0x34d0000082fc7fae */ /* 0x0003e8000c121844 */
[----:B------:R1:W-:Y:S04]  /*1b380*/  LDGSTS.E [R252+0x34d80], [R128.64], !P0 ;  /* 0x34d8000080fc7fae */ /* 0x0003e8000c121844 */
[----:B------:R1:W-:Y:S04]  /*1b390*/  LDGSTS.E [R252+0x34e00], [R126.64], !P0 ;  /* 0x34e000007efc7fae */ /* 0x0003e8000c121844 */
[----:B------:R1:W-:Y:S04]  /*1b3a0*/  LDGSTS.E [R252+0x34e80], [R124.64], !P0 ;  /* 0x34e800007cfc7fae */ /* 0x0003e8000c121844 */
[----:B------:R2:W-:Y:S04]  /*1b3b0*/  LDGSTS.E [R252+0x34f00], [R122.64], !P0 ;  /* 0x34f000007afc7fae */ /* 0x0005e8000c121844 */
[----:B------:R3:W-:Y:S04]  /*1b3c0*/  LDGSTS.E [R252+0x34f80], [R120.64], !P0 ;  /* 0x34f8000078fc7fae */ /* 0x0007e8000c121844 */
[----:B------:R2:W-:Y:S01]  /*1b3d0*/  LDGSTS.E [R252+0x36800], [R150.64], !P1 ;  /* 0x3680000096fc7fae */ /* 0x0005e2000c921844 */
[----:B------:R-:W-:-:S03]  /*1b3e0*/  IMAD.WIDE R132, R0, 0x4, R226 ;  /* 0x0000000400847825 */ /* 0x000fc600078e02e2 */
[----:B------:R2:W-:Y:S01]  /*1b3f0*/  LDGSTS.E [R252+0x36880], [R148.64], !P1 ;  /* 0x3688000094fc7fae */ /* 0x0005e2000c921844 */
[----:B-1----:R-:W-:-:S03]  /*1b400*/  IMAD.WIDE R130, R0, 0x4, R234 ;  /* 0x0000000400827825 */ /* 0x002fc600078e02ea */
[----:B------:R1:W-:Y:S01]  /*1b410*/  LDGSTS.E [R252+0x36900], [R146.64], !P1 ;  /* 0x3690000092fc7fae */ /* 0x0003e2000c921844 */
[----:B------:R-:W-:-:S03]  /*1b420*/  IMAD.WIDE R128, R0, 0x4, R240 ;  /* 0x0000000400807825 */ /* 0x000fc600078e02f0 */
[----:B------:R1:W-:Y:S01]  /*1b430*/  LDGSTS.E [R252+0x36980], [R144.64], !P1 ;  /* 0x3698000090fc7fae */ /* 0x0003e2000c921844 */
[----:B------:R-:W-:-:S03]  /*1b440*/  IMAD.WIDE R126, R0, 0x4, R244 ;  /* 0x00000004007e7825 */ /* 0x000fc600078e02f4 */
[----:B------:R1:W-:Y:S01]  /*1b450*/  LDGSTS.E [R252+0x36a00], [R142.64], !P1 ;  /* 0x36a000008efc7fae */ /* 0x0003e2000c921844 */
[----:B------:R-:W-:-:S03]  /*1b460*/  IMAD.WIDE R124, R0, 0x4, R232 ;  /* 0x00000004007c7825 */ /* 0x000fc600078e02e8 */
[----:B------:R1:W-:Y:S04]  /*1b470*/  LDGSTS.E [R252+0x36a80], [R140.64], !P1 ;  /* 0x36a800008cfc7fae */ /* 0x0003e8000c921844 */
[----:B------:R1:W-:Y:S04]  /*1b480*/  LDGSTS.E [R252+0x36b00], [R138.64], !P1 ;  /* 0x36b000008afc7fae */ /* 0x0003e8000c921844 */
[----:B------:R1:W-:Y:S04]  /*1b490*/  LDGSTS.E [R252+0x36b80], [R136.64], !P1 ;  /* 0x36b8000088fc7fae */ /* 0x0003e8000c921844 */
[----:B------:R-:W-:Y:S04]  /*1b4a0*/  STL.64 [R1+0x3fd8], R134 ;  /* 0x003fd88601007387 */ /* 0x000fe80000100a00 */
[----:B------:R1:W-:Y:S04]  /*1b4b0*/  LDGSTS.E [R252+0x36c00], [R134.64], !P1 ;  /* 0x36c0000086fc7fae */ /* 0x0003e8000c921844 */
[----:B------:R-:W-:Y:S04]  /*1b4c0*/  STL.64 [R1+0x3fd0], R132 ;  /* 0x003fd08401007387 */ /* 0x000fe80000100a00 */
        /* <DEDUP_REMOVED lines=8> */
[----:B------:R1:W-:Y:S01]  /*1b550*/  LDGSTS.E [R252+0x36e80], [R124.64], !P1 ;  /* 0x36e800007cfc7fae */ /* 0x0003e2000c921844 */
[----:B------:R-:W-:-:S04]  /*1b560*/  IMAD.WIDE R116, R0, 0x4, R116 ;  /* 0x0000000400747825 */ /* 0x000fc800078e0274 */
        /* <DEDUP_REMOVED lines=26> */
[----:B--2---:R-:W-:-:S04]  /*1b710*/  IMAD.WIDE R122, R0, 0x4, R222 ;  /* 0x00000004007a7825 */ /* 0x004fc800078e02de */
[C---:B---3--:R-:W-:Y:S01]  /*1b720*/  IMAD.WIDE R120, R0.reuse, 0x4, R220 ;  /* 0x0000000400787825 */ /* 0x048fe200078e02dc */
[----:B------:R-:W-:Y:S04]  /*1b730*/  STL.64 [R1+0x3fa8], R122 ;  /* 0x003fa87a01007387 */ /* 0x000fe80000100a00 */
[----:B------:R2:W-:Y:S04]  /*1b740*/  LDGSTS.E [R252+0x36f00], [R122.64], !P1 ;  /* 0x36f000007afc7fae */ /* 0x0005e8000c921844 */
[----:B------:R3:W-:Y:S04]  /*1b750*/  STL.64 [R1+0x3fa0], R120 ;  /* 0x003fa07801007387 */ /* 0x0007e80000100a00 */
[----:B------:R3:W-:Y:S01]  /*1b760*/  LDGSTS.E [R252+0x36f80], [R120.64], !P1 ;  /* 0x36f8000078fc7fae */ /* 0x0007e2000c921844 */
[----:B----4-:R-:W-:-:S04]  /*1b770*/  IMAD.WIDE R130, R0, 0x4, R228 ;  /* 0x0000000400827825 */ /* 0x010fc800078e02e4 */
[----:B---3--:R-:W-:-:S04]  /*1b780*/  IMAD.WIDE R120, R0, 0x4, R250 ;  /* 0x0000000400787825 */ /* 0x008fc800078e02fa */
[C---:B-1----:R-:W-:Y:S01]  /*1b790*/  IMAD.WIDE R128, R0.reuse, 0x4, R238 ;  /* 0x0000000400807825 */ /* 0x042fe200078e02ee */
[----:B------:R-:W-:Y:S03]  /*1b7a0*/  STL.64 [R1+0x4098], R130 ;  /* 0x0040988201007387 */ /* 0x000fe60000100a00 */
[C---:B------:R-:W-:Y:S01]  /*1b7b0*/  IMAD.WIDE R126, R0.reuse, 0x4, R242 ;  /* 0x00000004007e7825 */ /* 0x040fe200078e02f2 */
[----:B------:R-:W-:Y:S03]  /*1b7c0*/  STL.64 [R1+0x4090], R128 ;  /* 0x0040908001007387 */ /* 0x000fe60000100a00 */
[C---:B------:R-:W-:Y:S01]  /*1b7d0*/  IMAD.WIDE R124, R0.reuse, 0x4, R230 ;  /* 0x00000004007c7825 */ /* 0x040fe200078e02e6 */
[----:B------:R-:W-:Y:S03]  /*1b7e0*/  STL.64 [R1+0x4088], R126 ;  /* 0x0040887e01007387 */ /* 0x000fe60000100a00 */
[C---:B--2---:R-:W-:Y:S01]  /*1b7f0*/  IMAD.WIDE R122, R0.reuse, 0x4, R218 ;  /* 0x00000004007a7825 */ /* 0x044fe200078e02da */
[----:B------:R-:W-:Y:S04]  /*1b800*/  STL.64 [R1+0x4080], R124 ;  /* 0x0040807c01007387 */ /* 0x000fe80000100a00 */
[----:B------:R-:W-:Y:S04]  /*1b810*/  STL.64 [R1+0x4078], R122 ;  /* 0x0040787a01007387 */ /* 0x000fe80000100a00 */
[----:B------:R1:W-:Y:S04]  /*1b820*/  STL.64 [R1+0x4070], R120 ;  /* 0x0040707801007387 */ /* 0x0003e80000100a00 */
[----:B------:R-:W-:Y:S04]  /*1b830*/  STL.64 [R1+0x4068], R116 ;  /* 0x0040687401007387 */ /* 0x000fe80000100a00 */
        /* <DEDUP_REMOVED lines=17> */
[----:B------:R-:W-:Y:S01]  /*1b950*/  STL.64 [R1+0x40d8], R80 ;  /* 0x0040d85001007387 */ /* 0x000fe20000100a00 */
[----:B------:R-:W-:-:S03]  /*1b960*/  IMAD.WIDE R62, R0, 0x4, R62 ;  /* 0x00000004003e7825 */ /* 0x000fc600078e023e */
        /* <DEDUP_REMOVED lines=25> */
[----:B------:R-:W-:-:S03]  /*1bb00*/  IADD3 R118, R119, -0x72, RZ ;  /* 0xffffff8e77767810 */ /* 0x000fc60007ffe0ff */
        /* <DEDUP_REMOVED lines=9> */
[----:B------:R-:W-:Y:S01]  /*1bba0*/  ISETP.GE.U32.AND P2, PT, R118, 0x7fffff4f, PT ;  /* 0x7fffff4f7600780c */ /* 0x000fe20003f46070 */
[C---:B------:R-:W-:Y:S02]  /*1bbb0*/  IMAD.WIDE R28, R0.reuse, 0x4, R28 ;  /* 0x00000004001c7825 */ /* 0x040fe400078e021c */
[----:B------:R-:W-:Y:S02]  /*1bbc0*/  STL.64 [R1+0x41c0], R42 ;  /* 0x0041c02a01007387 */ /* 0x000fe40000100a00 */
[C---:B------:R-:W-:Y:S02]  /*1bbd0*/  IMAD.WIDE R26, R0.reuse, 0x4, R26 ;  /* 0x00000004001a7825 */ /* 0x040fe400078e021a */
[----:B------:R-:W-:Y:S02]  /*1bbe0*/  STL.64 [R1+0x41b8], R40 ;  /* 0x0041b82801007387 */ /* 0x000fe40000100a00 */
[----:B------:R-:W-:-:S02]  /*1bbf0*/  IMAD.WIDE R24, R0, 0x4, R24 ;  /* 0x0000000400187825 */ /* 0x000fc400078e0218 */
[----:B------:R-:W-:Y:S02]  /*1bc00*/  STL.64 [R1+0x41b0], R38 ;  /* 0x0041b02601007387 */ /* 0x000fe40000100a00 */
[C---:B------:R-:W-:Y:S02]  /*1bc10*/  IMAD.WIDE R22, R0.reuse, 0x4, R22 ;  /* 0x0000000400167825 */ /* 0x040fe400078e0216 */
[----:B------:R2:W-:Y:S02]  /*1bc20*/  STL.64 [R1+0x41a8], R36 ;  /* 0x0041a82401007387 */ /* 0x0005e40000100a00 */
[C---:B------:R-:W-:Y:S02]  /*1bc30*/  IMAD.WIDE R20, R0.reuse, 0x4, R20 ;  /* 0x0000000400147825 */ /* 0x040fe400078e0214 */
[----:B------:R-:W-:Y:S02]  /*1bc40*/  STL.64 [R1+0x41a0], R34 ;  /* 0x0041a02201007387 */ /* 0x000fe40000100a00 */
[----:B------:R-:W-:-:S02]  /*1bc50*/  IMAD.WIDE R18, R0, 0x4, R18 ;  /* 0x0000000400127825 */ /* 0x000fc400078e0212 */
[----:B------:R3:W-:Y:S02]  /*1bc60*/  STL.64 [R1+0x4198], R32 ;  /* 0x0041982001007387 */ /* 0x0007e40000100a00 */
[C---:B------:R-:W-:Y:S02]  /*1bc70*/  IMAD.WIDE R16, R0.reuse, 0x4, R16 ;  /* 0x0000000400107825 */ /* 0x040fe400078e0210 */
[----:B------:R4:W-:Y:S02]  /*1bc80*/  STL.64 [R1+0x4190], R30 ;  /* 0x0041901e01007387 */ /* 0x0009e40000100a00 */
[C---:B------:R-:W-:Y:S02]  /*1bc90*/  IMAD.WIDE R14, R0.reuse, 0x4, R14 ;  /* 0x00000004000e7825 */ /* 0x040fe400078e020e */
[----:B------:R1:W-:Y:S02]  /*1bca0*/  STL.64 [R1+0x4188], R28 ;  /* 0x0041881c01007387 */ /* 0x0003e40000100a00 */
        /* <DEDUP_REMOVED lines=10> */
[----:B------:R-:W-:Y:S02]  /*1bd50*/  IMAD.WIDE R2, R0, 0x4, R2 ;  /* 0x0000000400027825 */ /* 0x000fe400078e0202 */
[----:B------:R1:W-:Y:S04]  /*1bd60*/  STL.64 [R1+0x4158], R16 ;  /* 0x0041581001007387 */ /* 0x0003e80000100a00 */
        /* <DEDUP_REMOVED lines=12> */
[----:B------:R-:W-:Y:S01]  /*1be30*/  STL.64 [R1+0x4120], R2 ;  /* 0x0041200201007387 */ /* 0x000fe20000100a00 */
        /* <DEDUP_REMOVED lines=23> */
[----:B------:R1:W-:Y:S01]  /*1bfb0*/  LDGSTS.E [R252+0x38d80], [R106.64], !P2 ;  /* 0x38d800006afc7fae */ /* 0x0003e2000d121844 */
[----:B------:R-:W-:-:S03]  /*1bfc0*/  IADD3 R118, R119, -0x7a, RZ ;  /* 0xffffff8677767810 */ /* 0x000fc60007ffe0ff */
[----:B------:R1:W-:Y:S04]  /*1bfd0*/  LDGSTS.E [R252+0x38e00], [R104.64], !P2 ;  /* 0x38e0000068fc7fae */ /* 0x0003e8000d121844 */
[----:B------:R1:W-:Y:S04]  /*1bfe0*/  LDGSTS.E [R252+0x38e80], [R102.64], !P2 ;  /* 0x38e8000066fc7fae */ /* 0x0003e8000d121844 */
[----:B------:R1:W-:Y:S04]  /*1bff0*/  LDGSTS.E [R252+0x38f00], [R100.64], !P2 ;  /* 0x38f0000064fc7fae */ /* 0x0003e8000d121844 */
        /* <DEDUP_REMOVED lines=51> */
[----:B--2---:R-:W-:Y:S01]  /*1c330*/  IMAD.WIDE R36, R0, 0x4, R120 ;  /* 0x0000000400247825 */ /* 0x004fe200078e0278 */
[----:B------:R-:W-:-:S02]  /*1c340*/  IADD3 R118, R119, -0x43, RZ ;  /* 0xffffffbd77767810 */ /* 0x000fc40007ffe0ff */
[----:B------:R2:W-:Y:S01]  /*1c350*/  LDGSTS.E [R252+0x3ef80], [R2.64], !P5 ;  /* 0x3ef8000002fc7fae */ /* 0x0005e2000e921844 */
[----:B---3--:R-:W-:-:S04]  /*1c360*/  IMAD.WIDE R32, R0, 0x4, R246 ;  /* 0x0000000400207825 */ /* 0x008fc800078e02f6 */
[C---:B----4-:R-:W-:Y:S01]  /*1c370*/  IMAD.WIDE R30, R0.reuse, 0x4, R224 ;  /* 0x00000004001e7825 */ /* 0x050fe200078e02e0 */
[----:B------:R-:W-:Y:S03]  /*1c380*/  STL.64 [R1+0x5e0], R36 ;  /* 0x0005e02401007387 */ /* 0x000fe60000100a00 */
        /* <DEDUP_REMOVED lines=25> */
[----:B------:R1:W-:Y:S04]  /*1c520*/  STL.64 [R1+0x508], R8 ;  /* 0x0005080801007387 */ /* 0x0003e80000100a00 */
[----:B------:R1:W-:Y:S04]  /*1c530*/  STL.64 [R1+0x500], R6 ;  /* 0x0005000601007387 */ /* 0x0003e80000100a00 */
[----:B------:R1:W-:Y:S04]  /*1c540*/  STL.64 [R1+0x4f8], R4 ;  /* 0x0004f80401007387 */ /* 0x0003e80000100a00 */
[----:B------:R-:W2:Y:S04]  /*1c550*/  LDL.LU.64 R122, [R1+0xca8] ;  /* 0x000ca800017a7983 */ /* 0x000ea80000300a00 */
[----:B------:R-:W1:Y:S04]  /*1c560*/  LDL.LU.64 R120, [R1+0xcb0] ;  /* 0x000cb00001787983 */ /* 0x000e680000300a00 */
        /* <DEDUP_REMOVED lines=14> */
[----:B------:R-:W-:-:S02]  /*1c650*/  ISETP.GE.U32.AND P6, PT, R118, 0x7fffff7e, PT ;  /* 0x7fffff7e7600780c */ /* 0x000fc40003fc6070 */
[----:B------:R-:W-:Y:S02]  /*1c660*/  SHF.L.U32 R219, R249, 0x2, RZ ;  /* 0x00000002f9db7819 */ /* 0x000fe400000006ff */
[----:B------:R-:W-:Y:S02]  /*1c670*/  IADD3 R34, R119, -0x5b, RZ ;  /* 0xffffffa577227810 */ /* 0x000fe40007ffe0ff */
[----:B------:R-:W-:Y:S02]  /*1c680*/  LOP3.LUT R218, R219, 0x40, RZ, 0x3c, !PT ;  /* 0x00000040dbda7812 */ /* 0x000fe400078e3cff */
[----:B------:R-:W-:-:S05]  /*1c690*/  ISETP.GE.U32.AND P5, PT, R34, 0x7fffff66, PT ;  /* 0x7fffff662200780c */ /* 0x000fca0003fa6070 */
        /* <DEDUP_REMOVED lines=17> */
[C---:B-1----:R-:W-:Y:S01]  /*1c7b0*/  IMAD.WIDE R32, R0.reuse, 0x4, R120 ;  /* 0x0000000400207825 */ /* 0x042fe200078e0278 */
[----:B------:R1:W-:Y:S03]  /*1c7c0*/  STL.64 [R1+0x3f0], R34 ;  /* 0x0003f02201007387 */ /* 0x0003e60000100a00 */
[C---:B---3--:R-:W-:Y:S01]  /*1c7d0*/  IMAD.WIDE R30, R0.reuse, 0x4, R246 ;  /* 0x00000004001e7825 */ /* 0x048fe200078e02f6 */
[----:B------:R2:W-:Y:S03]  /*1c7e0*/  STL.64 [R1+0x3d8], R32 ;  /* 0x0003d82001007387 */ /* 0x0005e60000100a00 */
        /* <DEDUP_REMOVED lines=27> */
[----:B------:R-:W1:Y:S04]  /*1c9a0*/  LDL.LU.64 R122, [R1+0x1420] ;  /* 0x00142000017a7983 */ /* 0x000e680000300a00 */
        /* <DEDUP_REMOVED lines=15> */
[----:B------:R-:W-:-:S04]  /*1caa0*/  IADD3 R118, R119, -0x47, RZ ;  /* 0xffffffb977767810 */ /* 0x000fc80007ffe0ff */
[----:B------:R-:W-:-:S13]  /*1cab0*/  ISETP.GE.U32.AND P0, PT, R118, 0x7fffff7a, PT ;  /* 0x7fffff7a7600780c */ /* 0x000fda0003f06070 */
        /* <DEDUP_REMOVED lines=18> */
[----:B------:R1:W-:Y:S03]  /*1cbe0*/  STL.64 [R1+0x5e8], R34 ;  /* 0x0005e82201007387 */ /* 0x0003e60000100a00 */
[C---:B---3--:R-:W-:Y:S01]  /*1cbf0*/  IMAD.WIDE R30, R0.reuse, 0x4, R246 ;  /* 0x00000004001e7825 */ /* 0x048fe200078e02f6 */
[----:B------:R2:W-:Y:S03]  /*1cc00*/  STL.64 [R1+0x5f0], R32 ;  /* 0x0005f02001007387 */ /* 0x0005e60000100a00 */
[C---:B----4-:R-:W-:Y:S01]  /*1cc10*/  IMAD.WIDE R28, R0.reuse, 0x4, R224 ;  /* 0x00000004001c7825 */ /* 0x050fe200078e02e0 */
[----:B------:R3:W-:Y:S03]  /*1cc20*/  STL.64 [R1+0x5f8], R30 ;  /* 0x0005f81e01007387 */ /* 0x0007e60000100a00 */
[C---:B------:R-:W-:Y:S01]  /*1cc30*/  IMAD.WIDE R26, R0.reuse, 0x4, R236 ;  /* 0x00000004001a7825 */ /* 0x040fe200078e02ec */
        /* <DEDUP_REMOVED lines=83> */
[----:B------:R-:W-:-:S04]  /*1d170*/  IMAD.WIDE R6, R0, 0x4, R238 ;  /* 0x0000000400067825 */ /* 0x000fc800078e02ee */
[C---:B------:R-:W-:Y:S01]  /*1d180*/  IMAD.WIDE R28, R0.reuse, 0x4, R242 ;  /* 0x00000004001c7825 */ /* 0x040fe200078e02f2 */
[----:B------:R-:W-:Y:S03]  /*1d190*/  STL.64 [R1+0x8b0], R8 ;  /* 0x0008b00801007387 */ /* 0x000fe60000100a00 */
[----:B------:R-:W-:Y:S01]  /*1d1a0*/  IMAD.WIDE R4, R0, 0x4, R230 ;  /* 0x0000000400047825 */ /* 0x000fe200078e02e6 */
[----:B------:R4:W-:Y:S04]  /*1d1b0*/  STL.64 [R1+0x768], R28 ;  /* 0x0007681c01007387 */ /* 0x0009e80000100a00 */
        /* <DEDUP_REMOVED lines=809> */
[----:B------:R-:W-:Y:S01]  /*20450*/  ISETP.GE.U32.AND P0, PT, R2, 0x7fffff42, PT ;  /* 0x7fffff420200780c */ /* 0x000fe20003f06070 */
[----:B------:R-:W-:-:S12]  /*20460*/  STL.64 [R1+0x4a60], R218 ;  /* 0x004a60da01007387 */ /* 0x000fd80000100a00 */
        /* <DEDUP_REMOVED lines=65> */
[----:B------:R-:W-:Y:S02]  /*20880*/  ISETP.GE.U32.AND P1, PT, R2, 0x7fffff7d, PT ;  /* 0x7fffff7d0200780c */ /* 0x000fe40003f26070 */
[----:B------:R-:W-:-:S11]  /*20890*/  LOP3.LUT R216, R217, 0x60, RZ, 0x3c, !PT ;  /* 0x00000060d9d87812 */ /* 0x000fd600078e3cff */
        /* <DEDUP_REMOVED lines=90> */
[----:B------:R1:W-:Y:S04]  /*20e40*/  STL.64 [R1+0xf8], R6 ;  /* 0x0000f80601007387 */ /* 0x0003e80000100a00 */
[----:B------:R2:W-:Y:S04]  /*20e50*/  STL.64 [R1+0xf0], R4 ;  /* 0x0000f00401007387 */ /* 0x0005e80000100a00 */
[----:B------:R-:W3:Y:S04]  /*20e60*/  LDL.LU.64 R138, [R1+0x15a8] ;  /* 0x0015a800018a7983 */ /* 0x000ee80000300a00 */
[----:B------:R-:W4:Y:S04]  /*20e70*/  LDL.LU.64 R136, [R1+0x15b0] ;  /* 0x0015b00001887983 */ /* 0x000f280000300a00 */
[----:B------:R-:W2:Y:S04]  /*20e80*/  LDL.LU.64 R134, [R1+0x15b8] ;  /* 0x0015b80001867983 */ /* 0x000ea80000300a00 */
[----:B------:R-:W2:Y:S04]  /*20e90*/  LDL.LU.64 R132, [R1+0x15c0] ;  /* 0x0015c00001847983 */ /* 0x000ea80000300a00 */
[----:B------:R-:W2:Y:S04]  /*20ea0*/  LDL.LU.64 R130, [R1+0x15c8] ;  /* 0x0015c80001827983 */ /* 0x000ea80000300a00 */
[----:B------:R-:W2:Y:S04]  /*20eb0*/  LDL.LU.64 R128, [R1+0x15d0] ;  /* 0x0015d00001807983 */ /* 0x000ea80000300a00 */
[----:B------:R-:W2:Y:S04]  /*20ec0*/  LDL.LU.64 R126, [R1+0x15d8] ;  /* 0x0015d800017e7983 */ /* 0x000ea80000300a00 */
[----:B------:R-:W2:Y:S01]  /*20ed0*/  LDL.LU.64 R124, [R1+0x15e0] ;  /* 0x0015e000017c7983 */ /* 0x000ea20000300a00 */
[----:B------:R-:W-:-:S03]  /*20ee0*/  IMAD.WIDE R224, R0, 0x4, R240 ;  /* 0x0000000400e07825 */ /* 0x000fc600078e02f0 */
[----:B------:R-:W2:Y:S01]  /*20ef0*/  LDL.LU.64 R122, [R1+0x15e8] ;  /* 0x0015e800017a7983 */ /* 0x000ea20000300a00 */
[----:B------:R-:W-:-:S03]  /*20f00*/  IMAD.WIDE R210, R0, 0x4, R244 ;  /* 0x0000000400d27825 */ /* 0x000fc600078e02f4 */
[----:B------:R-:W2:Y:S01]  /*20f10*/  LDL.LU.64 R120, [R1+0x15f0] ;  /* 0x0015f00001787983 */ /* 0x000ea20000300a00 */
[----:B------:R-:W-:-:S03]  /*20f20*/  IMAD.WIDE R208, R0, 0x4, R238 ;  /* 0x0000000400d07825 */ /* 0x000fc600078e02ee */
[----:B------:R-:W2:Y:S01]  /*20f30*/  LDL.LU.64 R246, [R1+0x15f8] ;  /* 0x0015f80001f67983 */ /* 0x000ea20000300a00 */
[----:B------:R-:W-:-:S03]  /*20f40*/  IMAD.WIDE R206, R0, 0x4, R242 ;  /* 0x0000000400ce7825 */ /* 0x000fc600078e02f2 */
[----:B------:R-:W2:Y:S04]  /*20f50*/  LDL.LU.64 R236, [R1+0x1600] ;  /* 0x0016000001ec7983 */ /* 0x000ea80000300a00 */
[----:B------:R-:W2:Y:S04]  /*20f60*/  LDL.LU.64 R240, [R1+0x1608] ;  /* 0x0016080001f07983 */ /* 0x000ea80000300a00 */
[----:B------:R-:W1:Y:S04]  /*20f70*/  LDL.LU.64 R244, [R1+0x1610] ;  /* 0x0016100001f47983 */ /* 0x000e680000300a00 */
[----:B------:R-:W2:Y:S04]  /*20f80*/  LDL.LU.64 R238, [R1+0x1618] ;  /* 0x0016180001ee7983 */ /* 0x000ea80000300a00 */
[----:B------:R-:W2:Y:S01]  /*20f90*/  LDL.LU.64 R242, [R1+0x1620] ;  /* 0x0016200001f27983 */ /* 0x000ea20000300a00 */
[----:B------:R-:W-:-:S04]  /*20fa0*/  IADD3 R2, R119, -0x4c, RZ ;  /* 0xffffffb477027810 */ /* 0x000fc80007ffe0ff */
[----:B------:R-:W-:Y:S02]  /*20fb0*/  ISETP.GE.U32.AND P3, PT, R2, 0x7fffff75, PT ;  /* 0x7fffff750200780c */ /* 0x000fe40003f66070 */
[----:B------:R-:W-:Y:S01]  /*20fc0*/  IADD3 R2, R119, -0x50, RZ ;  /* 0xffffffb077027810 */ /* 0x000fe20007ffe0ff */
[----:B------:R-:W-:-:S03]  /*20fd0*/  IMAD.WIDE R234, R0, 0x4, R234 ;  /* 0x0000000400ea7825 */ /* 0x000fc600078e02ea */
[----:B------:R-:W-:Y:S01]  /*20fe0*/  ISETP.GE.U32.AND P4, PT, R2, 0x7fffff71, PT ;  /* 0x7fffff710200780c */ /* 0x000fe20003f86070 */
[----:B------:R-:W-:Y:S01]  /*20ff0*/  IMAD.WIDE R232, R0, 0x4, R232 ;  /* 0x0000000400e87825 */ /* 0x000fe200078e02e8 */
[----:B------:R-:W-:-:S03]  /*21000*/  IADD3 R2, R119, -0x54, RZ ;  /* 0xffffffac77027810 */ /* 0x000fc60007ffe0ff */
[----:B------:R-:W-:Y:S01]  /*21010*/  IMAD.WIDE R230, R0, 0x4, R230 ;  /* 0x0000000400e67825 */ /* 0x000fe200078e02e6 */
[----:B------:R-:W-:Y:S01]  /*21020*/  ISETP.GE.U32.AND P5, PT, R2, 0x7fffff6d, PT ;  /* 0x7fffff6d0200780c */ /* 0x000fe20003fa6070 */
[----:B------:R-:W-:Y:S02]  /*21030*/  STL.64 [R1+0x49d0], R234 ;  /* 0x0049d0ea01007387 */ /* 0x000fe40000100a00 */
[C---:B------:R-:W-:Y:S01]  /*21040*/  IMAD.WIDE R228, R0.reuse, 0x4, R228 ;  /* 0x0000000400e47825 */ /* 0x040fe200078e02e4 */
[C---:B------:R-:W-:Y:S01]  /*21050*/  IADD3 R2, R119.reuse, -0x58, RZ ;  /* 0xffffffa877027810 */ /* 0x040fe20007ffe0ff */
[----:B------:R-:W-:Y:S02]  /*21060*/  STL.64 [R1+0x49d8], R232 ;  /* 0x0049d8e801007387 */ /* 0x000fe40000100a00 */
[C---:B------:R-:W-:Y:S02]  /*21070*/  IMAD.WIDE R226, R0.reuse, 0x4, R226 ;  /* 0x0000000400e27825 */ /* 0x040fe400078e02e2 */
[----:B------:R-:W-:Y:S02]  /*21080*/  STL.64 [R1+0x49e0], R230 ;  /* 0x0049e0e601007387 */ /* 0x000fe40000100a00 */
[----:B------:R-:W-:Y:S01]  /*21090*/  IMAD.WIDE R222, R0, 0x4, R222 ;  /* 0x0000000400de7825 */ /* 0x000fe200078e02de */
[----:B------:R-:W-:Y:S01]  /*210a0*/  ISETP.GE.U32.AND P6, PT, R2, 0x7fffff69, PT ;  /* 0x7fffff690200780c */ /* 0x000fe20003fc6070 */
[----:B------:R-:W-:Y:S02]  /*210b0*/  STL.64 [R1+0x49e8], R228 ;  /* 0x0049e8e401007387 */ /* 0x000fe40000100a00 */
[----:B------:R-:W-:Y:S01]  /*210c0*/  IMAD.WIDE R220, R0, 0x4, R220 ;  /* 0x0000000400dc7825 */ /* 0x000fe200078e02dc */
[----:B------:R-:W-:Y:S01]  /*210d0*/  IADD3 R2, R119, -0x5c, RZ ;  /* 0xffffffa477027810 */ /* 0x000fe20007ffe0ff */
[----:B------:R-:W-:Y:S04]  /*210e0*/  STL.64 [R1+0x49f0], R226 ;  /* 0x0049f0e201007387 */ /* 0x000fe80000100a00 */
[----:B------:R-:W-:Y:S01]  /*210f0*/  STL.64 [R1+0x49f8], R224 ;  /* 0x0049f8e001007387 */ /* 0x000fe20000100a00 */
[----:B------:R-:W-:-:S03]  /*21100*/  ISETP.GE.U32.AND P0, PT, R2, 0x7fffff65, PT ;  /* 0x7fffff650200780c */ /* 0x000fc60003f06070 */
[----:B------:R-:W-:Y:S01]  /*21110*/  STL.64 [R1+0x4a00], R222 ;  /* 0x004a00de01007387 */ /* 0x000fe20000100a00 */
[----:B------:R-:W-:-:S03]  /*21120*/  IADD3 R2, R119, -0x60, RZ ;  /* 0xffffffa077027810 */ /* 0x000fc60007ffe0ff */
[----:B------:R-:W-:Y:S04]  /*21130*/  STL.64 [R1+0x4a08], R220 ;  /* 0x004a08dc01007387 */ /* 0x000fe80000100a00 */
[----:B------:R1:W-:Y:S04]  /*21140*/  LDGSTS.E [R216+0x25800], [R12.64], !P3 ;  /* 0x258000000cd87fae */ /* 0x0003e8000d921844 */
[----:B------:R-:W-:Y:S04]  /*21150*/  STL.64 [R1+0x4a10], R210 ;  /* 0x004a10d201007387 */ /* 0x000fe80000100a00 */
[----:B------:R1:W-:Y:S04]  /*21160*/  LDGSTS.E [R216+0x25880], [R10.64], !P3 ;  /* 0x258800000ad87fae */ /* 0x0003e8000d921844 */
[----:B------:R-:W-:Y:S04]  /*21170*/  STL.64 [R1+0x4a18], R208 ;  /* 0x004a18d001007387 */ /* 0x000fe80000100a00 */
[----:B------:R1:W-:Y:S04]  /*21180*/  LDGSTS.E [R216+0x25900], [R8.64], !P3 ;  /* 0x2590000008d87fae */ /* 0x0003e8000d921844 */
[----:B------:R-:W-:Y:S01]  /*21190*/  STL.64 [R1+0x4a20], R206 ;  /* 0x004a20ce01007387 */ /* 0x000fe20000100a00 */
[----:B------:R-:W-:-:S03]  /*211a0*/  ISETP.GE.U32.AND P1, PT, R2, 0x7fffff61, PT ;  /* 0x7fffff610200780c */ /* 0x000fc60003f26070 */
[----:B------:R1:W-:Y:S01]  /*211b0*/  LDGSTS.E [R216+0x25980], [R6.64], !P3 ;  /* 0x2598000006d87fae */ /* 0x0003e2000d921844 */
[----:B------:R-:W-:-:S03]  /*211c0*/  IADD3 R2, R119, -0x64, RZ ;  /* 0xffffff9c77027810 */ /* 0x000fc60007ffe0ff */
[----:B------:R1:W-:Y:S04]  /*211d0*/  LDGSTS.E [R216+0x25a00], [R4.64], !P3 ;  /* 0x25a0000004d87fae */ /* 0x0003e8000d921844 */
[----:B------:R1:W-:Y:S04]  /*211e0*/  LDGSTS.E [R216+0x25a80], [R234.64], !P3 ;  /* 0x25a80000ead87fae */ /* 0x0003e8000d921844 */
[----:B------:R1:W-:Y:S04]  /*211f0*/  LDGSTS.E [R216+0x25b00], [R232.64], !P3 ;  /* 0x25b00000e8d87fae */ /* 0x0003e8000d921844 */
[----:B------:R1:W-:Y:S01]  /*21200*/  LDGSTS.E [R216+0x25b80], [R230.64], !P3 ;  /* 0x25b80000e6d87fae */ /* 0x0003e2000d921844 */
[----:B------:R-:W-:-:S03]  /*21210*/  ISETP.GE.U32.AND P2, PT, R2, 0x7fffff5d, PT ;  /* 0x7fffff5d0200780c */ /* 0x000fc60003f46070 */
[----:B------:R1:W-:Y:S01]  /*21220*/  LDGSTS.E [R216+0x25c00], [R228.64], !P3 ;  /* 0x25c00000e4d87fae */ /* 0x0003e2000d921844 */
[----:B------:R-:W-:-:S03]  /*21230*/  IADD3 R2, R119, -0x68, RZ ;  /* 0xffffff9877027810 */ /* 0x000fc60007ffe0ff */
[----:B------:R1:W-:Y:S04]  /*21240*/  LDGSTS.E [R216+0x25c80], [R226.64], !P3 ;  /* 0x25c80000e2d87fae */ /* 0x0003e8000d921844 */
[----:B------:R1:W-:Y:S04]  /*21250*/  LDGSTS.E [R216+0x25d00], [R224.64], !P3 ;  /* 0x25d00000e0d87fae */ /* 0x0003e8000d921844 */
[----:B------:R1:W-:Y:S04]  /*21260*/  LDGSTS.E [R216+0x25d80], [R222.64], !P3 ;  /* 0x25d80000ded87fae */ /* 0x0003e8000d921844 */
[----:B------:R1:W-:Y:S04]  /*21270*/  LDGSTS.E [R216+0x25e00], [R220.64], !P3 ;  /* 0x25e00000dcd87fae */ /* 0x0003e8000d921844 */
[----:B------:R1:W-:Y:S04]  /*21280*/  LDGSTS.E [R216+0x25e80], [R210.64], !P3 ;  /* 0x25e80000d2d87fae */ /* 0x0003e8000d921844 */
[----:B------:R1:W-:Y:S04]  /*21290*/  LDGSTS.E [R216+0x25f00], [R208.64], !P3 ;  /* 0x25f00000d0d87fae */ /* 0x0003e8000d921844 */
[----:B------:R1:W-:Y:S01]  /*212a0*/  LDGSTS.E [R216+0x25f80], [R206.64], !P3 ;  /* 0x25f80000ced87fae */ /* 0x0003e2000d921844 */
[----:B------:R-:W-:Y:S01]  /*212b0*/  ISETP.GE.U32.AND P3, PT, R2, 0x7fffff59, PT ;  /* 0x7fffff590200780c */ /* 0x000fe20003f66070 */
[----:B---3--:R-:W-:-:S02]  /*212c0*/  IMAD.WIDE R204, R0, 0x4, R138 ;  /* 0x0000000400cc7825 */ /* 0x008fc400078e028a */
[----:B------:R-:W3:Y:S02]  /*212d0*/  LDL.LU.64 R138, [R1+0x1628] ;  /* 0x00162800018a7983 */ /* 0x000ee40000300a00 */
[C---:B----4-:R-:W-:Y:S02]  /*212e0*/  IMAD.WIDE R202, R0.reuse, 0x4, R136 ;  /* 0x0000000400ca7825 */ /* 0x050fe400078e0288 */
[----:B------:R-:W4:Y:S02]  /*212f0*/  LDL.LU.64 R136, [R1+0x1630] ;  /* 0x0016300001887983 */ /* 0x000f240000300a00 */
[C---:B--2---:R-:W-:Y:S02]  /*21300*/  IMAD.WIDE R200, R0.reuse, 0x4, R134 ;  /* 0x0000000400c87825 */ /* 0x044fe400078e0286 */
[----:B------:R-:W2:Y:S02]  /*21310*/  LDL.LU.64 R134, [R1+0x1638] ;  /* 0x0016380001867983 */ /* 0x000ea40000300a00 */
[----:B------:R-:W-:-:S02]  /*21320*/  IMAD.WIDE R198, R0, 0x4, R132 ;  /* 0x0000000400c67825 */ /* 0x000fc400078e0284 */
[----:B------:R-:W2:Y:S02]  /*21330*/  LDL.LU.64 R132, [R1+0x1640] ;  /* 0x0016400001847983 */ /* 0x000ea40000300a00 */
[C---:B------:R-:W-:Y:S02]  /*21340*/  IMAD.WIDE R196, R0.reuse, 0x4, R130 ;  /* 0x0000000400c47825 */ /* 0x040fe400078e0282 */
[----:B------:R-:W2:Y:S02]  /*21350*/  LDL.LU.64 R130, [R1+0x1648] ;  /* 0x0016480001827983 */ /* 0x000ea40000300a00 */
[C---:B------:R-:W-:Y:S02]  /*21360*/  IMAD.WIDE R194, R0.reuse, 0x4, R128 ;  /* 0x0000000400c27825 */ /* 0x040fe400078e0280 */
        /* <DEDUP_REMOVED lines=15> */
[C---:B-1----:R-:W-:Y:S02]  /*21460*/  IMAD.WIDE R6, R0.reuse, 0x4, R244 ;  /* 0x0000000400067825 */ /* 0x042fe400078e02f4 */
[----:B------:R-:W2:Y:S02]  /*21470*/  LDL.LU.64 R244, [R1+0x1690] ;  /* 0x0016900001f47983 */ /* 0x000ea40000300a00 */
[C---:B------:R-:W-:Y:S02]  /*21480*/  IMAD.WIDE R4, R0.reuse, 0x4, R238 ;  /* 0x0000000400047825 */ /* 0x040fe400078e02ee */
[----:B------:R-:W2:Y:S02]  /*21490*/  LDL.LU.64 R238, [R1+0x1698] ;  /* 0x0016980001ee7983 */ /* 0x000ea40000300a00 */
[----:B------:R-:W-:-:S02]  /*214a0*/  IMAD.WIDE R2, R0, 0x4, R242 ;  /* 0x0000000400027825 */ /* 0x000fc400078e02f2 */
[----:B------:R-:W2:Y:S04]  /*214b0*/  LDL.LU.64 R242, [R1+0x16a0] ;  /* 0x0016a00001f27983 */ /* 0x000ea80000300a00 */
        /* <DEDUP_REMOVED lines=32> */
[----:B---3--:R-:W-:-:S04]  /*216c0*/  IMAD.WIDE R34, R0, 0x4, R138 ;  /* 0x0000000400227825 */ /* 0x008fc800078e028a */
[C---:B----4-:R-:W-:Y:S01]  /*216d0*/  IMAD.WIDE R32, R0.reuse, 0x4, R136 ;  /* 0x0000000400207825 */ /* 0x050fe200078e0288 */
[----:B------:R3:W-:Y:S03]  /*216e0*/  STL.64 [R1+0x6b8], R34 ;  /* 0x0006b82201007387 */ /* 0x0007e60000100a00 */
[C---:B--2---:R-:W-:Y:S01]  /*216f0*/  IMAD.WIDE R30, R0.reuse, 0x4, R134 ;  /* 0x00000004001e7825 */ /* 0x044fe200078e0286 */
        /* <DEDUP_REMOVED lines=21> */
[C---:B-1----:R-:W-:Y:S01]  /*21850*/  IMAD.WIDE R6, R0.reuse, 0x4, R244 ;  /* 0x0000000400067825 */ /* 0x042fe200078e02f4 */
[----:B------:R1:W-:Y:S03]  /*21860*/  STL.64 [R1+0x748], R10 ;  /* 0x0007480a01007387 */ /* 0x0003e60000100a00 */
[C---:B------:R-:W-:Y:S01]  /*21870*/  IMAD.WIDE R4, R0.reuse, 0x4, R238 ;  /* 0x0000000400047825 */ /* 0x040fe200078e02ee */
[----:B------:R1:W-:Y:S03]  /*21880*/  STL.64 [R1+0x750], R6 ;  /* 0x0007500601007387 */ /* 0x0003e60000100a00 */
[C---:B------:R-:W-:Y:S01]  /*21890*/  IMAD.WIDE R2, R0.reuse, 0x4, R242 ;  /* 0x0000000400027825 */ /* 0x040fe200078e02f2 */
[----:B------:R1:W-:Y:S04]  /*218a0*/  STL.64 [R1+0x758], R4 ;  /* 0x0007580401007387 */ /* 0x0003e80000100a00 */
[----:B------:R1:W-:Y:S04]  /*218b0*/  STL.64 [R1+0x760], R2 ;  /* 0x0007600201007387 */ /* 0x0003e80000100a00 */
[----:B------:R-:W3:Y:S04]  /*218c0*/  LDL.LU.64 R138, [R1+0x1828] ;  /* 0x00182800018a7983 */ /* 0x000ee80000300a00 */
[----:B------:R-:W2:Y:S04]  /*218d0*/  LDL.LU.64 R136, [R1+0x1820] ;  /* 0x0018200001887983 */ /* 0x000ea80000300a00 */
        /* <DEDUP_REMOVED lines=10> */
[----:B------:R-:W1:Y:S04]  /*21980*/  LDL.LU.64 R240, [R1+0x17c8] ;  /* 0x0017c80001f07983 */ /* 0x000e680000300a00 */
        /* <DEDUP_REMOVED lines=48> */
[----:B------:R-:W-:Y:S01]  /*21c90*/  IMAD.WIDE R2, R0, 0x4, R242 ;  /* 0x0000000400027825 */ /* 0x000fe200078e02f2 */
[----:B------:R1:W-:Y:S04]  /*21ca0*/  STL.64 [R1+0x8a8], R4 ;  /* 0x0008a80401007387 */ /* 0x0003e80000100a00 */
[----:B------:R-:W2:Y:S04]  /*21cb0*/  LDL.LU.64 R138, [R1+0x17a8] ;  /* 0x0017a800018a7983 */ /* 0x000ea80000300a00 */
[----:B------:R1:W-:Y:S04]  /*21cc0*/  STL.64 [R1+0x8b8], R2 ;  /* 0x0008b80201007387 */ /* 0x0003e80000100a00 */
        /* <DEDUP_REMOVED lines=13> */
[----:B------:R-:W4:Y:S04]  /*21da0*/  LDL.LU.64 R238, [R1+0x1738] ;  /* 0x0017380001ee7983 */ /* 0x000f280000300a00 */
[----:B------:R-:W4:Y:S01]  /*21db0*/  LDL.LU.64 R242, [R1+0x1730] ;  /* 0x0017300001f27983 */ /* 0x000f220000300a00 */
[----:B------:R-:W-:-:S03]  /*21dc0*/  IADD3 R8, R119, -0x6c, RZ ;  /* 0xffffff9477087810 */ /* 0x000fc60007ffe0ff */
        /* <DEDUP_REMOVED lines=21> */
[----:B--2---:R-:W-:-:S04]  /*21f20*/  IMAD.WIDE R32, R0, 0x4, R138 ;  /* 0x0000000400207825 */ /* 0x004fc800078e028a */
        /* <DEDUP_REMOVED lines=63> */
[----:B------:R-:W-:-:S04]  /*22320*/  IADD3 R248, R248, -0x40, RZ ;  /* 0xffffffc0f8f87810 */ /* 0x000fc80007ffe0ff */
[C---:B------:R-:W-:Y:S02]  /*22330*/  ISETP.GE.AND P0, PT, R249.reuse, R248, PT ;  /* 0x000000f8f900720c */ /* 0x040fe40003f06270 */
[----:B------:R-:W-:Y:S01]  /*22340*/  LOP3.LUT R249, R249, 0x20, RZ, 0xfc, !PT ;  /* 0x00000020f9f97812 */ /* 0x000fe200078efcff */
        /* <DEDUP_REMOVED lines=24> */
[----:B------:R-:W-:Y:S03]  /*224d0*/  STL.64 [R1+0xbf0], R10 ;  /* 0x000bf00a01007387 */ /* 0x000fe60000100a00 */
[C---:B------:R-:W-:Y:S01]  /*224e0*/  IMAD.WIDE R6, R0.reuse, 0x4, R244 ;  /* 0x0000000400067825 */ /* 0x040fe200078e02f4 */
[----:B------:R-:W-:Y:S03]  /*224f0*/  STL.64 [R1+0xc28], R8 ;  /* 0x000c280801007387 */ /* 0x000fe60000100a00 */
[C---:B------:R-:W-:Y:S01]  /*22500*/  IMAD.WIDE R4, R0.reuse, 0x4, R238 ;  /* 0x0000000400047825 */ /* 0x040fe200078e02ee */
[----:B------:R1:W-:Y:S03]  /*22510*/  STL.64 [R1+0xc38], R6 ;  /* 0x000c380601007387 */ /* 0x0003e60000100a00 */
[----:B------:R-:W-:Y:S01]  /*22520*/  IMAD.WIDE R2, R0, 0x4, R242 ;  /* 0x0000000400027825 */ /* 0x000fe200078e02f2 */
[----:B------:R2:W-:Y:S04]  /*22530*/  LDGSTS.E [R216+0x2f800], [R32.64], !P1 ;  /* 0x2f80000020d87fae */ /* 0x0005e8000c921844 */
[----:B------:R1:W-:Y:S04]  /*22540*/  STL.64 [R1+0x14f0], R4 ;  /* 0x0014f00401007387 */ /* 0x0003e80000100a00 */
[----:B------:R3:W-:Y:S04]  /*22550*/  LDGSTS.E [R216+0x2f880], [R30.64], !P1 ;  /* 0x2f8800001ed87fae */ /* 0x0007e8000c921844 */
[----:B------:R1:W-:Y:S04]  /*22560*/  STL.64 [R1+0x14f8], R2 ;  /* 0x0014f80201007387 */ /* 0x0003e80000100a00 */
[----:B------:R4:W-:Y:S04]  /*22570*/  LDGSTS.E [R216+0x2f900], [R28.64], !P1 ;  /* 0x2f9000001cd87fae */ /* 0x0009e8000c921844 */
[----:B------:R-:W2:Y:S04]  /*22580*/  LDL.LU.64 R136, [R1+0x18a8] ;  /* 0x0018a80001887983 */ /* 0x000ea80000300a00 */
[----:B------:R1:W-:Y:S04]  /*22590*/  LDGSTS.E [R216+0x2f980], [R26.64], !P1 ;  /* 0x2f9800001ad87fae */ /* 0x0003e8000c921844 */
[----:B------:R-:W3:Y:S04]  /*225a0*/  LDL.LU.64 R134, [R1+0x18a0] ;  /* 0x0018a00001867983 */ /* 0x000ee80000300a00 */
[----:B------:R1:W-:Y:S04]  /*225b0*/  LDGSTS.E [R216+0x2fa00], [R24.64], !P1 ;  /* 0x2fa0000018d87fae */ /* 0x0003e8000c921844 */
[----:B------:R-:W4:Y:S04]  /*225c0*/  LDL.LU.64 R132, [R1+0x1898] ;  /* 0x0018980001847983 */ /* 0x000f280000300a00 */
[----:B------:R1:W-:Y:S04]  /*225d0*/  LDGSTS.E [R216+0x2fa80], [R22.64], !P1 ;  /* 0x2fa8000016d87fae */ /* 0x0003e8000c921844 */
[----:B------:R-:W4:Y:S04]  /*225e0*/  LDL.LU.64 R130, [R1+0x1890] ;  /* 0x0018900001827983 */ /* 0x000f280000300a00 */
[----:B------:R1:W-:Y:S04]  /*225f0*/  LDGSTS.E [R216+0x2fb00], [R20.64], !P1 ;  /* 0x2fb0000014d87fae */ /* 0x0003e8000c921844 */
[----:B------:R-:W4:Y:S04]  /*22600*/  LDL.LU.64 R128, [R1+0x1888] ;  /* 0x0018880001807983 */ /* 0x000f280000300a00 */
[----:B------:R1:W-:Y:S04]  /*22610*/  LDGSTS.E [R216+0x2fb80], [R18.64], !P1 ;  /* 0x2fb8000012d87fae */ /* 0x0003e8000c921844 */
[----:B------:R-:W1:Y:S04]  /*22620*/  LDL.LU.64 R126, [R1+0x1880] ;  /* 0x00188000017e7983 */ /* 0x000e680000300a00 */
[----:B------:R1:W-:Y:S04]  /*22630*/  LDGSTS.E [R216+0x2fc00], [R16.64], !P1 ;  /* 0x2fc0000010d87fae */ /* 0x0003e8000c921844 */
[----:B------:R-:W4:Y:S04]  /*22640*/  LDL.LU.64 R124, [R1+0x1878] ;  /* 0x00187800017c7983 */ /* 0x000f280000300a00 */
        /* <DEDUP_REMOVED lines=12> */
[----:B------:R1:W-:Y:S01]  /*22710*/  LDGSTS.E [R216+0x2ff80], [R2.64], !P1 ;  /* 0x2ff8000002d87fae */ /* 0x0003e2000c921844 */
[----:B------:R-:W-:-:S03]  /*22720*/  ISETP.GE.AND P1, PT, R249, R248, PT ;  /* 0x000000f8f900720c */ /* 0x000fc60003f26270 */
[----:B------:R-:W4:Y:S04]  /*22730*/  LDL.LU.64 R238, [R1+0x1840] ;  /* 0x0018400001ee7983 */ /* 0x000f280000300a00 */
[----:B------:R-:W4:Y:S04]  /*22740*/  LDL.LU.64 R242, [R1+0x1838] ;  /* 0x0018380001f27983 */ /* 0x000f280000300a00 */
[----:B------:R-:W4:Y:S01]  /*22750*/  LDL.LU.64 R248, [R1+0x1830] ;  /* 0x0018300001f87983 */ /* 0x000f220000300a00 */
[----:B--2---:R-:W-:-:S04]  /*22760*/  IMAD.WIDE R36, R0, 0x4, R136 ;  /* 0x0000000400247825 */ /* 0x004fc800078e0288 */
        /* <DEDUP_REMOVED lines=57> */
[----:B------:R1:W-:Y:S01]  /*22b00*/  LDGSTS.E [R216+0x31c80], [R18.64], !P2 ;  /* 0x31c8000012d87fae */ /* 0x0003e2000d121844 */
[----:B------:R-:W-:-:S03]  /*22b10*/  IADD3 R10, R119, -0x7c, RZ ;  /* 0xffffff84770a7810 */ /* 0x000fc60007ffe0ff */
[----:B------:R1:W-:Y:S04]  /*22b20*/  LDGSTS.E [R216+0x31d00], [R16.64], !P2 ;  /* 0x31d0000010d87fae */ /* 0x0003e8000d121844 */
[----:B------:R1:W-:Y:S01]  /*22b30*/  LDGSTS.E [R216+0x31d80], [R14.64], !P2 ;  /* 0x31d800000ed87fae */ /* 0x0003e2000d121844 */
[----:B------:R-:W-:-:S03]  /*22b40*/  SEL R9, RZ, 0x4, P1 ;  /* 0x00000004ff097807 */ /* 0x000fc60000800000 */
[----:B------:R1:W-:Y:S01]  /*22b50*/  LDGSTS.E [R216+0x31e00], [R12.64], !P2 ;  /* 0x31e000000cd87fae */ /* 0x0003e2000d121844 */
[----:B------:R-:W-:-:S03]  /*22b60*/  ISETP.GE.U32.AND P1, PT, R10, 0x7fffff45, PT ;  /* 0x7fffff450a00780c */ /* 0x000fc60003f26070 */
[----:B------:R1:W-:Y:S04]  /*22b70*/  LDGSTS.E [R216+0x31e80], [R6.64], !P2 ;  /* 0x31e8000006d87fae */ /* 0x0003e8000d121844 */
[----:B------:R1:W-:Y:S04]  /*22b80*/  LDGSTS.E [R216+0x31f00], [R4.64], !P2 ;  /* 0x31f0000004d87fae */ /* 0x0003e8000d121844 */
[----:B------:R1:W-:Y:S01]  /*22b90*/  LDGSTS.E [R216+0x31f80], [R2.64], !P2 ;  /* 0x31f8000002d87fae */ /* 0x0003e2000d121844 */
[----:B------:R-:W-:Y:S01]  /*22ba0*/  ISETP.GE.U32.AND P2, PT, R11, 0x7fffff49, PT ;  /* 0x7fffff490b00780c */ /* 0x000fe20003f46070 */
[----:B--2---:R-:W-:-:S04]  /*22bb0*/  IMAD.WIDE R34, R0, 0x4, R136 ;  /* 0x0000000400227825 */ /* 0x004fc800078e0288 */
[C---:B---3--:R-:W-:Y:S01]  /*22bc0*/  IMAD.WIDE R32, R0.reuse, 0x4, R134 ;  /* 0x0000000400207825 */ /* 0x048fe200078e0286 */
[----:B------:R-:W-:Y:S03]  /*22bd0*/  STL.64 [R1+0x1580], R34 ;  /* 0x0015802201007387 */ /* 0x000fe60000100a00 */
[C---:B----4-:R-:W-:Y:S01]  /*22be0*/  IMAD.WIDE R30, R0.reuse, 0x4, R132 ;  /* 0x00000004001e7825 */ /* 0x050fe200078e0284 */
[----:B------:R-:W-:Y:S03]  /*22bf0*/  STL.64 [R1+0x1588], R32 ;  /* 0x0015882001007387 */ /* 0x000fe60000100a00 */
[C---:B-1----:R-:W-:Y:S01]  /*22c00*/  IMAD.WIDE R28, R0.reuse, 0x4, R130 ;  /* 0x00000004001c7825 */ /* 0x042fe200078e0282 */
        /* <DEDUP_REMOVED lines=22> */
[----:B------:R-:W-:Y:S03]  /*22d70*/  STL.64 [R1+0x15e8], R6 ;  /* 0x0015e80601007387 */ /* 0x000fe60000100a00 */
[----:B------:R-:W-:Y:S01]  /*22d80*/  IMAD.WIDE R2, R0, 0x4, R248 ;  /* 0x0000000400027825 */ /* 0x000fe200078e02f8 */
[----:B------:R-:W-:Y:S04]  /*22d90*/  STL.64 [R1+0x15f0], R4 ;  /* 0x0015f00401007387 */ /* 0x000fe80000100a00 */
[----:B------:R-:W-:Y:S04]  /*22da0*/  STL.64 [R1+0x15f8], R2 ;  /* 0x0015f80201007387 */ /* 0x000fe80000100a00 */
[----:B------:R-:W-:Y:S04]  /*22db0*/  STL [R1+0xe80], RZ ;  /* 0x000e80ff01007387 */ /* 0x000fe80000100800 */
        /* <DEDUP_REMOVED lines=594> */
[----:B------:R-:W-:Y:S01]  /*252e0*/  STL [R1+0x2c], RZ ;  /* 0x00002cff01007387 */ /* 0x000fe20000100800 */
[----:B------:R-:W-:-:S03]  /*252f0*/  CS2R R248, SRZ ;  /* 0x0000000000f87805 */ /* 0x000fc6000001ff00 */
[----:B------:R-:W-:Y:S01]  /*25300*/  STL [R1+0x10], RZ ;  /* 0x000010ff01007387 */ /* 0x000fe20000100800 */
[----:B------:R-:W-:-:S03]  /*25310*/  CS2R R250, SRZ ;  /* 0x0000000000fa7805 */ /* 0x000fc6000001ff00 */
[----:B------:R-:W-:Y:S04]  /*25320*/  STL [R1+0x14], RZ ;  /* 0x000014ff01007387 */ /* 0x000fe80000100800 */
[----:B------:R-:W-:Y:S04]  /*25330*/  STL [R1+0x18], RZ ;  /* 0x000018ff01007387 */ /* 0x000fe80000100800 */
[----:B------:R-:W-:Y:S04]  /*25340*/  STL [R1+0x1c], RZ ;  /* 0x00001cff01007387 */ /* 0x000fe80000100800 */
[----:B------:R-:W-:Y:S04]  /*25350*/  STL [R1], RZ ;  /* 0x000000ff01007387 */ /* 0x000fe80000100800 */
[----:B------:R-:W-:Y:S04]  /*25360*/  STL [R1+0x4], RZ ;  /* 0x000004ff01007387 */ /* 0x000fe80000100800 */
[----:B------:R-:W-:Y:S04]  /*25370*/  STL [R1+0x8], RZ ;  /* 0x000008ff01007387 */ /* 0x000fe80000100800 */
[----:B------:R-:W-:Y:S04]  /*25380*/  STL [R1+0xc], RZ ;  /* 0x00000cff01007387 */ /* 0x000fe80000100800 */
        /* <DEDUP_REMOVED lines=18> */
[----:B------:R2:W-:Y:S04]  /*254b0*/  LDGSTS.E [R216+0x33800], [R34.64], !P3 ;  /* 0x3380000022d87fae */ /* 0x0005e8000d921844 */
[----:B------:R-:W-:Y:S01]  /*254c0*/  STL [R1+0x1090], RZ ;  /* 0x001090ff01007387 */ /* 0x000fe20000100800 */
[----:B------:R-:W-:-:S03]  /*254d0*/  IADD3 R215, R119, 0x3f, RZ ;  /* 0x0000003f77d77810 */ /* 0x000fc60007ffe0ff */
[----:B------:R3:W-:Y:S04]  /*254e0*/  LDGSTS.E [R216+0x33880], [R32.64], !P3 ;  /* 0x3388000020d87fae */ /* 0x0007e8000d921844 */
[----:B------:R-:W-:Y:S04]  /*254f0*/  STL [R1+0x1094], RZ ;  /* 0x001094ff01007387 */ /* 0x000fe80000100800 */
[----:B------:R4:W-:Y:S04]  /*25500*/  LDGSTS.E [R216+0x33900], [R30.64], !P3 ;  /* 0x339000001ed87fae */ /* 0x0009e8000d921844 */
[----:B------:R-:W-:Y:S04]  /*25510*/  STL [R1+0x1098], RZ ;  /* 0x001098ff01007387 */ /* 0x000fe80000100800 */
[----:B------:R1:W-:Y:S04]  /*25520*/  LDGSTS.E [R216+0x33980], [R28.64], !P3 ;  /* 0x339800001cd87fae */ /* 0x0003e8000d921844 */
[----:B------:R-:W-:Y:S01]  /*25530*/  STL [R1+0x109c], RZ ;  /* 0x00109cff01007387 */ /* 0x000fe20000100800 */
[----:B------:R-:W-:-:S03]  /*25540*/  SEL R8, RZ, 0x4, P0 ;  /* 0x00000004ff087807 */ /* 0x000fc60000000000 */
[----:B------:R1:W-:Y:S04]  /*25550*/  LDGSTS.E [R216+0x33a00], [R26.64], !P3 ;  /* 0x33a000001ad87fae */ /* 0x0003e8000d921844 */
[----:B------:R-:W-:Y:S01]  /*25560*/  STL [R1+0x1080], RZ ;  /* 0x001080ff01007387 */ /* 0x000fe20000100800 */
[----:B------:R-:W-:-:S03]  /*25570*/  ISETP.GT.AND P0, PT, R215, 0x7f, PT ;  /* 0x0000007fd700780c */ /* 0x000fc60003f04270 */
[----:B------:R1:W-:Y:S04]  /*25580*/  LDGSTS.E [R216+0x33a80], [R24.64], !P3 ;  /* 0x33a8000018d87fae */ /* 0x0003e8000d921844 */
[----:B------:R-:W-:Y:S04]  /*25590*/  STL [R1+0x1084], RZ ;  /* 0x001084ff01007387 */ /* 0x000fe80000100800 */
[----:B------:R1:W-:Y:S04]  /*255a0*/  LDGSTS.E [R216+0x33b00], [R22.64], !P3 ;  /* 0x33b0000016d87fae */ /* 0x0003e8000d921844 */
[----:B------:R-:W-:Y:S04]  /*255b0*/  STL [R1+0x1088], RZ ;  /* 0x001088ff01007387 */ /* 0x000fe80000100800 */
[----:B------:R1:W-:Y:S04]  /*255c0*/  LDGSTS.E [R216+0x33b80], [R20.64], !P3 ;  /* 0x33b8000014d87fae */ /* 0x0003e8000d921844 */
[----:B------:R-:W-:Y:S01]  /*255d0*/  STL [R1+0x108c], RZ ;  /* 0x00108cff01007387 */ /* 0x000fe20000100800 */
[----:B------:R-:W-:-:S03]  /*255e0*/  CS2R R244, SRZ ;  /* 0x0000000000f47805 */ /* 0x000fc6000001ff00 */
[----:B------:R1:W-:Y:S04]  /*255f0*/  LDGSTS.E [R216+0x33c00], [R18.64], !P3 ;  /* 0x33c0000012d87fae */ /* 0x0003e8000d921844 */
[----:B------:R-:W-:Y:S01]  /*25600*/  STL [R1+0x1070], RZ ;  /* 0x001070ff01007387 */ /* 0x000fe20000100800 */
[----:B------:R-:W-:-:S03]  /*25610*/  SEL R8, R8, RZ, P0 ;  /* 0x000000ff08087207 */ /* 0x000fc60000000000 */
[----:B------:R1:W-:Y:S01]  /*25620*/  LDGSTS.E [R216+0x33c80], [R16.64], !P3 ;  /* 0x33c8000010d87fae */ /* 0x0003e2000d921844 */
[----:B------:R-:W-:-:S03]  /*25630*/  SEL R9, R9, RZ, P0 ;  /* 0x000000ff09097207 */ /* 0x000fc60000000000 */
[----:B------:R-:W-:Y:S01]  /*25640*/  STL [R1+0x1074], RZ ;  /* 0x001074ff01007387 */ /* 0x000fe20000100800 */
[----:B------:R-:W-:-:S03]  /*25650*/  CS2R R246, SRZ ;  /* 0x0000000000f67805 */ /* 0x000fc6000001ff00 */
[----:B------:R1:W-:Y:S01]  /*25660*/  LDGSTS.E [R216+0x33d00], [R14.64], !P3 ;  /* 0x33d000000ed87fae */ /* 0x0003e2000d921844 */
[----:B------:R-:W-:-:S03]  /*25670*/  CS2R R240, SRZ ;  /* 0x0000000000f07805 */ /* 0x000fc6000001ff00 */
[----:B------:R-:W-:Y:S01]  /*25680*/  STL [R1+0x1078], RZ ;  /* 0x001078ff01007387 */ /* 0x000fe20000100800 */
[----:B------:R-:W-:-:S03]  /*25690*/  CS2R R242, SRZ ;  /* 0x0000000000f27805 */ /* 0x000fc6000001ff00 */
[----:B------:R1:W-:Y:S04]  /*256a0*/  LDGSTS.E [R216+0x33d80], [R12.64], !P3 ;  /* 0x33d800000cd87fae */ /* 0x0003e8000d921844 */
[----:B------:R-:W-:Y:S01]  /*256b0*/  STL [R1+0x107c], RZ ;  /* 0x00107cff01007387 */ /* 0x000fe20000100800 */
[----:B------:R-:W-:-:S03]  /*256c0*/  CS2R R236, SRZ ;  /* 0x0000000000ec7805 */ /* 0x000fc6000001ff00 */
[----:B------:R1:W-:Y:S04]  /*256d0*/  LDGSTS.E [R216+0x33e00], [R10.64], !P3 ;  /* 0x33e000000ad87fae */ /* 0x0003e8000d921844 */
[----:B------:R-:W-:Y:S01]  /*256e0*/  STL [R1+0x1060], RZ ;  /* 0x001060ff01007387 */ /* 0x000fe20000100800 */
[----:B------:R-:W-:-:S03]  /*256f0*/  ISETP.NE.U32.AND P0, PT, R9, RZ, PT ;  /* 0x000000ff0900720c */ /* 0x000fc60003f05070 */
[----:B------:R1:W-:Y:S01]  /*25700*/  LDGSTS.E [R216+0x33e80], [R6.64], !P3 ;  /* 0x33e8000006d87fae */ /* 0x0003e2000d921844 */
[----:B------:R-:W-:-:S03]  /*25710*/  CS2R R238, SRZ ;  /* 0x0000000000ee7805 */ /* 0x000fc6000001ff00 */
[----:B------:R-:W-:Y:S04]  /*25720*/  STL [R1+0x1064], RZ ;  /* 0x001064ff01007387 */ /* 0x000fe80000100800 */
[----:B------:R2:W-:Y:S04]  /*25730*/  LDGSTS.E [R216+0x33f00], [R4.64], !P3 ;  /* 0x33f0000004d87fae */ /* 0x0005e8000d921844 */
[----:B------:R-:W-:Y:S01]  /*25740*/  STL [R1+0x1068], RZ ;  /* 0x001068ff01007387 */ /* 0x000fe20000100800 */
[----:B-1----:R-:W-:-:S03]  /*25750*/  CS2R R10, SRZ ;  /* 0x00000000000a7805 */ /* 0x002fc6000001ff00 */
[----:B------:R1:W-:Y:S01]  /*25760*/  LDGSTS.E [R216+0x33f80], [R2.64], !P3 ;  /* 0x33f8000002d87fae */ /* 0x0003e2000d921844 */
[----:B------:R-:W-:-:S03]  /*25770*/  ISETP.NE.U32.AND P3, PT, R8, RZ, PT ;  /* 0x000000ff0800720c */ /* 0x000fc60003f65070 */
[----:B------:R-:W-:Y:S01]  /*25780*/  STL [R1+0x106c], RZ ;  /* 0x00106cff01007387 */ /* 0x000fe20000100800 */
[----:B------:R-:W-:-:S03]  /*25790*/  CS2R R8, SRZ ;  /* 0x0000000000087805 */ /* 0x000fc6000001ff00 */
[----:B------:R-:W-:Y:S01]  /*257a0*/  STL.64 [R1+0x4ac0], R244 ;  /* 0x004ac0f401007387 */ /* 0x000fe20000100a00 */
        /* <DEDUP_REMOVED lines=49> */
[----:B----4-:R-:W-:-:S03]  /*25ac0*/  CS2R R30, SRZ ;  /* 0x00000000001e7805 */ /* 0x010fc6000001ff00 */
[----:B------:R-:W-:Y:S01]  /*25ad0*/  STL [R1+0xff4], RZ ;  /* 0x000ff4ff01007387 */ /* 0x000fe20000100800 */
[----:B---3--:R-:W-:-:S03]  /*25ae0*/  CS2R R32, SRZ ;  /* 0x0000000000207805 */ /* 0x008fc6000001ff00 */
[----:B------:R-:W-:Y:S01]  /*25af0*/  STL [R1+0xff8], RZ ;  /* 0x000ff8ff01007387 */ /* 0x000fe20000100800 */
[----:B--2---:R-:W-:-:S03]  /*25b00*/  CS2R R34, SRZ ;  /* 0x0000000000227805 */ /* 0x004fc6000001ff00 */
[----:B------:R-:W-:Y:S01]  /*25b10*/  STL [R1+0xffc], RZ ;  /* 0x000ffcff01007387 */ /* 0x000fe20000100800 */
[----:B------:R-:W-:-:S03]  /*25b20*/  CS2R R36, SRZ ;  /* 0x0000000000247805 */ /* 0x000fc6000001ff00 */
[----:B------:R-:W-:Y:S04]  /*25b30*/  STL [R1+0xfe0], RZ ;  /* 0x000fe0ff01007387 */ /* 0x000fe80000100800 */
[----:B------:R-:W-:Y:S01]  /*25b40*/  STL [R1+0xfe4], RZ ;  /* 0x000fe4ff01007387 */ /* 0x000fe20000100800 */
[----:B------:R-:W-:-:S03]  /*25b50*/  CS2R R38, SRZ ;  /* 0x0000000000267805 */ /* 0x000fc6000001ff00 */
[----:B------:R-:W-:Y:S01]  /*25b60*/  STL [R1+0xfe8], RZ ;  /* 0x000fe8ff01007387 */ /* 0x000fe20000100800 */
[----:B------:R-:W-:-:S03]  /*25b70*/  CS2R R40, SRZ ;  /* 0x0000000000287805 */ /* 0x000fc6000001ff00 */
        /* <DEDUP_REMOVED lines=8> */
[----:B------:R2:W-:Y:S01]  /*25c00*/  STL.64 [R1+0x4b58], R34 ;  /* 0x004b582201007387 */ /* 0x0005e20000100a00 */
[----:B------:R-:W-:-:S03]  /*25c10*/  CS2R R50, SRZ ;  /* 0x0000000000327805 */ /* 0x000fc6000001ff00 */
[----:B------:R-:W-:Y:S01]  /*25c20*/  STL [R1+0x4b60], R36 ;  /* 0x004b602401007387 */ /* 0x000fe20000100800 */
[----:B------:R-:W-:-:S03]  /*25c30*/  CS2R R52, SRZ ;  /* 0x0000000000347805 */ /* 0x000fc6000001ff00 */
[----:B------:R-:W-:Y:S01]  /*25c40*/  STL [R1+0x4c48], R37 ;  /* 0x004c482501007387 */ /* 0x000fe20000100800 */
        /* <DEDUP_REMOVED lines=51> */
[----:B------:R-:W2:Y:S01]  /*25f80*/  LDL.LU.64 R150, [R1+0x2140] ;  /* 0x0021400001967983 */ /* 0x000ea20000300a00 */
[----:B------:R-:W-:-:S03]  /*25f90*/  CS2R R70, SRZ ;  /* 0x0000000000467805 */ /* 0x000fc6000001ff00 */
[----:B------:R-:W3:Y:S01]  /*25fa0*/  LDL.LU.64 R148, [R1+0x2138] ;  /* 0x0021380001947983 */ /* 0x000ee20000300a00 */
[----:B------:R-:W-:-:S03]  /*25fb0*/  CS2R R72, SRZ ;  /* 0x0000000000487805 */ /* 0x000fc6000001ff00 */
[----:B------:R-:W4:Y:S01]  /*25fc0*/  LDL.LU.64 R146, [R1+0x2130] ;  /* 0x0021300001927983 */ /* 0x000f220000300a00 */
[----:B------:R-:W-:-:S03]  /*25fd0*/  CS2R R74, SRZ ;  /* 0x00000000004a7805 */ /* 0x000fc6000001ff00 */
[----:B------:R-:W4:Y:S01]  /*25fe0*/  LDL.LU.64 R144, [R1+0x2128] ;  /* 0x0021280001907983 */ /* 0x000f220000300a00 */
        /* <DEDUP_REMOVED lines=28> */
[----:B------:R-:W4:Y:S04]  /*261b0*/  LDL.LU.64 R142, [R1+0x2120] ;  /* 0x00212000018e7983 */ /* 0x000f280000300a00 */
[----:B------:R-:W4:Y:S04]  /*261c0*/  LDL.LU.64 R140, [R1+0x2118] ;  /* 0x00211800018c7983 */ /* 0x000f280000300a00 */
[----:B------:R-:W4:Y:S04]  /*261d0*/  LDL.LU.64 R138, [R1+0x2110] ;  /* 0x00211000018a7983 */ /* 0x000f280000300a00 */
[----:B------:R-:W4:Y:S04]  /*261e0*/  LDL.LU.64 R136, [R1+0x2108] ;  /* 0x0021080001887983 */ /* 0x000f280000300a00 */
        /* <DEDUP_REMOVED lines=19> */
[----:B------:R-:W-:Y:S01]  /*26320*/  STL [R1+0xf3c], RZ ;  /* 0x000f3cff01007387 */ /* 0x000fe20000100800 */
[----:B--2---:R-:W-:-:S04]  /*26330*/  IMAD.WIDE R34, R0, 0x4, R150 ;  /* 0x0000000400227825 */ /* 0x004fc800078e0296 */
[C---:B---3--:R-:W-:Y:S01]  /*26340*/  IMAD.WIDE R32, R0.reuse, 0x4, R148 ;  /* 0x0000000400207825 */ /* 0x048fe200078e0294 */
[----:B------:R2:W-:Y:S03]  /*26350*/  STL.64 [R1+0x1678], R34 ;  /* 0x0016782201007387 */ /* 0x0005e60000100a00 */
[C---:B----4-:R-:W-:Y:S01]  /*26360*/  IMAD.WIDE R30, R0.reuse, 0x4, R146 ;  /* 0x00000004001e7825 */ /* 0x050fe200078e0292 */
[----:B------:R3:W-:Y:S03]  /*26370*/  STL.64 [R1+0x1670], R32 ;  /* 0x0016702001007387 */ /* 0x0007e60000100a00 */
[C---:B------:R-:W-:Y:S01]  /*26380*/  IMAD.WIDE R28, R0.reuse, 0x4, R144 ;  /* 0x00000004001c7825 */ /* 0x040fe200078e0290 */
[----:B------:R4:W-:Y:S04]  /*26390*/  STL.64 [R1+0x1668], R30 ;  /* 0x0016681e01007387 */ /* 0x0009e80000100a00 */
[----:B------:R1:W-:Y:S04]  /*263a0*/  STL.64 [R1+0x1660], R28 ;  /* 0x0016601c01007387 */ /* 0x0003e80000100a00 */
[----:B------:R2:W-:Y:S04]  /*263b0*/  LDGSTS.E [R216+0x35800], [R34.64], !P4 ;  /* 0x3580000022d87fae */ /* 0x0005e8000e121844 */
[----:B------:R3:W-:Y:S04]  /*263c0*/  LDGSTS.E [R216+0x35880], [R32.64], !P4 ;  /* 0x3588000020d87fae */ /* 0x0007e8000e121844 */
[----:B------:R4:W-:Y:S04]  /*263d0*/  LDGSTS.E [R216+0x35900], [R30.64], !P4 ;  /* 0x359000001ed87fae */ /* 0x0009e8000e121844 */
[----:B------:R1:W-:Y:S01]  /*263e0*/  LDGSTS.E [R216+0x35980], [R28.64], !P4 ;  /* 0x359800001cd87fae */ /* 0x0003e2000e121844 */
[----:B------:R-:W-:-:S04]  /*263f0*/  IMAD.WIDE R26, R0, 0x4, R142 ;  /* 0x00000004001a7825 */ /* 0x000fc800078e028e */
        /* <DEDUP_REMOVED lines=8> */
[----:B------:R1:W-:Y:S04]  /*26480*/  LDGSTS.E [R216+0x35a80], [R24.64], !P4 ;  /* 0x35a8000018d87fae */ /* 0x0003e8000e121844 */
[----:B------:R1:W-:Y:S01]  /*26490*/  LDGSTS.E [R216+0x35b00], [R22.64], !P4 ;  /* 0x35b0000016d87fae */ /* 0x0003e2000e121844 */
[----:B------:R-:W-:-:S03]  /*264a0*/  IMAD.WIDE R18, R0, 0x4, R134 ;  /* 0x0000000400127825 */ /* 0x000fc600078e0286 */
[----:B------:R1:W-:Y:S01]  /*264b0*/  LDGSTS.E [R216+0x35b80], [R20.64], !P4 ;  /* 0x35b8000014d87fae */ /* 0x0003e2000e121844 */
[----:B------:R-:W-:-:S03]  /*264c0*/  IMAD.WIDE R16, R0, 0x4, R132 ;  /* 0x0000000400107825 */ /* 0x000fc600078e0284 */
[----:B------:R1:W-:Y:S01]  /*264d0*/  STL.64 [R1+0x1638], R18 ;  /* 0x0016381201007387 */ /* 0x0003e20000100a00 */
[----:B------:R-:W-:-:S03]  /*264e0*/  IMAD.WIDE R14, R0, 0x4, R130 ;  /* 0x00000004000e7825 */ /* 0x000fc600078e0282 */
[----:B------:R1:W-:Y:S01]  /*264f0*/  STL.64 [R1+0x1630], R16 ;  /* 0x0016301001007387 */ /* 0x0003e20000100a00 */
[----:B------:R-:W-:-:S03]  /*26500*/  IMAD.WIDE R12, R0, 0x4, R128 ;  /* 0x00000004000c7825 */ /* 0x000fc600078e0280 */
        /* <DEDUP_REMOVED lines=12> */
[----:B------:R-:W2:Y:S04]  /*265d0*/  LDL.LU.64 R148, [R1+0x20c0] ;  /* 0x0020c00001947983 */ /* 0x000ea80000300a00 */
[----:B------:R1:W-:Y:S04]  /*265e0*/  STL.64 [R1+0x1608], R6 ;  /* 0x0016080601007387 */ /* 0x0003e80000100a00 */
[----:B------:R-:W3:Y:S04]  /*265f0*/  LDL.LU.64 R146, [R1+0x20b8] ;  /* 0x0020b80001927983 */ /* 0x000ee80000300a00 */
[----:B------:R1:W-:Y:S04]  /*26600*/  STL.64 [R1+0x1600], R4 ;  /* 0x0016000401007387 */ /* 0x0003e80000100a00 */
        /* <DEDUP_REMOVED lines=16> */
[----:B------:R1:W-:Y:S01]  /*26710*/  LDGSTS.E [R216+0x35f80], [R4.64], !P4 ;  /* 0x35f8000004d87fae */ /* 0x0003e2000e121844 */
[----:B--2---:R-:W-:-:S05]  /*26720*/  IMAD.WIDE R34, R0, 0x4, R148 ;  /* 0x0000000400227825 */ /* 0x004fca00078e0294 */
[----:B------:R2:W-:Y:S01]  /*26730*/  LDGSTS.E [R216+0x37800], [R34.64], !P5 ;  /* 0x3780000022d87fae */ /* 0x0005e2000e921844 */
[----:B---3--:R-:W-:-:S05]  /*26740*/  IMAD.WIDE R32, R0, 0x4, R146 ;  /* 0x0000000400207825 */ /* 0x008fca00078e0292 */
[----:B------:R3:W-:Y:S01]  /*26750*/  LDGSTS.E [R216+0x37880], [R32.64], !P5 ;  /* 0x3788000020d87fae */ /* 0x0007e2000e921844 */
[----:B----4-:R-:W-:-:S03]  /*26760*/  IMAD.WIDE R30, R0, 0x4, R120 ;  /* 0x00000004001e7825 */ /* 0x010fc600078e0278 */
[----:B------:R-:W4:Y:S01]  /*26770*/  LDL.LU.64 R120, [R1+0x2048] ;  /* 0x0020480001787983 */ /* 0x000f220000300a00 */
[----:B-1----:R-:W-:-:S03]  /*26780*/  IMAD.WIDE R28, R0, 0x4, R144 ;  /* 0x00000004001c7825 */ /* 0x002fc600078e0290 */
        /* <DEDUP_REMOVED lines=20> */
[----:B------:R-:W-:Y:S04]  /*268d0*/  STL.64 [R1+0x16b0], R14 ;  /* 0x0016b00e01007387 */ /* 0x000fe80000100a00 */
[----:B------:R-:W2:Y:S04]  /*268e0*/  LDL.LU.64 R142, [R1+0x2ac8] ;  /* 0x002ac800018e7983 */ /* 0x000ea80000300a00 */
[----:B------:R-:W-:Y:S04]  /*268f0*/  STL.64 [R1+0x16a0], R12 ;  /* 0x0016a00c01007387 */ /* 0x000fe80000100a00 */
[----:B------:R-:W3:Y:S04]  /*26900*/  LDL.LU.64 R130, [R1+0x2ac0] ;  /* 0x002ac00001827983 */ /* 0x000ee80000300a00 */
[----:B------:R-:W-:Y:S04]  /*26910*/  STL.64 [R1+0x1698], R10 ;  /* 0x0016980a01007387 */ /* 0x000fe80000100a00 */
[----:B------:R-:W-:Y:S04]  /*26920*/  STL.64 [R1+0x1690], R8 ;  /* 0x0016900801007387 */ /* 0x000fe80000100a00 */
[----:B------:R-:W3:Y:S04]  /*26930*/  LDL.LU.64 R140, [R1+0x2ab8] ;  /* 0x002ab800018c7983 */ /* 0x000ee80000300a00 */
[----:B------:R-:W3:Y:S01]  /*26940*/  LDL.LU.64 R124, [R1+0x28c8] ;  /* 0x0028c800017c7983 */ /* 0x000ee20000300a00 */
[----:B------:R-:W-:-:S03]  /*26950*/  IMAD.WIDE R6, R0, 0x4, R122 ;  /* 0x0000000400067825 */ /* 0x000fc600078e027a */
[----:B------:R1:W-:Y:S04]  /*26960*/  LDGSTS.E [R216+0x37900], [R30.64], !P5 ;  /* 0x379000001ed87fae */ /* 0x0003e8000e921844 */
[----:B------:R-:W-:Y:S04]  /*26970*/  STL.64 [R1+0x1688], R6 ;  /* 0x0016880601007387 */ /* 0x000fe80000100a00 */
[----:B------:R-:W3:Y:S04]  /*26980*/  LDL.LU.64 R138, [R1+0x2ab0] ;  /* 0x002ab000018a7983 */ /* 0x000ee80000300a00 */
[----:B------:R-:W3:Y:S04]  /*26990*/  LDL.LU.64 R122, [R1+0x28c0] ;  /* 0x0028c000017a7983 */ /* 0x000ee80000300a00 */
[----:B------:R1:W-:Y:S04]  /*269a0*/  LDGSTS.E [R216+0x37980], [R28.64], !P5 ;  /* 0x379800001cd87fae */ /* 0x0003e8000e921844 */
[----:B------:R1:W-:Y:S01]  /*269b0*/  LDGSTS.E [R216+0x37a00], [R26.64], !P5 ;  /* 0x37a000001ad87fae */ /* 0x0003e2000e921844 */
[----:B------:R-:W-:-:S03]  /*269c0*/  IMAD.MOV.U32 R252, RZ, RZ, c[0x0][0x18c] ;  /* 0x00006300fffc7624 */ /* 0x000fc600078e00ff */
[----:B------:R1:W-:Y:S04]  /*269d0*/  LDGSTS.E [R216+0x37a80], [R24.64], !P5 ;  /* 0x37a8000018d87fae */ /* 0x0003e8000e921844 */
[----:B------:R1:W-:Y:S04]  /*269e0*/  LDGSTS.E [R216+0x37b00], [R22.64], !P5 ;  /* 0x37b0000016d87fae */ /* 0x0003e8000e921844 */
[----:B------:R1:W-:Y:S04]  /*269f0*/  LDGSTS.E [R216+0x37b80], [R20.64], !P5 ;  /* 0x37b8000014d87fae */ /* 0x0003e8000e921844 */
[----:B------:R1:W-:Y:S01]  /*26a00*/  LDGSTS.E [R216+0x37c00], [R18.64], !P5 ;  /* 0x37c0000012d87fae */ /* 0x0003e2000e921844 */
[----:B------:R-:W-:-:S03]  /*26a10*/  IMAD.SHL.U32 R252, R252, 0x40, RZ ;  /* 0x00000040fcfc7824 */ /* 0x000fc600078e00ff */
[----:B------:R1:W-:Y:S01]  /*26a20*/  LDGSTS.E [R216+0x37c80], [R16.64], !P5 ;  /* 0x37c8000010d87fae */ /* 0x0003e2000e921844 */
[----:B------:R-:W-:-:S03]  /*26a30*/  IADD3 R2, R119, -0x80, RZ ;  /* 0xffffff8077027810 */ /* 0x000fc60007ffe0ff */
[----:B------:R1:W-:Y:S04]  /*26a40*/  LDGSTS.E [R216+0x37d00], [R14.64], !P5 ;  /* 0x37d000000ed87fae */ /* 0x0003e8000e921844 */
[----:B------:R1:W-:Y:S04]  /*26a50*/  LDGSTS.E [R216+0x37d80], [R12.64], !P5 ;  /* 0x37d800000cd87fae */ /* 0x0003e8000e921844 */
[----:B------:R1:W-:Y:S04]  /*26a60*/  LDGSTS.E [R216+0x37e00], [R10.64], !P5 ;  /* 0x37e000000ad87fae */ /* 0x0003e8000e921844 */
[----:B------:R1:W-:Y:S04]  /*26a70*/  LDGSTS.E [R216+0x37e80], [R8.64], !P5 ;  /* 0x37e8000008d87fae */ /* 0x0003e8000e921844 */
[----:B------:R1:W-:Y:S01]  /*26a80*/  LDGSTS.E [R216+0x37f00], [R6.64], !P5 ;  /* 0x37f0000006d87fae */ /* 0x0003e2000e921844 */
[----:B----4-:R-:W-:-:S05]  /*26a90*/  IMAD.WIDE R4, R0, 0x4, R120 ;  /* 0x0000000400047825 */ /* 0x010fca00078e0278 */
[----:B------:R2:W-:Y:S04]  /*26aa0*/  STL.64 [R1+0x1680], R4 ;  /* 0x0016800401007387 */ /* 0x0005e80000100a00 */
[----:B------:R-:W4:Y:S04]  /*26ab0*/  LDL.LU.64 R136, [R1+0x2aa8] ;  /* 0x002aa80001887983 */ /* 0x000f280000300a00 */
[----:B------:R-:W4:Y:S04]  /*26ac0*/  LDL.LU.64 R120, [R1+0x28b8] ;  /* 0x0028b80001787983 */ /* 0x000f280000300a00 */
[----:B------:R-:W4:Y:S04]  /*26ad0*/  LDL.LU.64 R134, [R1+0x2aa0] ;  /* 0x002aa00001867983 */ /* 0x000f280000300a00 */
[----:B------:R-:W4:Y:S04]  /*26ae0*/  LDL.LU.64 R128, [R1+0x28b0] ;  /* 0x0028b00001807983 */ /* 0x000f280000300a00 */
[----:B------:R-:W4:Y:S04]  /*26af0*/  LDL.LU.64 R132, [R1+0x2a98] ;  /* 0x002a980001847983 */ /* 0x000f280000300a00 */
[----:B------:R-:W4:Y:S04]  /*26b00*/  LDL.LU.64 R126, [R1+0x28a8] ;  /* 0x0028a800017e7983 */ /* 0x000f280000300a00 */
[----:B------:R2:W-:Y:S01]  /*26b10*/  LDGSTS.E [R216+0x37f80], [R4.64], !P5 ;  /* 0x37f8000004d87fae */ /* 0x0005e2000e921844 */
[----:B------:R-:W-:Y:S01]  /*26b20*/  ISETP.GE.U32.AND P5, PT, R2, 0x7fffff41, PT ;  /* 0x7fffff410200780c */ /* 0x000fe20003fa6070 */
[----:B--2---:R-:W-:-:S04]  /*26b30*/  IMAD.WIDE R4, R252, 0x4, R142 ;  /* 0x00000004fc047825 */ /* 0x004fc800078e028e */
[C---:B---3--:R-:W-:Y:S02]  /*26b40*/  IMAD.WIDE R2, R252.reuse, 0x4, R130 ;  /* 0x00000004fc027825 */ /* 0x048fe400078e0282 */
[----:B------:R-:W2:Y:S04]  /*26b50*/  LDL.LU.64 R130, [R1+0x2a90] ;  /* 0x002a900001827983 */ /* 0x000ea80000300a00 */
[----:B------:R-:W-:Y:S04]  /*26b60*/  STL.64 [R1+0x48c8], R4 ;  /* 0x0048c80401007387 */ /* 0x000fe80000100a00 */
[----:B------:R-:W-:Y:S01]  /*26b70*/  STL.64 [R1+0x48c0], R2 ;  /* 0x0048c00201007387 */ /* 0x000fe20000100a00 */
[----:B------:R-:W-:-:S03]  /*26b80*/  IMAD.WIDE R66, R252, 0x4, R124 ;  /* 0x00000004fc427825 */ /* 0x000fc600078e027c */
[----:B------:R-:W3:Y:S01]  /*26b90*/  LDL.LU.64 R124, [R1+0x28a0] ;  /* 0x0028a000017c7983 */ /* 0x000ee20000300a00 */
[----:B------:R-:W-:-:S04]  /*26ba0*/  IMAD.WIDE R68, R252, 0x4, R140 ;  /* 0x00000004fc447825 */ /* 0x000fc800078e028c */
[----:B------:R-:W-:-:S04]  /*26bb0*/  IMAD.WIDE R34, R252, 0x4, R138 ;  /* 0x00000004fc227825 */ /* 0x000fc800078e028a */
[C---:B------:R-:W-:Y:S02]  /*26bc0*/  IMAD.WIDE R32, R252.reuse, 0x4, R122 ;  /* 0x00000004fc207825 */ /* 0x040fe400078e027a */
[----:B------:R-:W2:Y:S04]  /*26bd0*/  LDL.LU.64 R122, [R1+0x2a88] ;  /* 0x002a8800017a7983 */ /* 0x000ea80000300a00 */
[----:B------:R-:W-:Y:S04]  /*26be0*/  STL.64 [R1+0x48b8], R68 ;  /* 0x0048b84401007387 */ /* 0x000fe80000100a00 */
[----:B------:R-:W-:Y:S04]  /*26bf0*/  STL.64 [R1+0x4c40], R68 ;  /* 0x004c404401007387 */ /* 0x000fe80000100a00 */
[----:B------:R-:W-:Y:S04]  /*26c00*/  STL.64 [R1+0x48b0], R66 ;  /* 0x0048b04201007387 */ /* 0x000fe80000100a00 */
[----:B------:R1:W-:Y:S01]  /*26c10*/  STL.64 [R1+0x4c50], R66 ;  /* 0x004c504201007387 */ /* 0x0003e20000100a00 */
[----:B----4-:R-:W-:-:S04]  /*26c20*/  IMAD.WIDE R242, R252, 0x4, R136 ;  /* 0x00000004fcf27825 */ /* 0x010fc800078e0288 */
[C---:B------:R-:W-:Y:S02]  /*26c30*/  IMAD.WIDE R240, R252.reuse, 0x4, R120 ;  /* 0x00000004fcf07825 */ /* 0x040fe400078e0278 */
[----:B------:R-:W4:Y:S02]  /*26c40*/  LDL.LU.64 R120, [R1+0x2898] ;  /* 0x0028980001787983 */ /* 0x000f240000300a00 */
[C---:B------:R-:W-:Y:S02]  /*26c50*/  IMAD.WIDE R192, R252.reuse, 0x4, R134 ;  /* 0x00000004fcc07825 */ /* 0x040fe400078e0286 */
[----:B------:R-:W-:Y:S04]  /*26c60*/  STL.64 [R1+0x48a8], R34 ;  /* 0x0048a82201007387 */ /* 0x000fe80000100a00 */
[----:B------:R-:W-:Y:S01]  /*26c70*/  STL.64 [R1+0x4c58], R34 ;  /* 0x004c582201007387 */ /* 0x000fe20000100a00 */
[----:B------:R-:W-:-:S03]  /*26c80*/  IMAD.WIDE R194, R252, 0x4, R128 ;  /* 0x00000004fcc27825 */ /* 0x000fc600078e0280 */
[----:B------:R-:W1:Y:S04]  /*26c90*/  LDL.LU.64 R134, [R1+0x2a80] ;  /* 0x002a800001867983 */ /* 0x000e680000300a00 */
[----:B------:R-:W-:Y:S04]  /*26ca0*/  STL.64 [R1+0x48a0], R32 ;  /* 0x0048a02001007387 */ /* 0x000fe80000100a00 */
[----:B------:R-:W-:Y:S04]  /*26cb0*/  STL.64 [R1+0x4c60], R32 ;  /* 0x004c602001007387 */ /* 0x000fe80000100a00 */
[----:B------:R-:W4:Y:S01]  /*26cc0*/  LDL.LU.64 R128, [R1+0x2890] ;  /* 0x0028900001807983 */ /* 0x000f220000300a00 */
[----:B------:R-:W-:-:S03]  /*26cd0*/  IMAD.WIDE R234, R252, 0x4, R126 ;  /* 0x00000004fcea7825 */ /* 0x000fc600078e027e */
[----:B------:R-:W-:Y:S04]  /*26ce0*/  STL.64 [R1+0x4898], R242 ;  /* 0x004898f201007387 */ /* 0x000fe80000100a00 */
[----:B------:R-:W-:Y:S04]  /*26cf0*/  STL.64 [R1+0x4c68], R242 ;  /* 0x004c68f201007387 */ /* 0x000fe80000100a00 */
[----:B------:R-:W-:Y:S01]  /*26d00*/  STL.64 [R1+0x4890], R240 ;  /* 0x004890f001007387 */ /* 0x000fe20000100a00 */
[----:B------:R-:W-:-:S03]  /*26d10*/  IMAD.WIDE R232, R252, 0x4, R132 ;  /* 0x00000004fce87825 */ /* 0x000fc600078e0284 */
[----:B------:R1:W-:Y:S04]  /*26d20*/  STL.64 [R1+0x4c70], R240 ;  /* 0x004c70f001007387 */ /* 0x0003e80000100a00 */
[----:B------:R-:W4:Y:S04]  /*26d30*/  LDL.LU.64 R126, [R1+0x2a78] ;  /* 0x002a7800017e7983 */ /* 0x000f280000300a00 */
[----:B------:R-:W-:Y:S04]  /*26d40*/  STL.64 [R1+0x4888], R192 ;  /* 0x004888c001007387 */ /* 0x000fe80000100a00 */
[----:B------:R-:W-:Y:S04]  /*26d50*/  STL.64 [R1+0x4c78], R192 ;  /* 0x004c78c001007387 */ /* 0x000fe80000100a00 */
[----:B------:R-:W-:Y:S04]  /*26d60*/  STL.64 [R1+0x4880], R194 ;  /* 0x004880c201007387 */ /* 0x000fe80000100a00 */
[----:B------:R-:W-:Y:S01]  /*26d70*/  STL.64 [R1+0x4c80], R194 ;  /* 0x004c80c201007387 */ /* 0x000fe20000100a00 */
[----:B---3--:R-:W-:-:S03]  /*26d80*/  IMAD.WIDE R152, R252, 0x4, R124 ;  /* 0x00000004fc987825 */ /* 0x008fc600078e027c */
[----:B------:R-:W3:Y:S04]  /*26d90*/  LDL.LU.64 R132, [R1+0x2888] ;  /* 0x0028880001847983 */ /* 0x000ee80000300a00 */
[----:B------:R-:W3:Y:S04]  /*26da0*/  LDL.LU.64 R142, [R1+0x2a70] ;  /* 0x002a7000018e7983 */ /* 0x000ee80000300a00 */
[----:B------:R-:W-:Y:S04]  /*26db0*/  STL.64 [R1+0x4878], R232 ;  /* 0x004878e801007387 */ /* 0x000fe80000100a00 */
[----:B------:R-:W-:Y:S04]  /*26dc0*/  STL.64 [R1+0x4c88], R232 ;  /* 0x004c88e801007387 */ /* 0x000fe80000100a00 */
[----:B------:R-:W3:Y:S01]  /*26dd0*/  LDL.LU.64 R124, [R1+0x2880] ;  /* 0x00288000017c7983 */ /* 0x000ee20000300a00 */
[----:B--2---:R-:W-:-:S03]  /*26de0*/  IMAD.WIDE R154, R252, 0x4, R130 ;  /* 0x00000004fc9a7825 */ /* 0x004fc600078e0282 */
[----:B------:R-:W2:Y:S04]  /*26df0*/  LDL.LU.64 R140, [R1+0x2a68] ;  /* 0x002a6800018c7983 */ /* 0x000ea80000300a00 */
[----:B------:R-:W-:Y:S04]  /*26e00*/  STL.64 [R1+0x4870], R234 ;  /* 0x004870ea01007387 */ /* 0x000fe80000100a00 */
[----:B------:R-:W-:Y:S01]  /*26e10*/  STL.64 [R1+0x4c90], R234 ;  /* 0x004c90ea01007387 */ /* 0x000fe20000100a00 */
[----:B------:R-:W-:-:S03]  /*26e20*/  IMAD.WIDE R122, R252, 0x4, R122 ;  /* 0x00000004fc7a7825 */ /* 0x000fc600078e027a */
[----:B------:R-:W2:Y:S04]  /*26e30*/  LDL.LU.64 R130, [R1+0x2878] ;  /* 0x0028780001827983 */ /* 0x000ea80000300a00 */
[----:B------:R-:W-:Y:S04]  /*26e40*/  STL.64 [R1+0x4868], R154 ;  /* 0x0048689a01007387 */ /* 0x000fe80000100a00 */
[----:B------:R-:W-:Y:S04]  /*26e50*/  STL.64 [R1+0x4c98], R154 ;  /* 0x004c989a01007387 */ /* 0x000fe80000100a00 */
[----:B------:R-:W2:Y:S04]  /*26e60*/  LDL.LU.64 R136, [R1+0x2a60] ;  /* 0x002a600001887983 */ /* 0x000ea80000300a00 */
[----:B------:R-:W-:Y:S04]  /*26e70*/  STL.64 [R1+0x4860], R152 ;  /* 0x0048609801007387 */ /* 0x000fe80000100a00 */
[----:B------:R-:W-:Y:S01]  /*26e80*/  STL.64 [R1+0x4ca0], R152 ;  /* 0x004ca09801007387 */ /* 0x000fe20000100a00 */
[----:B----4-:R-:W-:-:S04]  /*26e90*/  IMAD.WIDE R120, R252, 0x4, R120 ;  /* 0x00000004fc787825 */ /* 0x010fc800078e0278 */
[----:B-1----:R-:W-:-:S04]  /*26ea0*/  IMAD.WIDE R66, R252, 0x4, R134 ;  /* 0x00000004fc427825 */ /* 0x002fc800078e0286 */
[C---:B------:R-:W-:Y:S02]  /*26eb0*/  IMAD.WIDE R36, R252.reuse, 0x4, R128 ;  /* 0x00000004fc247825 */ /* 0x040fe400078e0280 */
[----:B------:R-:W4:Y:S04]  /*26ec0*/  LDL.LU.64 R128, [R1+0x2870] ;  /* 0x0028700001807983 */ /* 0x000f280000300a00 */
[----:B------:R-:W4:Y:S04]  /*26ed0*/  LDL.LU.64 R138, [R1+0x2a58] ;  /* 0x002a5800018a7983 */ /* 0x000f280000300a00 */
[----:B------:R-:W-:Y:S04]  /*26ee0*/  STL.64 [R1+0x4858], R122 ;  /* 0x0048587a01007387 */ /* 0x000fe80000100a00 */
[----:B------:R1:W-:Y:S04]  /*26ef0*/  STL.64 [R1+0x4ca8], R122 ;  /* 0x004ca87a01007387 */ /* 0x0003e80000100a00 */
[----:B------:R-:W-:Y:S01]  /*26f00*/  STL.64 [R1+0x4848], R66 ;  /* 0x0048484201007387 */ /* 0x000fe20000100a00 */
[----:B------:R-:W-:-:S03]  /*26f10*/  IMAD.WIDE R64, R252, 0x4, R126 ;  /* 0x00000004fc407825 */ /* 0x000fc600078e027e */
[----:B------:R1:W-:Y:S04]  /*26f20*/  STL.64 [R1+0x4cb0], R66 ;  /* 0x004cb04201007387 */ /* 0x0003e80000100a00 */
[----:B------:R-:W4:Y:S04]  /*26f30*/  LDL.LU.64 R126, [R1+0x2868] ;  /* 0x00286800017e7983 */ /* 0x000f280000300a00 */
[----:B------:R-:W4:Y:S04]  /*26f40*/  LDL.LU.64 R134, [R1+0x2a50] ;  /* 0x002a500001867983 */ /* 0x000f280000300a00 */
[----:B------:R-:W-:Y:S04]  /*26f50*/  STL.64 [R1+0x4850], R120 ;  /* 0x0048507801007387 */ /* 0x000fe80000100a00 */
[----:B------:R-:W-:Y:S01]  /*26f60*/  STL.64 [R1+0x4cb8], R120 ;  /* 0x004cb87801007387 */ /* 0x000fe20000100a00 */
[----:B---3--:R-:W-:-:S03]  /*26f70*/  IMAD.WIDE R62, R252, 0x4, R132 ;  /* 0x00000004fc3e7825 */ /* 0x008fc600078e0284 */
[----:B------:R-:W-:Y:S04]  /*26f80*/  STL.64 [R1+0x4840], R36 ;  /* 0x0048402401007387 */ /* 0x000fe80000100a00 */
[----:B------:R-:W-:Y:S04]  /*26f90*/  STL.64 [R1+0x4cc0], R36 ;  /* 0x004cc02401007387 */ /* 0x000fe80000100a00 */
[----:B------:R-:W3:Y:S04]  /*26fa0*/  LDL.LU.64 R132, [R1+0x2860] ;  /* 0x0028600001847983 */ /* 0x000ee80000300a00 */
[----:B------:R-:W-:Y:S01]  /*26fb0*/  STL.64 [R1+0x4838], R64 ;  /* 0x0048384001007387 */ /* 0x000fe20000100a00 */
[----:B------:R-:W-:-:S03]  /*26fc0*/  IMAD.WIDE R28, R252, 0x4, R124 ;  /* 0x00000004fc1c7825 */ /* 0x000fc600078e027c */
[----:B------:R-:W-:Y:S04]  /*26fd0*/  STL.64 [R1+0x4cc8], R64 ;  /* 0x004cc84001007387 */ /* 0x000fe80000100a00 */
[----:B------:R-:W3:Y:S01]  /*26fe0*/  LDL.LU.64 R124, [R1+0x2a48] ;  /* 0x002a4800017c7983 */ /* 0x000ee20000300a00 */
[----:B------:R-:W-:-:S03]  /*26ff0*/  IMAD.WIDE R30, R252, 0x4, R142 ;  /* 0x00000004fc1e7825 */ /* 0x000fc600078e028e */
[----:B------:R-:W-:Y:S04]  /*27000*/  STL.64 [R1+0x4830], R62 ;  /* 0x0048303e01007387 */ /* 0x000fe80000100a00 */
[----:B------:R-:W-:Y:S01]  /*27010*/  STL.64 [R1+0x4cd0], R62 ;  /* 0x004cd03e01007387 */ /* 0x000fe20000100a00 */
[----:B--2---:R-:W-:-:S03]  /*27020*/  IMAD.WIDE R244, R252, 0x4, R130 ;  /* 0x00000004fcf47825 */ /* 0x004fc600078e0282 */
[----:B------:R-:W2:Y:S01]  /*27030*/  LDL.LU.64 R130, [R1+0x2858] ;  /* 0x0028580001827983 */ /* 0x000ea20000300a00 */
[----:B------:R-:W-:-:S03]  /*27040*/  IMAD.WIDE R246, R252, 0x4, R140 ;  /* 0x00000004fcf67825 */ /* 0x000fc600078e028c */
[----:B------:R-:W-:Y:S04]  /*27050*/  STL.64 [R1+0x4828], R30 ;  /* 0x0048281e01007387 */ /* 0x000fe80000100a00 */
[----:B------:R-:W-:Y:S01]  /*27060*/  STL.64 [R1+0x4cd8], R30 ;  /* 0x004cd81e01007387 */ /* 0x000fe20000100a00 */
[----:B------:R-:W-:-:S03]  /*27070*/  IMAD.WIDE R196, R252, 0x4, R136 ;  /* 0x00000004fcc47825 */ /* 0x000fc600078e0288 */
[----:B------:R-:W2:Y:S04]  /*27080*/  LDL.LU.64 R136, [R1+0x2a40] ;  /* 0x002a400001887983 */ /* 0x000ea80000300a00 */
[----:B------:R-:W-:Y:S04]  /*27090*/  STL.64 [R1+0x4820], R28 ;  /* 0x0048201c01007387 */ /* 0x000fe80000100a00 */
[----:B------:R-:W-:Y:S01]  /*270a0*/  STL.64 [R1+0x4ce0], R28 ;  /* 0x004ce01c01007387 */ /* 0x000fe20000100a00 */
[----:B------:R-:W-:Y:S01]  /*270b0*/  ISETP.GE.AND P4, PT, R215, 0x40, PT ;  /* 0x00000040d700780c */ /* 0x000fe20003f86270 */
[----:B----4-:R-:W-:-:S02]  /*270c0*/  IMAD.WIDE R198, R252, 0x4, R128 ;  /* 0x00000004fcc67825 */ /* 0x010fc400078e0280 */
[----:B------:R-:W4:Y:S04]  /*270d0*/  LDL.LU.64 R128, [R1+0x2850] ;  /* 0x0028500001807983 */ /* 0x000f280000300a00 */
[----:B------:R-:W-:Y:S04]  /*270e0*/  STL.64 [R1+0x4818], R246 ;  /* 0x004818f601007387 */ /* 0x000fe80000100a00 */
[----:B------:R-:W-:Y:S04]  /*270f0*/  STL.64 [R1+0x4ce8], R246 ;  /* 0x004ce8f601007387 */ /* 0x000fe80000100a00 */
[----:B------:R-:W-:Y:S01]  /*27100*/  STL.64 [R1+0x4810], R244 ;  /* 0x004810f401007387 */ /* 0x000fe20000100a00 */
[----:B------:R-:W-:-:S03]  /*27110*/  IMAD.WIDE R214, R252, 0x4, R138 ;  /* 0x00000004fcd67825 */ /* 0x000fc600078e028a */
[----:B------:R-:W-:Y:S01]  /*27120*/  STL.64 [R1+0x4cf0], R244 ;  /* 0x004cf0f401007387 */ /* 0x000fe20000100a00 */
[----:B------:R-:W-:-:S03]  /*27130*/  IMAD.WIDE R212, R252, 0x4, R126 ;  /* 0x00000004fcd47825 */ /* 0x000fc600078e027e */
[----:B------:R-:W4:Y:S04]  /*27140*/  LDL.LU.64 R126, [R1+0x2a38] ;  /* 0x002a3800017e7983 */ /* 0x000f280000300a00 */
[----:B------:R-:W-:Y:S01]  /*27150*/  STL.64 [R1+0x4808], R196 ;  /* 0x004808c401007387 */ /* 0x000fe20000100a00 */
[----:B------:R-:W-:-:S03]  /*27160*/  IMAD.WIDE R150, R252, 0x4, R134 ;  /* 0x00000004fc967825 */ /* 0x000fc600078e0286 */
[----:B------:R-:W-:Y:S04]  /*27170*/  STL.64 [R1+0x4cf8], R196 ;  /* 0x004cf8c401007387 */ /* 0x000fe80000100a00 */
[----:B------:R-:W-:Y:S04]  /*27180*/  STL.64 [R1+0x4800], R198 ;  /* 0x004800c601007387 */ /* 0x000fe80000100a00 */
[----:B------:R-:W-:Y:S04]  /*27190*/  STL.64 [R1+0x4d00], R198 ;  /* 0x004d00c601007387 */ /* 0x000fe80000100a00 */
[----:B------:R-:W4:Y:S04]  /*271a0*/  LDL.LU.64 R134, [R1+0x2848] ;  /* 0x0028480001867983 */ /* 0x000f280000300a00 */
[----:B------:R-:W4:Y:S04]  /*271b0*/  LDL.LU.64 R142, [R1+0x2a30] ;  /* 0x002a3000018e7983 */ /* 0x000f280000300a00 */
[----:B------:R-:W-:Y:S04]  /*271c0*/  STL.64 [R1+0x47f8], R214 ;  /* 0x0047f8d601007387 */ /* 0x000fe80000100a00 */
[----:B------:R-:W-:Y:S01]  /*271d0*/  STL.64 [R1+0x4d08], R214 ;  /* 0x004d08d601007387 */ /* 0x000fe20000100a00 */
[----:B---3--:R-:W-:-:S03]  /*271e0*/  IMAD.WIDE R118, R252, 0x4, R124 ;  /* 0x00000004fc767825 */ /* 0x008fc600078e027c */
[----:B------:R-:W3:Y:S01]  /*271f0*/  LDL.LU.64 R124, [R1+0x2840] ;  /* 0x00284000017c7983 */ /* 0x000ee20000300a00 */
[----:B------:R-:W-:-:S03]  /*27200*/  IMAD.WIDE R148, R252, 0x4, R132 ;  /* 0x00000004fc947825 */ /* 0x000fc600078e0284 */
[----:B------:R-:W3:Y:S04]  /*27210*/  LDL.LU.64 R132, [R1+0x2a28] ;  /* 0x002a280001847983 */ /* 0x000ee80000300a00 */
[----:B------:R-:W-:Y:S01]  /*27220*/  STL.64 [R1+0x47f0], R212 ;  /* 0x0047f0d401007387 */ /* 0x000fe20000100a00 */
[----:B--2---:R-:W-:-:S03]  /*27230*/  IMAD.WIDE R116, R252, 0x4, R130 ;  /* 0x00000004fc747825 */ /* 0x004fc600078e0282 */
[----:B------:R-:W-:Y:S04]  /*27240*/  STL.64 [R1+0x4d10], R212 ;  /* 0x004d10d401007387 */ /* 0x000fe80000100a00 */
[----:B------:R-:W2:Y:S04]  /*27250*/  LDL.LU.64 R130, [R1+0x2838] ;  /* 0x0028380001827983 */ /* 0x000ea80000300a00 */
[----:B------:R-:W-:Y:S04]  /*27260*/  STL.64 [R1+0x47e8], R150 ;  /* 0x0047e89601007387 */ /* 0x000fe80000100a00 */
[----:B------:R-:W-:Y:S01]  /*27270*/  STL.64 [R1+0x4d18], R150 ;  /* 0x004d189601007387 */ /* 0x000fe20000100a00 */
[----:B------:R-:W-:-:S03]  /*27280*/  IMAD.WIDE R68, R252, 0x4, R136 ;  /* 0x00000004fc447825 */ /* 0x000fc600078e0288 */
[----:B------:R-:W2:Y:S04]  /*27290*/  LDL.LU.64 R140, [R1+0x2a20] ;  /* 0x002a2000018c7983 */ /* 0x000ea80000300a00 */
[----:B------:R-:W-:Y:S04]  /*272a0*/  STL.64 [R1+0x47e0], R148 ;  /* 0x0047e09401007387 */ /* 0x000fe80000100a00 */
[----:B------:R-:W-:Y:S01]  /*272b0*/  STL.64 [R1+0x4d20], R148 ;  /* 0x004d209401007387 */ /* 0x000fe20000100a00 */
[----:B----4-:R-:W-:-:S03]  /*272c0*/  IMAD.WIDE R90, R252, 0x4, R128 ;  /* 0x00000004fc5a7825 */ /* 0x010fc600078e0280 */
[----:B------:R-:W4:Y:S04]  /*272d0*/  LDL.LU.64 R128, [R1+0x2830] ;  /* 0x0028300001807983 */ /* 0x000f280000300a00 */
[----:B------:R-:W4:Y:S04]  /*272e0*/  LDL.LU.64 R138, [R1+0x2a18] ;  /* 0x002a1800018a7983 */ /* 0x000f280000300a00 */
[----:B------:R-:W-:Y:S04]  /*272f0*/  STL.64 [R1+0x47d8], R118 ;  /* 0x0047d87601007387 */ /* 0x000fe80000100a00 */
[----:B------:R-:W-:Y:S04]  /*27300*/  STL.64 [R1+0x4d28], R118 ;  /* 0x004d287601007387 */ /* 0x000fe80000100a00 */
[----:B------:R-:W-:Y:S04]  /*27310*/  STL.64 [R1+0x47c8], R68 ;  /* 0x0047c84401007387 */ /* 0x000fe80000100a00 */
[----:B------:R-:W-:Y:S01]  /*27320*/  STL.64 [R1+0x4d30], R68 ;  /* 0x004d304401007387 */ /* 0x000fe20000100a00 */
[----:B------:R-:W-:-:S03]  /*27330*/  IMAD.WIDE R60, R252, 0x4, R126 ;  /* 0x00000004fc3c7825 */ /* 0x000fc600078e027e */
[----:B------:R-:W4:Y:S04]  /*27340*/  LDL.LU.64 R126, [R1+0x2828] ;  /* 0x00282800017e7983 */ /* 0x000f280000300a00 */
[----:B------:R-:W4:Y:S04]  /*27350*/  LDL.LU.64 R136, [R1+0x2a10] ;  /* 0x002a100001887983 */ /* 0x000f280000300a00 */
[----:B------:R-:W-:Y:S04]  /*27360*/  STL.64 [R1+0x47d0], R116 ;  /* 0x0047d07401007387 */ /* 0x000fe80000100a00 */
[----:B------:R-:W-:Y:S04]  /*27370*/  STL.64 [R1+0x4d38], R116 ;  /* 0x004d387401007387 */ /* 0x000fe80000100a00 */
[----:B------:R-:W-:Y:S01]  /*27380*/  STL.64 [R1+0x47c0], R90 ;  /* 0x0047c05a01007387 */ /* 0x000fe20000100a00 */
[----:B------:R-:W-:-:S03]  /*27390*/  IMAD.WIDE R58, R252, 0x4, R134 ;  /* 0x00000004fc3a7825 */ /* 0x000fc600078e0286 */
[----:B------:R-:W-:Y:S04]  /*273a0*/  STL.64 [R1+0x4d40], R90 ;  /* 0x004d405a01007387 */ /* 0x000fe80000100a00 */
[----:B------:R-:W4:Y:S04]  /*273b0*/  LDL.LU.64 R134, [R1+0x2820] ;  /* 0x0028200001867983 */ /* 0x000f280000300a00 */
[----:B------:R-:W-:Y:S04]  /*273c0*/  STL.64 [R1+0x47b8], R60 ;  /* 0x0047b83c01007387 */ /* 0x000fe80000100a00 */
[----:B------:R-:W-:Y:S01]  /*273d0*/  STL.64 [R1+0x4d48], R60 ;  /* 0x004d483c01007387 */ /* 0x000fe20000100a00 */
[----:B---3--:R-:W-:-:S03]  /*273e0*/  IMAD.WIDE R24, R252, 0x4, R124 ;  /* 0x00000004fc187825 */ /* 0x008fc600078e027c */
[----:B------:R-:W3:Y:S01]  /*273f0*/  LDL.LU.64 R124, [R1+0x2a08] ;  /* 0x002a0800017c7983 */ /* 0x000ee20000300a00 */
[----:B------:R-:W-:-:S04]  /*27400*/  IMAD.WIDE R26, R252, 0x4, R142 ;  /* 0x00000004fc1a7825 */ /* 0x000fc800078e028e */
[C---:B------:R-:W-:Y:S02]  /*27410*/  IMAD.WIDE R250, R252.reuse, 0x4, R132 ;  /* 0x00000004fcfa7825 */ /* 0x040fe400078e0284 */
        /* <DEDUP_REMOVED lines=8> */
[----:B------:R-:W-:Y:S04]  /*274a0*/  STL.64 [R1+0x47a0], R24 ;  /* 0x0047a01801007387 */ /* 0x000fe80000100a00 */
[----:B------:R-:W-:Y:S01]  /*274b0*/  STL.64 [R1+0x4d60], R24 ;  /* 0x004d601801007387 */ /* 0x000fe20000100a00 */
[----:B----4-:R-:W-:-:S03]  /*274c0*/  IMAD.WIDE R202, R252, 0x4, R128 ;  /* 0x00000004fcca7825 */ /* 0x010fc600078e0280 */
        /* <DEDUP_REMOVED lines=20> */
[----:B------:R-:W-:Y:S04]  /*27610*/  STL.64 [R1+0x4770], R176 ;  /* 0x004770b001007387 */ /* 0x000fe80000100a00 */
[----:B------:R-:W-:Y:S04]  /*27620*/  STL.64 [R1+0x4d90], R176 ;  /* 0x004d90b001007387 */ /* 0x000fe80000100a00 */
[----:B------:R-:W3:Y:S04]  /*27630*/  LDL.LU.64 R134, [R1+0x2790] ;  /* 0x0027900001867983 */ /* 0x000ee80000300a00 */
[----:B------:R-:W-:Y:S01]  /*27640*/  STL.64 [R1+0x4768], R146 ;  /* 0x0047689201007387 */ /* 0x000fe20000100a00 */
[----:B--2---:R-:W-:-:S03]  /*27650*/  IMAD.WIDE R88, R252, 0x4, R130 ;  /* 0x00000004fc587825 */ /* 0x004fc600078e0282 */
[----:B------:R-:W-:Y:S04]  /*27660*/  STL.64 [R1+0x4d98], R146 ;  /* 0x004d989201007387 */ /* 0x000fe80000100a00 */
[----:B------:R-:W2:Y:S04]  /*27670*/  LDL.LU.64 R142, [R1+0x2940] ;  /* 0x00294000018e7983 */ /* 0x000ea80000300a00 */
[----:B------:R-:W2:Y:S04]  /*27680*/  LDL.LU.64 R130, [R1+0x2750] ;  /* 0x0027500001827983 */ /* 0x000ea80000300a00 */
[----:B------:R-:W-:Y:S04]  /*27690*/  STL.64 [R1+0x4760], R144 ;  /* 0x0047609001007387 */ /* 0x000fe80000100a00 */
[----:B------:R-:W-:Y:S01]  /*276a0*/  STL.64 [R1+0x4da0], R144 ;  /* 0x004da09001007387 */ /* 0x000fe20000100a00 */
[----:B------:R-:W-:-:S03]  /*276b0*/  IMAD.WIDE R112, R252, 0x4, R132 ;  /* 0x00000004fc707825 */ /* 0x000fc600078e0284 */
[----:B------:R-:W2:Y:S01]  /*276c0*/  LDL.LU.64 R140, [R1+0x2900] ;  /* 0x00290000018c7983 */ /* 0x000ea20000300a00 */
[----:B----4-:R-:W-:-:S03]  /*276d0*/  IMAD.WIDE R86, R252, 0x4, R128 ;  /* 0x00000004fc567825 */ /* 0x010fc600078e0280 */
[----:B------:R-:W4:Y:S04]  /*276e0*/  LDL.LU.64 R128, [R1+0x2710] ;  /* 0x0027100001807983 */ /* 0x000f280000300a00 */
[----:B------:R-:W-:Y:S04]  /*276f0*/  STL.64 [R1+0x4758], R114 ;  /* 0x0047587201007387 */ /* 0x000fe80000100a00 */
[----:B------:R-:W-:Y:S04]  /*27700*/  STL.64 [R1+0x4da8], R114 ;  /* 0x004da87201007387 */ /* 0x000fe80000100a00 */
[----:B------:R-:W-:Y:S04]  /*27710*/  STL.64 [R1+0x4748], R88 ;  /* 0x0047485801007387 */ /* 0x000fe80000100a00 */
[----:B------:R-:W-:Y:S04]  /*27720*/  STL.64 [R1+0x4db0], R88 ;  /* 0x004db05801007387 */ /* 0x000fe80000100a00 */
[----:B------:R-:W4:Y:S01]  /*27730*/  LDL.LU.64 R132, [R1+0x2808] ;  /* 0x0028080001847983 */ /* 0x000f220000300a00 */
[----:B------:R-:W-:-:S03]  /*27740*/  IMAD.WIDE R56, R252, 0x4, R126 ;  /* 0x00000004fc387825 */ /* 0x000fc600078e027e */
[----:B------:R-:W4:Y:S04]  /*27750*/  LDL.LU.64 R126, [R1+0x29f0] ;  /* 0x0029f000017e7983 */ /* 0x000f280000300a00 */
[----:B------:R-:W-:Y:S04]  /*27760*/  STL.64 [R1+0x4750], R112 ;  /* 0x0047507001007387 */ /* 0x000fe80000100a00 */
[----:B------:R-:W-:Y:S04]  /*27770*/  STL.64 [R1+0x4db8], R112 ;  /* 0x004db87001007387 */ /* 0x000fe80000100a00 */
[----:B------:R-:W-:Y:S04]  /*27780*/  STL.64 [R1+0x4740], R86 ;  /* 0x0047405601007387 */ /* 0x000fe80000100a00 */
[----:B------:R-:W-:Y:S01]  /*27790*/  STL.64 [R1+0x4dc0], R86 ;  /* 0x004dc05601007387 */ /* 0x000fe20000100a00 */
[----:B------:R-:W-:-:S03]  /*277a0*/  IMAD.WIDE R84, R252, 0x4, R138 ;  /* 0x00000004fc547825 */ /* 0x000fc600078e028a */
[----:B------:R-:W4:Y:S04]  /*277b0*/  LDL.LU.64 R138, [R1+0x2800] ;  /* 0x00280000018a7983 */ /* 0x000f280000300a00 */
[----:B------:R-:W-:Y:S04]  /*277c0*/  STL.64 [R1+0x4738], R56 ;  /* 0x0047383801007387 */ /* 0x000fe80000100a00 */
[----:B------:R-:W-:Y:S01]  /*277d0*/  STL.64 [R1+0x4dc8], R56 ;  /* 0x004dc83801007387 */ /* 0x000fe20000100a00 */
[----:B---3--:R-:W-:-:S03]  /*277e0*/  IMAD.WIDE R80, R252, 0x4, R124 ;  /* 0x00000004fc507825 */ /* 0x008fc600078e027c */
[----:B------:R-:W3:Y:S01]  /*277f0*/  LDL.LU.64 R124, [R1+0x29e8] ;  /* 0x0029e800017c7983 */ /* 0x000ee20000300a00 */
[----:B------:R-:W-:-:S03]  /*27800*/  IMAD.WIDE R82, R252, 0x4, R136 ;  /* 0x00000004fc527825 */ /* 0x000fc600078e0288 */
[----:B------:R-:W-:Y:S04]  /*27810*/  STL.64 [R1+0x4730], R84 ;  /* 0x0047305401007387 */ /* 0x000fe80000100a00 */
[----:B------:R-:W-:Y:S01]  /*27820*/  STL.64 [R1+0x4dd0], R84 ;  /* 0x004dd05401007387 */ /* 0x000fe20000100a00 */
[----:B------:R-:W-:-:S03]  /*27830*/  IMAD.WIDE R78, R252, 0x4, R134 ;  /* 0x00000004fc4e7825 */ /* 0x000fc600078e0286 */
[----:B------:R-:W3:Y:S04]  /*27840*/  LDL.LU.64 R136, [R1+0x27f8] ;  /* 0x0027f80001887983 */ /* 0x000ee80000300a00 */
[----:B------:R-:W3:Y:S04]  /*27850*/  LDL.LU.64 R134, [R1+0x29e0] ;  /* 0x0029e00001867983 */ /* 0x000ee80000300a00 */
[----:B------:R-:W-:Y:S04]  /*27860*/  STL.64 [R1+0x4728], R82 ;  /* 0x0047285201007387 */ /* 0x000fe80000100a00 */
[----:B------:R-:W-:Y:S01]  /*27870*/  STL.64 [R1+0x4dd8], R82 ;  /* 0x004dd85201007387 */ /* 0x000fe20000100a00 */
[----:B--2---:R-:W-:-:S03]  /*27880*/  IMAD.WIDE R74, R252, 0x4, R130 ;  /* 0x00000004fc4a7825 */ /* 0x004fc600078e0282 */
[----:B------:R-:W2:Y:S01]  /*27890*/  LDL.LU.64 R130, [R1+0x27f0] ;  /* 0x0027f00001827983 */ /* 0x000ea20000300a00 */
[----:B------:R-:W-:-:S03]  /*278a0*/  IMAD.WIDE R76, R252, 0x4, R142 ;  /* 0x00000004fc4c7825 */ /* 0x000fc600078e028e */
[----:B------:R-:W-:Y:S04]  /*278b0*/  STL.64 [R1+0x4720], R80 ;  /* 0x0047205001007387 */ /* 0x000fe80000100a00 */
[----:B------:R-:W-:Y:S04]  /*278c0*/  STL.64 [R1+0x4de0], R80 ;  /* 0x004de05001007387 */ /* 0x000fe80000100a00 */
[----:B------:R-:W-:Y:S04]  /*278d0*/  STL.64 [R1+0x4718], R78 ;  /* 0x0047184e01007387 */ /* 0x000fe80000100a00 */
[----:B------:R-:W-:Y:S01]  /*278e0*/  STL.64 [R1+0x4de8], R78 ;  /* 0x004de84e01007387 */ /* 0x000fe20000100a00 */
[----:B------:R-:W-:-:S04]  /*278f0*/  IMAD.WIDE R72, R252, 0x4, R140 ;  /* 0x00000004fc487825 */ /* 0x000fc800078e028c */
[C---:B----4-:R-:W-:Y:S02]  /*27900*/  IMAD.WIDE R70, R252.reuse, 0x4, R128 ;  /* 0x00000004fc467825 */ /* 0x050fe400078e0280 */
[----:B------:R-:W4:Y:S04]  /*27910*/  LDL.LU.64 R128, [R1+0x29d8] ;  /* 0x0029d80001807983 */ /* 0x000f280000300a00 */
[----:B------:R-:W-:Y:S04]  /*27920*/  STL.64 [R1+0x4710], R76 ;  /* 0x0047104c01007387 */ /* 0x000fe80000100a00 */
[----:B------:R-:W-:Y:S01]  /*27930*/  STL.64 [R1+0x4df0], R76 ;  /* 0x004df04c01007387 */ /* 0x000fe20000100a00 */
[----:B------:R-:W-:-:S03]  /*27940*/  IMAD.WIDE R54, R252, 0x4, R132 ;  /* 0x00000004fc367825 */ /* 0x000fc600078e0284 */
[----:B------:R-:W4:Y:S01]  /*27950*/  LDL.LU.64 R132, [R1+0x29b8] ;  /* 0x0029b80001847983 */ /* 0x000f220000300a00 */
[----:B------:R-:W-:-:S03]  /*27960*/  IMAD.WIDE R22, R252, 0x4, R126 ;  /* 0x00000004fc167825 */ /* 0x000fc600078e027e */
[----:B------:R-:W-:Y:S04]  /*27970*/  STL.64 [R1+0x4708], R74 ;  /* 0x0047084a01007387 */ /* 0x000fe80000100a00 */
[----:B------:R-:W-:Y:S04]  /*27980*/  STL.64 [R1+0x4df8], R74 ;  /* 0x004df84a01007387 */ /* 0x000fe80000100a00 */
[----:B------:R-:W4:Y:S04]  /*27990*/  LDL.LU.64 R126, [R1+0x27c8] ;  /* 0x0027c800017e7983 */ /* 0x000f280000300a00 */
[----:B------:R-:W-:Y:S04]  /*279a0*/  STL.64 [R1+0x4700], R72 ;  /* 0x0047004801007387 */ /* 0x000fe80000100a00 */
[----:B------:R-:W-:Y:S04]  /*279b0*/  STL.64 [R1+0x4e00], R72 ;  /* 0x004e004801007387 */ /* 0x000fe80000100a00 */
[----:B------:R-:W-:Y:S04]  /*279c0*/  STL.64 [R1+0x46f8], R70 ;  /* 0x0046f84601007387 */ /* 0x000fe80000100a00 */
[----:B------:R-:W-:Y:S01]  /*279d0*/  STL.64 [R1+0x4e08], R70 ;  /* 0x004e084601007387 */ /* 0x000fe20000100a00 */
[----:B------:R-:W-:-:S04]  /*279e0*/  IMAD.WIDE R20, R252, 0x4, R138 ;  /* 0x00000004fc147825 */ /* 0x000fc800078e028a */
[C---:B---3--:R-:W-:Y:S02]  /*279f0*/  IMAD.WIDE R2, R252.reuse, 0x4, R124 ;  /* 0x00000004fc027825 */ /* 0x048fe400078e027c */
[----:B------:R-:W3:Y:S04]  /*27a00*/  LDL.LU.64 R124, [R1+0x2978] ;  /* 0x00297800017c7983 */ /* 0x000ee80000300a00 */
[----:B------:R-:W-:Y:S04]  /*27a10*/  STL.64 [R1+0x46f0], R54 ;  /* 0x0046f03601007387 */ /* 0x000fe80000100a00 */
[----:B------:R-:W-:Y:S04]  /*27a20*/  STL.64 [R1+0x4e10], R54 ;  /* 0x004e103601007387 */ /* 0x000fe80000100a00 */
[----:B------:R-:W-:Y:S04]  /*27a30*/  STL.64 [R1+0x46e8], R22 ;  /* 0x0046e81601007387 */ /* 0x000fe80000100a00 */
[----:B------:R-:W-:Y:S04]  /*27a40*/  STL.64 [R1+0x4e18], R22 ;  /* 0x004e181601007387 */ /* 0x000fe80000100a00 */
[----:B------:R-:W3:Y:S04]  /*27a50*/  LDL.LU.64 R156, [R1+0x2788] ;  /* 0x00278800019c7983 */ /* 0x000ee80000300a00 */
[----:B------:R-:W3:Y:S01]  /*27a60*/  LDL.LU.64 R138, [R1+0x2938] ;  /* 0x00293800018a7983 */ /* 0x000ee20000300a00 */
[----:B------:R-:W-:-:S03]  /*27a70*/  IMAD.WIDE R4, R252, 0x4, R136 ;  /* 0x00000004fc047825 */ /* 0x000fc600078e0288 */
[----:B------:R-:W-:Y:S01]  /*27a80*/  STL.64 [R1+0x46e0], R20 ;  /* 0x0046e01401007387 */ /* 0x000fe20000100a00 */
[----:B--2---:R-:W-:-:S03]  /*27a90*/  IMAD.WIDE R206, R252, 0x4, R130 ;  /* 0x00000004fcce7825 */ /* 0x004fc600078e0282 */
[----:B------:R-:W-:Y:S04]  /*27aa0*/  STL.64 [R1+0x4e20], R20 ;  /* 0x004e201401007387 */ /* 0x000fe80000100a00 */
[----:B------:R-:W2:Y:S01]  /*27ab0*/  LDL.LU.64 R142, [R1+0x2748] ;  /* 0x00274800018e7983 */ /* 0x000ea20000300a00 */
[----:B------:R-:W-:-:S03]  /*27ac0*/  IMAD.WIDE R204, R252, 0x4, R134 ;  /* 0x00000004fccc7825 */ /* 0x000fc600078e0286 */
[----:B------:R-:W2:Y:S04]  /*27ad0*/  LDL.LU.64 R140, [R1+0x28f8] ;  /* 0x0028f800018c7983 */ /* 0x000ea80000300a00 */
[----:B------:R-:W2:Y:S04]  /*27ae0*/  LDL.LU.64 R130, [R1+0x2708] ;  /* 0x0027080001827983 */ /* 0x000ea80000300a00 */
[----:B------:R-:W-:Y:S04]  /*27af0*/  STL.64 [R1+0x46d8], R2 ;  /* 0x0046d80201007387 */ /* 0x000fe80000100a00 */
[----:B------:R-:W-:Y:S01]  /*27b00*/  STL.64 [R1+0x4e28], R2 ;  /* 0x004e280201007387 */ /* 0x000fe20000100a00 */
[----:B----4-:R-:W-:-:S03]  /*27b10*/  IMAD.WIDE R174, R252, 0x4, R128 ;  /* 0x00000004fcae7825 */ /* 0x010fc600078e0280 */
[----:B------:R-:W4:Y:S04]  /*27b20*/  LDL.LU.64 R128, [R1+0x27e8] ;  /* 0x0027e80001807983 */ /* 0x000f280000300a00 */
[----:B------:R-:W-:Y:S04]  /*27b30*/  STL.64 [R1+0x46d0], R4 ;  /* 0x0046d00401007387 */ /* 0x000fe80000100a00 */
[----:B------:R-:W-:Y:S04]  /*27b40*/  STL.64 [R1+0x4e30], R4 ;  /* 0x004e300401007387 */ /* 0x000fe80000100a00 */
[----:B------:R-:W4:Y:S04]  /*27b50*/  LDL.LU.64 R136, [R1+0x29d0] ;  /* 0x0029d00001887983 */ /* 0x000f280000300a00 */
[----:B------:R-:W-:Y:S01]  /*27b60*/  STL.64 [R1+0x46c8], R204 ;  /* 0x0046c8cc01007387 */ /* 0x000fe20000100a00 */
[----:B------:R-:W-:-:S03]  /*27b70*/  IMAD.WIDE R52, R252, 0x4, R132 ;  /* 0x00000004fc347825 */ /* 0x000fc600078e0284 */
[----:B------:R-:W-:Y:S04]  /*27b80*/  STL.64 [R1+0x4e38], R204 ;  /* 0x004e38cc01007387 */ /* 0x000fe80000100a00 */
[----:B------:R-:W4:Y:S04]  /*27b90*/  LDL.LU.64 R134, [R1+0x27e0] ;  /* 0x0027e00001867983 */ /* 0x000f280000300a00 */
[----:B------:R-:W4:Y:S04]  /*27ba0*/  LDL.LU.64 R158, [R1+0x29c8] ;  /* 0x0029c800019e7983 */ /* 0x000f280000300a00 */
[----:B------:R-:W4:Y:S01]  /*27bb0*/  LDL.LU.64 R132, [R1+0x27d8] ;  /* 0x0027d80001847983 */ /* 0x000f220000300a00 */
[----:B------:R-:W-:-:S03]  /*27bc0*/  IMAD.WIDE R50, R252, 0x4, R126 ;  /* 0x00000004fc327825 */ /* 0x000fc600078e027e */
[----:B------:R-:W-:Y:S04]  /*27bd0*/  STL.64 [R1+0x46c0], R206 ;  /* 0x0046c0ce01007387 */ /* 0x000fe80000100a00 */
[----:B------:R-:W-:Y:S04]  /*27be0*/  STL.64 [R1+0x4e40], R206 ;  /* 0x004e40ce01007387 */ /* 0x000fe80000100a00 */
[----:B------:R-:W-:Y:S04]  /*27bf0*/  STL.64 [R1+0x46b0], R52 ;  /* 0x0046b03401007387 */ /* 0x000fe80000100a00 */
[----:B------:R-:W-:Y:S04]  /*27c00*/  STL.64 [R1+0x4e48], R52 ;  /* 0x004e483401007387 */ /* 0x000fe80000100a00 */
[----:B------:R-:W4:Y:S01]  /*27c10*/  LDL.LU.64 R126, [R1+0x29b0] ;  /* 0x0029b000017e7983 */ /* 0x000f220000300a00 */
[----:B---3--:R-:W-:-:S03]  /*27c20*/  IMAD.WIDE R48, R252, 0x4, R124 ;  /* 0x00000004fc307825 */ /* 0x008fc600078e027c */
[----:B------:R-:W3:Y:S04]  /*27c30*/  LDL.LU.64 R124, [R1+0x27c0] ;  /* 0x0027c000017c7983 */ /* 0x000ee80000300a00 */
[----:B------:R-:W-:Y:S04]  /*27c40*/  STL.64 [R1+0x46b8], R174 ;  /* 0x0046b8ae01007387 */ /* 0x000fe80000100a00 */
[----:B------:R1:W-:Y:S04]  /*27c50*/  STL.64 [R1+0x4e50], R174 ;  /* 0x004e50ae01007387 */ /* 0x0003e80000100a00 */
[----:B------:R-:W-:Y:S01]  /*27c60*/  STL.64 [R1+0x46a8], R50 ;  /* 0x0046a83201007387 */ /* 0x000fe20000100a00 */
[----:B------:R-:W-:-:S04]  /*27c70*/  IMAD.WIDE R46, R252, 0x4, R156 ;  /* 0x00000004fc2e7825 */ /* 0x000fc800078e029c */
[C---:B------:R-:W-:Y:S02]  /*27c80*/  IMAD.WIDE R44, R252.reuse, 0x4, R138 ;  /* 0x00000004fc2c7825 */ /* 0x040fe400078e028a */
[----:B------:R-:W3:Y:S04]  /*27c90*/  LDL.LU.64 R138, [R1+0x2970] ;  /* 0x00297000018a7983 */ /* 0x000ee80000300a00 */
[----:B------:R-:W-:Y:S04]  /*27ca0*/  STL.64 [R1+0x46a0], R48 ;  /* 0x0046a03001007387 */ /* 0x000fe80000100a00 */
[----:B------:R-:W-:Y:S04]  /*27cb0*/  STL.64 [R1+0x4698], R46 ;  /* 0x0046982e01007387 */ /* 0x000fe80000100a00 */
[----:B------:R-:W3:Y:S01]  /*27cc0*/  LDL.LU.64 R156, [R1+0x2780] ;  /* 0x00278000019c7983 */ /* 0x000ee20000300a00 */
[----:B--2---:R-:W-:-:S04]  /*27cd0*/  IMAD.WIDE R42, R252, 0x4, R142 ;  /* 0x00000004fc2a7825 */ /* 0x004fc800078e028e */
[C---:B------:R-:W-:Y:S02]  /*27ce0*/  IMAD.WIDE R38, R252.reuse, 0x4, R130 ;  /* 0x00000004fc267825 */ /* 0x040fe400078e0282 */
[----:B------:R-:W2:Y:S02]  /*27cf0*/  LDL.LU.64 R130, [R1+0x2930] ;  /* 0x0029300001827983 */ /* 0x000ea40000300a00 */
[C---:B------:R-:W-:Y:S02]  /*27d00*/  IMAD.WIDE R40, R252.reuse, 0x4, R140 ;  /* 0x00000004fc287825 */ /* 0x040fe400078e028c */
[----:B------:R-:W-:Y:S04]  /*27d10*/  STL.64 [R1+0x4690], R44 ;  /* 0x0046902c01007387 */ /* 0x000fe80000100a00 */
[----:B------:R-:W2:Y:S01]  /*27d20*/  LDL.LU.64 R162, [R1+0x2740] ;  /* 0x0027400001a27983 */ /* 0x000ea20000300a00 */
[----:B----4-:R-:W-:-:S03]  /*27d30*/  IMAD.WIDE R172, R252, 0x4, R128 ;  /* 0x00000004fcac7825 */ /* 0x010fc600078e0280 */
[----:B------:R-:W4:Y:S04]  /*27d40*/  LDL.LU.64 R128, [R1+0x28f0] ;  /* 0x0028f00001807983 */ /* 0x000f280000300a00 */
[----:B------:R-:W-:Y:S04]  /*27d50*/  STL.64 [R1+0x4688], R42 ;  /* 0x0046882a01007387 */ /* 0x000fe80000100a00 */
[----:B------:R-:W4:Y:S01]  /*27d60*/  LDL.LU.64 R160, [R1+0x2700] ;  /* 0x0027000001a07983 */ /* 0x000f220000300a00 */
[----:B------:R-:W-:-:S03]  /*27d70*/  IMAD.WIDE R142, R252, 0x4, R136 ;  /* 0x00000004fc8e7825 */ /* 0x000fc600078e0288 */
[----:B------:R-:W-:Y:S04]  /*27d80*/  STL.64 [R1+0x4680], R40 ;  /* 0x0046802801007387 */ /* 0x000fe80000100a00 */
[----:B------:R-:W4:Y:S01]  /*27d90*/  LDL.LU.64 R136, [R1+0x29a8] ;  /* 0x0029a80001887983 */ /* 0x000f220000300a00 */
[----:B------:R-:W-:-:S03]  /*27da0*/  IMAD.WIDE R140, R252, 0x4, R134 ;  /* 0x00000004fc8c7825 */ /* 0x000fc600078e0286 */
[----:B------:R-:W4:Y:S01]  /*27db0*/  LDL.LU.64 R134, [R1+0x27b8] ;  /* 0x0027b80001867983 */ /* 0x000f220000300a00 */
[----:B------:R-:W-:-:S03]  /*27dc0*/  IMAD.WIDE R110, R252, 0x4, R158 ;  /* 0x00000004fc6e7825 */ /* 0x000fc600078e029e */
[----:B------:R-:W-:Y:S01]  /*27dd0*/  STL.64 [R1+0x4678], R38 ;  /* 0x0046782601007387 */ /* 0x000fe20000100a00 */
[----:B------:R-:W-:-:S03]  /*27de0*/  IMAD.WIDE R108, R252, 0x4, R132 ;  /* 0x00000004fc6c7825 */ /* 0x000fc600078e0284 */
[----:B------:R-:W-:Y:S04]  /*27df0*/  STL.64 [R1+0x4670], R172 ;  /* 0x004670ac01007387 */ /* 0x000fe80000100a00 */
[----:B------:R-:W4:Y:S04]  /*27e00*/  LDL.LU.64 R132, [R1+0x29a0] ;  /* 0x0029a00001847983 */ /* 0x000f280000300a00 */
[----:B------:R-:W-:Y:S01]  /*27e10*/  STL.64 [R1+0x4668], R142 ;  /* 0x0046688e01007387 */ /* 0x000fe20000100a00 */
[----:B------:R-:W-:-:S03]  /*27e20*/  IMAD.WIDE R18, R252, 0x4, R126 ;  /* 0x00000004fc127825 */ /* 0x000fc600078e027e */
[----:B------:R-:W4:Y:S04]  /*27e30*/  LDL.LU.64 R126, [R1+0x27b0] ;  /* 0x0027b000017e7983 */ /* 0x000f280000300a00 */
[----:B------:R-:W-:Y:S01]  /*27e40*/  STL.64 [R1+0x4660], R140 ;  /* 0x0046608c01007387 */ /* 0x000fe20000100a00 */
[----:B---3--:R-:W-:-:S03]  /*27e50*/  IMAD.WIDE R16, R252, 0x4, R124 ;  /* 0x00000004fc107825 */ /* 0x008fc600078e027c */
[----:B------:R-:W3:Y:S04]  /*27e60*/  LDL.LU.64 R124, [R1+0x2998] ;  /* 0x00299800017c7983 */ /* 0x000ee80000300a00 */
[----:B------:R-:W-:Y:S04]  /*27e70*/  STL.64 [R1+0x4658], R110 ;  /* 0x0046586e01007387 */ /* 0x000fe80000100a00 */
[----:B------:R-:W-:Y:S04]  /*27e80*/  STL.64 [R1+0x4648], R18 ;  /* 0x0046481201007387 */ /* 0x000fe80000100a00 */
[----:B------:R-:W3:Y:S01]  /*27e90*/  LDL.LU.64 R158, [R1+0x27a8] ;  /* 0x0027a800019e7983 */ /* 0x000ee20000300a00 */
[----:B------:R-:W-:-:S03]  /*27ea0*/  IMAD.WIDE R14, R252, 0x4, R138 ;  /* 0x00000004fc0e7825 */ /* 0x000fc600078e028a */
[----:B------:R-:W3:Y:S04]  /*27eb0*/  LDL.LU.64 R138, [R1+0x2990] ;  /* 0x00299000018a7983 */ /* 0x000ee80000300a00 */
[----:B------:R-:W-:Y:S04]  /*27ec0*/  STL.64 [R1+0x4650], R108 ;  /* 0x0046506c01007387 */ /* 0x000fe80000100a00 */
[----:B------:R-:W-:Y:S01]  /*27ed0*/  STL.64 [R1+0x4640], R16 ;  /* 0x0046401001007387 */ /* 0x000fe20000100a00 */
[----:B------:R-:W-:-:S03]  /*27ee0*/  IMAD.WIDE R12, R252, 0x4, R156 ;  /* 0x00000004fc0c7825 */ /* 0x000fc600078e029c */
[----:B------:R-:W3:Y:S01]  /*27ef0*/  LDL.LU.64 R156, [R1+0x2968] ;  /* 0x00296800019c7983 */ /* 0x000ee20000300a00 */
[----:B--2---:R-:W-:-:S03]  /*27f00*/  IMAD.WIDE R10, R252, 0x4, R130 ;  /* 0x00000004fc0a7825 */ /* 0x004fc600078e0282 */
[----:B------:R-:W2:Y:S04]  /*27f10*/  LDL.LU.64 R130, [R1+0x2778] ;  /* 0x0027780001827983 */ /* 0x000ea80000300a00 */
[----:B------:R-:W-:Y:S01]  /*27f20*/  STL.64 [R1+0x4638], R14 ;  /* 0x0046380e01007387 */ /* 0x000fe20000100a00 */
[----:B------:R-:W-:-:S04]  /*27f30*/  IMAD.WIDE R8, R252, 0x4, R162 ;  /* 0x00000004fc087825 */ /* 0x000fc800078e02a2 */
[C---:B----4-:R-:W-:Y:S02]  /*27f40*/  IMAD.WIDE R238, R252.reuse, 0x4, R128 ;  /* 0x00000004fcee7825 */ /* 0x050fe400078e0280 */
[----:B------:R-:W4:Y:S04]  /*27f50*/  LDL.LU.64 R128, [R1+0x2928] ;  /* 0x0029280001807983 */ /* 0x000f280000300a00 */
[----:B------:R-:W-:Y:S01]  /*27f60*/  STL.64 [R1+0x4630], R12 ;  /* 0x0046300c01007387 */ /* 0x000fe20000100a00 */
[----:B------:R-:W-:-:S03]  /*27f70*/  IMAD.WIDE R236, R252, 0x4, R160 ;  /* 0x00000004fcec7825 */ /* 0x000fc600078e02a0 */
[----:B------:R-:W-:Y:S04]  /*27f80*/  STL.64 [R1+0x4628], R10 ;  /* 0x0046280a01007387 */ /* 0x000fe80000100a00 */
[----:B------:R-:W-:Y:S01]  /*27f90*/  STL.64 [R1+0x4620], R8 ;  /* 0x0046200801007387 */ /* 0x000fe20000100a00 */
[----:B------:R-:W-:-:S03]  /*27fa0*/  IMAD.WIDE R6, R252, 0x4, R136 ;  /* 0x00000004fc067825 */ /* 0x000fc600078e0288 */
[----:B------:R-:W4:Y:S04]  /*27fb0*/  LDL.LU.64 R166, [R1+0x2738] ;  /* 0x0027380001a67983 */ /* 0x000f280000300a00 */
[----:B------:R-:W4:Y:S01]  /*27fc0*/  LDL.LU.64 R136, [R1+0x28e8] ;  /* 0x0028e80001887983 */ /* 0x000f220000300a00 */
[----:B------:R-:W-:-:S03]  /*27fd0*/  IMAD.WIDE R180, R252, 0x4, R134 ;  /* 0x00000004fcb47825 */ /* 0x000fc600078e0286 */
[----:B------:R-:W-:Y:S04]  /*27fe0*/  STL.64 [R1+0x4618], R238 ;  /* 0x004618ee01007387 */ /* 0x000fe80000100a00 */
[----:B------:R-:W4:Y:S01]  /*27ff0*/  LDL.LU.64 R134, [R1+0x26f8] ;  /* 0x0026f80001867983 */ /* 0x000f220000300a00 */
[----:B------:R-:W-:-:S03]  /*28000*/  IMAD.WIDE R208, R252, 0x4, R132 ;  /* 0x00000004fcd07825 */ /* 0x000fc600078e0284 */
        /* <DEDUP_REMOVED lines=8> */
[----:B------:R-:W3:Y:S01]  /*28090*/  LDL.LU.64 R162, [R1+0x2960] ;  /* 0x0029600001a27983 */ /* 0x000ee20000300a00 */
[----:B------:R-:W-:-:S03]  /*280a0*/  IMAD.WIDE R168, R252, 0x4, R158 ;  /* 0x00000004fca87825 */ /* 0x000fc600078e029e */
[----:B------:R-:W-:Y:S04]  /*280b0*/  STL.64 [R1+0x45f8], R208 ;  /* 0x0045f8d001007387 */ /* 0x000fe80000100a00 */
[----:B------:R-:W3:Y:S04]  /*280c0*/  LDL.LU.64 R160, [R1+0x2770] ;  /* 0x0027700001a07983 */ /* 0x000ee80000300a00 */
[----:B------:R-:W-:Y:S04]  /*280d0*/  STL.64 [R1+0x45f0], R210 ;  /* 0x0045f0d201007387 */ /* 0x000fe80000100a00 */
[----:B------:R-:W-:Y:S04]  /*280e0*/  STL.64 [R1+0x45e8], R170 ;  /* 0x0045e8aa01007387 */ /* 0x000fe80000100a00 */
[----:B------:R-:W3:Y:S01]  /*280f0*/  LDL.LU.64 R164, [R1+0x2920] ;  /* 0x0029200001a47983 */ /* 0x000ee20000300a00 */
[----:B------:R-:W-:-:S03]  /*28100*/  IMAD.WIDE R182, R252, 0x4, R156 ;  /* 0x00000004fcb67825 */ /* 0x000fc600078e029c */
[----:B------:R-:W-:Y:S04]  /*28110*/  STL.64 [R1+0x45e0], R168 ;  /* 0x0045e0a801007387 */ /* 0x000fe80000100a00 */
[----:B------:R-:W-:Y:S04]  /*28120*/  STL.64 [R1+0x45d0], R182 ;  /* 0x0045d0b601007387 */ /* 0x000fe80000100a00 */
[----:B------:R-:W3:Y:S01]  /*28130*/  LDL.LU.64 R158, [R1+0x2730] ;  /* 0x00273000019e7983 */ /* 0x000ee20000300a00 */
[----:B------:R-:W-:-:S03]  /*28140*/  IMAD.WIDE R138, R252, 0x4, R138 ;  /* 0x00000004fc8a7825 */ /* 0x000fc600078e028a */
[----:B------:R-:W3:Y:S01]  /*28150*/  LDL.LU.64 R156, [R1+0x28e0] ;  /* 0x0028e000019c7983 */ /* 0x000ee20000300a00 */
[----:B--2---:R-:W-:-:S03]  /*28160*/  IMAD.WIDE R184, R252, 0x4, R130 ;  /* 0x00000004fcb87825 */ /* 0x004fc600078e0282 */
[----:B------:R-:W2:Y:S01]  /*28170*/  LDL.LU.64 R130, [R1+0x26f0] ;  /* 0x0026f00001827983 */ /* 0x000ea20000300a00 */
[----:B----4-:R-:W-:-:S03]  /*28180*/  IMAD.WIDE R186, R252, 0x4, R128 ;  /* 0x00000004fcba7825 */ /* 0x010fc600078e0280 */
[----:B------:R-:W4:Y:S04]  /*28190*/  LDL.LU.64 R128, [R1+0x2958] ;  /* 0x0029580001807983 */ /* 0x000f280000300a00 */
[----:B------:R-:W-:Y:S04]  /*281a0*/  STL.64 [R1+0x45d8], R138 ;  /* 0x0045d88a01007387 */ /* 0x000fe80000100a00 */
[----:B------:R-:W-:Y:S04]  /*281b0*/  STL.64 [R1+0x45c8], R184 ;  /* 0x0045c8b801007387 */ /* 0x000fe80000100a00 */
[----:B------:R-:W-:Y:S01]  /*281c0*/  STL.64 [R1+0x45c0], R186 ;  /* 0x0045c0ba01007387 */ /* 0x000fe20000100a00 */
[----:B------:R-:W-:-:S04]  /*281d0*/  IMAD.WIDE R188, R252, 0x4, R166 ;  /* 0x00000004fcbc7825 */ /* 0x000fc800078e02a6 */
[----:B------:R-:W-:-:S04]  /*281e0*/  IMAD.WIDE R190, R252, 0x4, R136 ;  /* 0x00000004fcbe7825 */ /* 0x000fc800078e0288 */
[C---:B------:R-:W-:Y:S02]  /*281f0*/  IMAD.WIDE R218, R252.reuse, 0x4, R134 ;  /* 0x00000004fcda7825 */ /* 0x040fe400078e0286 */
[----:B------:R-:W4:Y:S02]  /*28200*/  LDL.LU.64 R134, [R1+0x2768] ;  /* 0x0027680001867983 */ /* 0x000f240000300a00 */
[C---:B------:R-:W-:Y:S02]  /*28210*/  IMAD.WIDE R136, R252.reuse, 0x4, R132 ;  /* 0x00000004fc887825 */ /* 0x040fe400078e0284 */
[----:B------:R-:W4:Y:S04]  /*28220*/  LDL.LU.64 R132, [R1+0x2950] ;  /* 0x0029500001847983 */ /* 0x000f280000300a00 */
[----:B------:R-:W-:Y:S01]  /*28230*/  STL.64 [R1+0x45b8], R188 ;  /* 0x0045b8bc01007387 */ /* 0x000fe20000100a00 */
[----:B------:R-:W-:-:S03]  /*28240*/  IMAD.WIDE R106, R252, 0x4, R126 ;  /* 0x00000004fc6a7825 */ /* 0x000fc600078e027e */
[----:B------:R-:W4:Y:S04]  /*28250*/  LDL.LU.64 R126, [R1+0x2760] ;  /* 0x00276000017e7983 */ /* 0x000f280000300a00 */
[----:B------:R-:W-:Y:S01]  /*28260*/  STL.64 [R1+0x45b0], R190 ;  /* 0x0045b0be01007387 */ /* 0x000fe20000100a00 */
[----:B---3--:R-:W-:-:S03]  /*28270*/  IMAD.WIDE R104, R252, 0x4, R124 ;  /* 0x00000004fc687825 */ /* 0x008fc600078e027c */
[----:B------:R-:W3:Y:S04]  /*28280*/  LDL.LU.64 R124, [R1+0x2948] ;  /* 0x00294800017c7983 */ /* 0x000ee80000300a00 */
[----:B------:R-:W-:Y:S01]  /*28290*/  STL.64 [R1+0x45a8], R218 ;  /* 0x0045a8da01007387 */ /* 0x000fe20000100a00 */
[----:B------:R-:W-:-:S03]  /*282a0*/  IMAD.WIDE R220, R252, 0x4, R162 ;  /* 0x00000004fcdc7825 */ /* 0x000fc600078e02a2 */
[----:B------:R-:W3:Y:S04]  /*282b0*/  LDL.LU.64 R100, [R1+0x2758] ;  /* 0x0027580001647983 */ /* 0x000ee80000300a00 */
[----:B------:R-:W-:Y:S01]  /*282c0*/  STL.64 [R1+0x45a0], R136 ;  /* 0x0045a08801007387 */ /* 0x000fe20000100a00 */
[----:B------:R-:W-:-:S03]  /*282d0*/  IMAD.WIDE R222, R252, 0x4, R160 ;  /* 0x00000004fcde7825 */ /* 0x000fc600078e02a0 */
[----:B------:R-:W3:Y:S04]  /*282e0*/  LDL.LU.64 R162, [R1+0x2918] ;  /* 0x0029180001a27983 */ /* 0x000ee80000300a00 */
[----:B------:R-:W3:Y:S04]  /*282f0*/  LDL.LU.64 R160, [R1+0x2728] ;  /* 0x0027280001a07983 */ /* 0x000ee80000300a00 */
[----:B------:R-:W-:Y:S04]  /*28300*/  STL.64 [R1+0x4598], R106 ;  /* 0x0045986a01007387 */ /* 0x000fe80000100a00 */
[----:B------:R-:W-:Y:S04]  /*28310*/  STL.64 [R1+0x4588], R220 ;  /* 0x004588dc01007387 */ /* 0x000fe80000100a00 */
[----:B------:R-:W-:Y:S04]  /*28320*/  STL.64 [R1+0x4590], R104 ;  /* 0x0045906801007387 */ /* 0x000fe80000100a00 */
[----:B------:R-:W-:Y:S01]  /*28330*/  STL.64 [R1+0x4580], R222 ;  /* 0x004580de01007387 */ /* 0x000fe20000100a00 */
[----:B------:R-:W-:-:S03]  /*28340*/  IMAD.WIDE R226, R252, 0x4, R158 ;  /* 0x00000004fce27825 */ /* 0x000fc600078e029e */
[----:B------:R-:W3:Y:S01]  /*28350*/  LDL.LU.64 R158, [R1+0x28d8] ;  /* 0x0028d800019e7983 */ /* 0x000ee20000300a00 */
[----:B------:R-:W-:-:S04]  /*28360*/  IMAD.WIDE R224, R252, 0x4, R164 ;  /* 0x00000004fce07825 */ /* 0x000fc800078e02a4 */
[C---:B------:R-:W-:Y:S01]  /*28370*/  IMAD.WIDE R228, R252.reuse, 0x4, R156 ;  /* 0x00000004fce47825 */ /* 0x040fe200078e029c */
[----:B------:R-:W-:Y:S03]  /*28380*/  STL.64 [R1+0x4578], R224 ;  /* 0x004578e001007387 */ /* 0x000fe60000100a00 */
[C---:B--2---:R-:W-:Y:S01]  /*28390*/  IMAD.WIDE R230, R252.reuse, 0x4, R130 ;  /* 0x00000004fce67825 */ /* 0x044fe200078e0282 */
[----:B------:R-:W2:Y:S04]  /*283a0*/  LDL.LU.64 R156, [R1+0x26e8] ;  /* 0x0026e800019c7983 */ /* 0x000ea80000300a00 */
[----:B------:R-:W2:Y:S01]  /*283b0*/  LDL.LU.64 R130, [R1+0x2910] ;  /* 0x0029100001827983 */ /* 0x000ea20000300a00 */
[----:B----4-:R-:W-:-:S03]  /*283c0*/  IMAD.WIDE R166, R252, 0x4, R128 ;  /* 0x00000004fca67825 */ /* 0x010fc600078e0280 */
[----:B------:R-:W4:Y:S04]  /*283d0*/  LDL.LU.64 R128, [R1+0x2720] ;  /* 0x0027200001807983 */ /* 0x000f280000300a00 */
[----:B------:R-:W4:Y:S04]  /*283e0*/  LDL.LU.64 R98, [R1+0x2908] ;  /* 0x0029080001627983 */ /* 0x000f280000300a00 */
[----:B------:R-:W-:Y:S04]  /*283f0*/  STL.64 [R1+0x4570], R226 ;  /* 0x004570e201007387 */ /* 0x000fe80000100a00 */
[----:B------:R-:W-:Y:S04]  /*28400*/  STL.64 [R1+0x4568], R228 ;  /* 0x004568e401007387 */ /* 0x000fe80000100a00 */
[----:B------:R-:W4:Y:S04]  /*28410*/  LDL.LU.64 R96, [R1+0x2718] ;  /* 0x0027180001607983 */ /* 0x000f280000300a00 */
[----:B------:R-:W-:Y:S01]  /*28420*/  STL.64 [R1+0x4560], R230 ;  /* 0x004560e601007387 */ /* 0x000fe20000100a00 */
[----:B------:R-:W-:-:S04]  /*28430*/  IMAD.WIDE R164, R252, 0x4, R134 ;  /* 0x00000004fca47825 */ /* 0x000fc800078e0286 */
[----:B------:R-:W-:-:S04]  /*28440*/  IMAD.WIDE R134, R252, 0x4, R132 ;  /* 0x00000004fc867825 */ /* 0x000fc800078e0284 */
[C---:B------:R-:W-:Y:S02]  /*28450*/  IMAD.WIDE R132, R252.reuse, 0x4, R126 ;  /* 0x00000004fc847825 */ /* 0x040fe400078e027e */
[----:B------:R-:W4:Y:S04]  /*28460*/  LDL.LU.64 R126, [R1+0x28d0] ;  /* 0x0028d000017e7983 */ /* 0x000f280000300a00 */
[----:B------:R-:W-:Y:S01]  /*28470*/  STL.64 [R1+0x4558], R166 ;  /* 0x004558a601007387 */ /* 0x000fe20000100a00 */
[----:B---3--:R-:W-:-:S03]  /*28480*/  IMAD.WIDE R102, R252, 0x4, R124 ;  /* 0x00000004fc667825 */ /* 0x008fc600078e027c */
[----:B------:R-:W3:Y:S04]  /*28490*/  LDL.LU.64 R124, [R1+0x26e0] ;  /* 0x0026e000017c7983 */ /* 0x000ee80000300a00 */
[----:B------:R-:W-:Y:S04]  /*284a0*/  STL.64 [R1+0x4550], R164 ;  /* 0x004550a401007387 */ /* 0x000fe80000100a00 */
[----:B------:R-:W3:Y:S01]  /*284b0*/  LDL.LU.64 R94, [R1+0x26d8] ;  /* 0x0026d800015e7983 */ /* 0x000ee20000300a00 */
[----:B------:R-:W-:-:S03]  /*284c0*/  IMAD.WIDE R100, R252, 0x4, R100 ;  /* 0x00000004fc647825 */ /* 0x000fc600078e0264 */
[----:B------:R-:W-:Y:S01]  /*284d0*/  STL.64 [R1+0x4548], R134 ;  /* 0x0045488601007387 */ /* 0x000fe20000100a00 */
[----:B------:R-:W-:-:S03]  /*284e0*/  IMAD.WIDE R162, R252, 0x4, R162 ;  /* 0x00000004fca27825 */ /* 0x000fc600078e02a2 */
[----:B------:R-:W-:Y:S01]  /*284f0*/  STL.64 [R1+0x4540], R132 ;  /* 0x0045408401007387 */ /* 0x000fe20000100a00 */
[----:B------:R-:W-:-:S03]  /*28500*/  IMAD.WIDE R160, R252, 0x4, R160 ;  /* 0x00000004fca07825 */ /* 0x000fc600078e02a0 */
[----:B------:R-:W3:Y:S04]  /*28510*/  LDL.LU.64 R92, [R1+0x26d0] ;  /* 0x0026d000015c7983 */ /* 0x000ee80000300a00 */
[----:B------:R-:W3:Y:S04]  /*28520*/  LDL.LU.64 R240, [R1+0x2040] ;  /* 0x0020400001f07983 */ /* 0x000ee80000300a00 */
[----:B------:R-:W3:Y:S04]  /*28530*/  LDL.LU.64 R32, [R1+0x2038] ;  /* 0x0020380001207983 */ /* 0x000ee80000300a00 */
[----:B------:R-:W-:Y:S04]  /*28540*/  STL.64 [R1+0x4538], R102 ;  /* 0x0045386601007387 */ /* 0x000fe80000100a00 */
[----:B------:R-:W-:Y:S04]  /*28550*/  STL.64 [R1+0x4528], R162 ;  /* 0x004528a201007387 */ /* 0x000fe80000100a00 */
[----:B------:R-:W3:Y:S01]  /*28560*/  LDL.LU.64 R34, [R1+0x1fc0] ;  /* 0x001fc00001227983 */ /* 0x000ee20000300a00 */
[----:B------:R-:W-:-:S03]  /*28570*/  IMAD.WIDE R158, R252, 0x4, R158 ;  /* 0x00000004fc9e7825 */ /* 0x000fc600078e029e */
[----:B------:R-:W-:Y:S04]  /*28580*/  STL.64 [R1+0x4530], R100 ;  /* 0x0045306401007387 */ /* 0x000fe80000100a00 */
[----:B------:R-:W-:Y:S04]  /*28590*/  STL.64 [R1+0x4520], R160 ;  /* 0x004520a001007387 */ /* 0x000fe80000100a00 */
[----:B------:R-:W-:Y:S04]  /*285a0*/  STL.64 [R1+0x4518], R158 ;  /* 0x0045189e01007387 */ /* 0x000fe80000100a00 */
[----:B-1----:R-:W3:Y:S04]  /*285b0*/  LDL.LU.64 R122, [R1+0x1fb8] ;  /* 0x001fb800017a7983 */ /* 0x002ee80000300a00 */
[----:B------:R-:W3:Y:S01]  /*285c0*/  LDL.LU.64 R242, [R1+0x1f40] ;  /* 0x001f400001f27983 */ /* 0x000ee20000300a00 */
[----:B--2---:R-:W-:-:S04]  /*285d0*/  IMAD.WIDE R156, R252, 0x4, R156 ;  /* 0x00000004fc9c7825 */ /* 0x004fc800078e029c */
[C---:B------:R-:W-:Y:S01]  /*285e0*/  IMAD.WIDE R130, R252.reuse, 0x4, R130 ;  /* 0x00000004fc827825 */ /* 0x040fe200078e0282 */
[----:B------:R-:W-:Y:S04]  /*285f0*/  STL.64 [R1+0x4510], R156 ;  /* 0x0045109c01007387 */ /* 0x000fe80000100a00 */
[----:B------:R-:W2:Y:S04]  /*28600*/  LDL.LU.64 R152, [R1+0x1f38] ;  /* 0x001f380001987983 */ /* 0x000ea80000300a00 */
[----:B------:R-:W2:Y:S04]  /*28610*/  LDL.LU.64 R154, [R1+0x1ec0] ;  /* 0x001ec000019a7983 */ /* 0x000ea80000300a00 */
[----:B------:R-:W-:Y:S04]  /*28620*/  STL.64 [R1+0x4508], R130 ;  /* 0x0045088201007387 */ /* 0x000fe80000100a00 */
[----:B------:R-:W2:Y:S01]  /*28630*/  LDL.LU.64 R234, [R1+0x1eb8] ;  /* 0x001eb80001ea7983 */ /* 0x000ea20000300a00 */
[----:B----4-:R-:W-:-:S04]  /*28640*/  IMAD.WIDE R128, R252, 0x4, R128 ;  /* 0x00000004fc807825 */ /* 0x010fc800078e0280 */
[C---:B------:R-:W-:Y:S01]  /*28650*/  IMAD.WIDE R98, R252.reuse, 0x4, R98 ;  /* 0x00000004fc627825 */ /* 0x040fe200078e0262 */
[----:B------:R-:W-:Y:S04]  /*28660*/  STL.64 [R1+0x4500], R128 ;  /* 0x0045008001007387 */ /* 0x000fe80000100a00 */
[----:B------:R-:W4:Y:S04]  /*28670*/  LDL.LU.64 R232, [R1+0x2030] ;  /* 0x0020300001e87983 */ /* 0x000f280000300a00 */
[----:B------:R-:W-:Y:S01]  /*28680*/  STL.64 [R1+0x44f8], R98 ;  /* 0x0044f86201007387 */ /* 0x000fe20000100a00 */
[----:B------:R-:W-:-:S03]  /*28690*/  IMAD.WIDE R96, R252, 0x4, R96 ;  /* 0x00000004fc607825 */ /* 0x000fc600078e0260 */
[----:B------:R-:W4:Y:S01]  /*286a0*/  LDL.LU.64 R194, [R1+0x2028] ;  /* 0x0020280001c27983 */ /* 0x000f220000300a00 */
[----:B------:R-:W-:-:S05]  /*286b0*/  IMAD.WIDE R126, R252, 0x4, R126 ;  /* 0x00000004fc7e7825 */ /* 0x000fca00078e027e */
[----:B------:R-:W-:Y:S01]  /*286c0*/  STL.64 [R1+0x44e8], R126 ;  /* 0x0044e87e01007387 */ /* 0x000fe20000100a00 */
[----:B---3--:R-:W-:-:S03]  /*286d0*/  IMAD.WIDE R124, R252, 0x4, R124 ;  /* 0x00000004fc7c7825 */ /* 0x008fc600078e027c */
[----:B------:R-:W-:Y:S04]  /*286e0*/  STL.64 [R1+0x44f0], R96 ;  /* 0x0044f06001007387 */ /* 0x000fe80000100a00 */
[----:B------:R-:W-:Y:S01]  /*286f0*/  STL.64 [R1+0x44e0], R124 ;  /* 0x0044e07c01007387 */ /* 0x000fe20000100a00 */
[----:B------:R-:W-:-:S03]  /*28700*/  IMAD.WIDE R94, R252, 0x4, R94 ;  /* 0x00000004fc5e7825 */ /* 0x000fc600078e025e */
[----:B------:R-:W3:Y:S04]  /*28710*/  LDL.LU.64 R192, [R1+0x2020] ;  /* 0x0020200001c07983 */ /* 0x000ee80000300a00 */
[----:B------:R-:W-:Y:S04]  /*28720*/  STL.64 [R1+0x44d8], R94 ;  /* 0x0044d85e01007387 */ /* 0x000fe80000100a00 */
[----:B------:R-:W3:Y:S01]  /*28730*/  LDL.LU.64 R66, [R1+0x2018] ;  /* 0x0020180001427983 */ /* 0x000ee20000300a00 */
[----:B------:R-:W-:-:S04]  /*28740*/  IMAD.WIDE R92, R252, 0x4, R92 ;  /* 0x00000004fc5c7825 */ /* 0x000fc800078e025c */
[C---:B------:R-:W-:Y:S02]  /*28750*/  IMAD.WIDE R174, R0.reuse, 0x4, R240 ;  /* 0x0000000400ae7825 */ /* 0x040fe400078e02f0 */
[----:B------:R-:W3:Y:S02]  /*28760*/  LDL.LU.64 R240, [R1+0x2010] ;  /* 0x0020100001f07983 */ /* 0x000ee40000300a00 */
[C---:B------:R-:W-:Y:S02]  /*28770*/  IMAD.WIDE R52, R0.reuse, 0x4, R32 ;  /* 0x0000000400347825 */ /* 0x040fe400078e0220 */
[----:B------:R-:W3:Y:S04]  /*28780*/  LDL.LU.64 R32, [R1+0x2008] ;  /* 0x0020080001207983 */ /* 0x000ee80000300a00 */
[----:B------:R1:W-:Y:S04]  /*28790*/  LDGSTS.E [R216+0x39800], [R174.64], !P6 ;  /* 0x39800000aed87fae */ /* 0x0003e8000f121844 */
[----:B------:R1:W-:Y:S01]  /*287a0*/  LDGSTS.E [R216+0x39880], [R52.64], !P6 ;  /* 0x3988000034d87fae */ /* 0x0003e2000f121844 */
[----:B------:R-:W-:-:S03]  /*287b0*/  IMAD.WIDE R84, R0, 0x4, R34 ;  /* 0x0000000400547825 */ /* 0x000fc600078e0222 */
[----:B------:R-:W3:Y:S04]  /*287c0*/  LDL.LU.64 R34, [R1+0x2000] ;  /* 0x0020000001227983 */ /* 0x000ee80000300a00 */
[----:B------:R1:W-:Y:S04]  /*287d0*/  STL.64 [R1+0x1780], R174 ;  /* 0x001780ae01007387 */ /* 0x0003e80000100a00 */
[----:B------:R-:W-:Y:S04]  /*287e0*/  STL.64 [R1+0x44d0], R92 ;  /* 0x0044d05c01007387 */ /* 0x000fe80000100a00 */
[----:B------:R1:W-:Y:S01]  /*287f0*/  STL.64 [R1+0x1778], R52 ;  /* 0x0017783401007387 */ /* 0x0003e20000100a00 */
[----:B------:R-:W-:-:S03]  /*28800*/  IMAD.WIDE R56, R0, 0x4, R122 ;  /* 0x0000000400387825 */ /* 0x000fc600078e027a */
[----:B------:R-:W3:Y:S01]  /*28810*/  LDL.LU.64 R122, [R1+0x1ff8] ;  /* 0x001ff800017a7983 */ /* 0x000ee20000300a00 */
[----:B------:R-:W-:-:S03]  /*28820*/  IMAD.WIDE R58, R0, 0x4, R242 ;  /* 0x00000004003a7825 */ /* 0x000fc600078e02f2 */
[----:B------:R-:W3:Y:S04]  /*28830*/  LDL.LU.64 R242, [R1+0x1ff0] ;  /* 0x001ff00001f27983 */ /* 0x000ee80000300a00 */
[----:B------:R-:W-:Y:S01]  /*28840*/  STL.64 [R1+0x1800], R84 ;  /* 0x0018005401007387 */ /* 0x000fe20000100a00 */
[----:B--2---:R-:W-:-:S03]  /*28850*/  IMAD.WIDE R60, R0, 0x4, R152 ;  /* 0x00000004003c7825 */ /* 0x004fc600078e0298 */
[----:B------:R-:W2:Y:S01]  /*28860*/  LDL.LU.64 R152, [R1+0x1fe8] ;  /* 0x001fe80001987983 */ /* 0x000ea20000300a00 */
[----:B------:R-:W-:-:S03]  /*28870*/  IMAD.WIDE R28, R0, 0x4, R154 ;  /* 0x00000004001c7825 */ /* 0x000fc600078e029a */
[----:B------:R-:W-:Y:S04]  /*28880*/  STL.64 [R1+0x17f8], R56 ;  /* 0x0017f83801007387 */ /* 0x000fe80000100a00 */
[----:B------:R-:W2:Y:S01]  /*28890*/  LDL.LU.64 R154, [R1+0x1fe0] ;  /* 0x001fe000019a7983 */ /* 0x000ea20000300a00 */
[----:B------:R-:W-:-:S03]  /*288a0*/  IMAD.WIDE R30, R0, 0x4, R234 ;  /* 0x00000004001e7825 */ /* 0x000fc600078e02ea */
[----:B------:R-:W-:Y:S04]  /*288b0*/  STL.64 [R1+0x3c88], R58 ;  /* 0x003c883a01007387 */ /* 0x000fe80000100a00 */
[----:B------:R-:W2:Y:S04]  /*288c0*/  LDL.LU.64 R234, [R1+0x1fd8] ;  /* 0x001fd80001ea7983 */ /* 0x000ea80000300a00 */
[----:B------:R-:W-:Y:S01]  /*288d0*/  STL.64 [R1+0x3c80], R60 ;  /* 0x003c803c01007387 */ /* 0x000fe20000100a00 */
[----:B----4-:R-:W-:-:S03]  /*288e0*/  IMAD.WIDE R206, R0, 0x4, R232 ;  /* 0x0000000400ce7825 */ /* 0x010fc600078e02e8 */
[----:B------:R-:W4:Y:S04]  /*288f0*/  LDL.LU.64 R232, [R1+0x1fd0] ;  /* 0x001fd00001e87983 */ /* 0x000f280000300a00 */
[----:B------:R-:W-:Y:S01]  /*28900*/  STL.64 [R1+0x3c98], R28 ;  /* 0x003c981c01007387 */ /* 0x000fe20000100a00 */
[----:B------:R-:W-:-:S03]  /*28910*/  IMAD.WIDE R204, R0, 0x4, R194 ;  /* 0x0000000400cc7825 */ /* 0x000fc600078e02c2 */
[----:B------:R1:W-:Y:S04]  /*28920*/  STL.64 [R1+0x1770], R206 ;  /* 0x001770ce01007387 */ /* 0x0003e80000100a00 */
[----:B------:R-:W4:Y:S04]  /*28930*/  LDL.LU.64 R194, [R1+0x1fc8] ;  /* 0x001fc80001c27983 */ /* 0x000f280000300a00 */
[----:B------:R1:W-:Y:S04]  /*28940*/  LDGSTS.E [R216+0x39900], [R206.64], !P6 ;  /* 0x39900000ced87fae */ /* 0x0003e8000f121844 */
[----:B------:R1:W-:Y:S01]  /*28950*/  LDGSTS.E [R216+0x39980], [R204.64], !P6 ;  /* 0x39980000ccd87fae */ /* 0x0003e2000f121844 */
[----:B---3--:R-:W-:-:S03]  /*28960*/  IMAD.WIDE R4, R0, 0x4, R192 ;  /* 0x0000000400047825 */ /* 0x008fc600078e02c0 */
[----:B------:R-:W3:Y:S04]  /*28970*/  LDL.LU.64 R192, [R1+0x1fb0] ;  /* 0x001fb00001c07983 */ /* 0x000ee80000300a00 */
[----:B------:R-:W-:Y:S01]  /*28980*/  STL.64 [R1+0x3c90], R30 ;  /* 0x003c901e01007387 */ /* 0x000fe20000100a00 */
[----:B------:R-:W-:-:S03]  /*28990*/  IMAD.WIDE R2, R0, 0x4, R66 ;  /* 0x0000000400027825 */ /* 0x000fc600078e0242 */
[----:B------:R1:W-:Y:S04]  /*289a0*/  STL.64 [R1+0x1768], R204 ;  /* 0x001768cc01007387 */ /* 0x0003e80000100a00 */
[----:B------:R1:W-:Y:S01]  /*289b0*/  LDGSTS.E [R216+0x39a00], [R4.64], !P6 ;  /* 0x39a0000004d87fae */ /* 0x0003e2000f121844 */
[----:B------:R-:W-:-:S03]  /*289c0*/  IMAD.WIDE R20, R0, 0x4, R240 ;  /* 0x0000000400147825 */ /* 0x000fc600078e02f0 */
[----:B------:R1:W-:Y:S01]  /*289d0*/  LDGSTS.E [R216+0x39a80], [R2.64], !P6 ;  /* 0x39a8000002d87fae */ /* 0x0003e2000f121844 */
[----:B------:R-:W-:-:S03]  /*289e0*/  IMAD.WIDE R22, R0, 0x4, R32 ;  /* 0x0000000400167825 */ /* 0x000fc600078e0220 */
[----:B------:R-:W3:Y:S04]  /*289f0*/  LDL.LU.64 R240, [R1+0x1fa8] ;  /* 0x001fa80001f07983 */ /* 0x000ee80000300a00 */
[----:B------:R1:W-:Y:S04]  /*28a00*/  STL.64 [R1+0x1760], R4 ;  /* 0x0017600401007387 */ /* 0x0003e80000100a00 */
[----:B------:R-:W3:Y:S01]  /*28a10*/  LDL.LU.64 R32, [R1+0x1fa0] ;  /* 0x001fa00001207983 */ /* 0x000ee20000300a00 */
[----:B------:R-:W-:-:S03]  /*28a20*/  IMAD.WIDE R54, R0, 0x4, R34 ;  /* 0x0000000400367825 */ /* 0x000fc600078e0222 */
[----:B------:R1:W-:Y:S04]  /*28a30*/  LDGSTS.E [R216+0x39b00], [R20.64], !P6 ;  /* 0x39b0000014d87fae */ /* 0x0003e8000f121844 */
[----:B------:R-:W3:Y:S04]  /*28a40*/  LDL.LU.64 R34, [R1+0x1f98] ;  /* 0x001f980001227983 */ /* 0x000ee80000300a00 */
[----:B------:R1:W-:Y:S04]  /*28a50*/  STL.64 [R1+0x1758], R2 ;  /* 0x0017580201007387 */ /* 0x0003e80000100a00 */
[----:B------:R1:W-:Y:S01]  /*28a60*/  STL.64 [R1+0x1750], R20 ;  /* 0x0017501401007387 */ /* 0x0003e20000100a00 */
[----:B------:R-:W-:-:S03]  /*28a70*/  IMAD.WIDE R70, R0, 0x4, R122 ;  /* 0x0000000400467825 */ /* 0x000fc600078e027a */
[----:B------:R1:W-:Y:S01]  /*28a80*/  LDGSTS.E [R216+0x39b80], [R22.64], !P6 ;  /* 0x39b8000016d87fae */ /* 0x0003e2000f121844 */
[----:B------:R-:W-:-:S03]  /*28a90*/  IMAD.WIDE R72, R0, 0x4, R242 ;  /* 0x0000000400487825 */ /* 0x000fc600078e02f2 */
[----:B------:R1:W-:Y:S04]  /*28aa0*/  LDGSTS.E [R216+0x39c00], [R54.64], !P6 ;  /* 0x39c0000036d87fae */ /* 0x0003e8000f121844 */
[----:B------:R-:W3:Y:S04]  /*28ab0*/  LDL.LU.64 R242, [R1+0x1f90] ;  /* 0x001f900001f27983 */ /* 0x000ee80000300a00 */
[----:B------:R1:W-:Y:S01]  /*28ac0*/  STL.64 [R1+0x1748], R22 ;  /* 0x0017481601007387 */ /* 0x0003e20000100a00 */
[----:B--2---:R-:W-:-:S03]  /*28ad0*/  IMAD.WIDE R74, R0, 0x4, R152 ;  /* 0x00000004004a7825 */ /* 0x004fc600078e0298 */
[----:B------:R-:W2:Y:S04]  /*28ae0*/  LDL.LU.64 R122, [R1+0x1f88] ;  /* 0x001f8800017a7983 */ /* 0x000ea80000300a00 */
[----:B------:R1:W-:Y:S01]  /*28af0*/  STL.64 [R1+0x1740], R54 ;  /* 0x0017403601007387 */ /* 0x0003e20000100a00 */
[----:B------:R-:W-:-:S03]  /*28b00*/  IMAD.WIDE R76, R0, 0x4, R154 ;  /* 0x00000004004c7825 */ /* 0x000fc600078e029a */
[----:B------:R-:W2:Y:S04]  /*28b10*/  LDL.LU.64 R152, [R1+0x1f80] ;  /* 0x001f800001987983 */ /* 0x000ea80000300a00 */
[----:B------:R1:W-:Y:S01]  /*28b20*/  STL.64 [R1+0x1738], R70 ;  /* 0x0017384601007387 */ /* 0x0003e20000100a00 */
[----:B------:R-:W-:-:S03]  /*28b30*/  IMAD.WIDE R78, R0, 0x4, R234 ;  /* 0x00000004004e7825 */ /* 0x000fc600078e02ea */
[----:B------:R-:W2:Y:S04]  /*28b40*/  LDL.LU.64 R154, [R1+0x1f78] ;  /* 0x001f7800019a7983 */ /* 0x000ea80000300a00 */
[----:B------:R1:W-:Y:S04]  /*28b50*/  STL.64 [R1+0x1730], R72 ;  /* 0x0017304801007387 */ /* 0x0003e80000100a00 */
[----:B------:R-:W2:Y:S04]  /*28b60*/  LDL.LU.64 R66, [R1+0x1f70] ;  /* 0x001f700001427983 */ /* 0x000ea80000300a00 */
[----:B------:R-:W2:Y:S04]  /*28b70*/  LDL.LU.64 R234, [R1+0x1f68] ;  /* 0x001f680001ea7983 */ /* 0x000ea80000300a00 */
[----:B------:R1:W-:Y:S04]  /*28b80*/  STL.64 [R1+0x1728], R74 ;  /* 0x0017284a01007387 */ /* 0x0003e80000100a00 */
[----:B------:R1:W-:Y:S04]  /*28b90*/  LDGSTS.E [R216+0x39c80], [R70.64], !P6 ;  /* 0x39c8000046d87fae */ /* 0x0003e8000f121844 */
[----:B------:R1:W-:Y:S04]  /*28ba0*/  LDGSTS.E [R216+0x39d00], [R72.64], !P6 ;  /* 0x39d0000048d87fae */ /* 0x0003e8000f121844 */
[----:B------:R1:W-:Y:S04]  /*28bb0*/  LDGSTS.E [R216+0x39d80], [R74.64], !P6 ;  /* 0x39d800004ad87fae */ /* 0x0003e8000f121844 */
[----:B------:R1:W-:Y:S04]  /*28bc0*/  LDGSTS.E [R216+0x39e00], [R76.64], !P6 ;  /* 0x39e000004cd87fae */ /* 0x0003e8000f121844 */
[----:B------:R1:W-:Y:S01]  /*28bd0*/  LDGSTS.E [R216+0x39e80], [R78.64], !P6 ;  /* 0x39e800004ed87fae */ /* 0x0003e2000f121844 */
[----:B----4-:R-:W-:-:S03]  /*28be0*/  IMAD.WIDE R80, R0, 0x4, R232 ;  /* 0x0000000400507825 */ /* 0x010fc600078e02e8 */
[----:B------:R-:W4:Y:S04]  /*28bf0*/  LDL.LU.64 R232, [R1+0x1f60] ;  /* 0x001f600001e87983 */ /* 0x000f280000300a00 */
[----:B------:R1:W-:Y:S04]  /*28c00*/  STL.64 [R1+0x1720], R76 ;  /* 0x0017204c01007387 */ /* 0x0003e80000100a00 */
[----:B------:R1:W-:Y:S01]  /*28c10*/  LDGSTS.E [R216+0x39f00], [R80.64], !P6 ;  /* 0x39f0000050d87fae */ /* 0x0003e2000f121844 */
[----:B------:R-:W-:-:S03]  /*28c20*/  IMAD.WIDE R82, R0, 0x4, R194 ;  /* 0x0000000400527825 */ /* 0x000fc600078e02c2 */
[----:B------:R-:W4:Y:S04]  /*28c30*/  LDL.LU.64 R194, [R1+0x1f58] ;  /* 0x001f580001c27983 */ /* 0x000f280000300a00 */
[----:B------:R1:W-:Y:S04]  /*28c40*/  STL.64 [R1+0x1718], R78 ;  /* 0x0017184e01007387 */ /* 0x0003e80000100a00 */
[----:B------:R1:W-:Y:S04]  /*28c50*/  LDGSTS.E [R216+0x39f80], [R82.64], !P6 ;  /* 0x39f8000052d87fae */ /* 0x0003e8000f121844 */
[----:B------:R1:W-:Y:S04]  /*28c60*/  LDGSTS.E [R216+0x3b800], [R84.64], !P2 ;  /* 0x3b80000054d87fae */ /* 0x0003e8000d121844 */
[----:B------:R1:W-:Y:S01]  /*28c70*/  LDGSTS.E [R216+0x3b880], [R56.64], !P2 ;  /* 0x3b88000038d87fae */ /* 0x0003e2000d121844 */
[----:B---3--:R-:W-:-:S03]  /*28c80*/  IMAD.WIDE R86, R0, 0x4, R192 ;  /* 0x0000000400567825 */ /* 0x008fc600078e02c0 */
[----:B------:R-:W3:Y:S04]  /*28c90*/  LDL.LU.64 R192, [R1+0x1f50] ;  /* 0x001f500001c07983 */ /* 0x000ee80000300a00 */
[----:B------:R1:W-:Y:S04]  /*28ca0*/  STL.64 [R1+0x1710], R80 ;  /* 0x0017105001007387 */ /* 0x0003e80000100a00 */
[----:B------:R1:W-:Y:S01]  /*28cb0*/  LDGSTS.E [R216+0x3b900], [R86.64], !P2 ;  /* 0x3b90000056d87fae */ /* 0x0003e2000d121844 */
[----:B------:R-:W-:-:S03]  /*28cc0*/  IMAD.WIDE R112, R0, 0x4, R240 ;  /* 0x0000000400707825 */ /* 0x000fc600078e02f0 */
[----:B------:R-:W3:Y:S04]  /*28cd0*/  LDL.LU.64 R240, [R1+0x1f48] ;  /* 0x001f480001f07983 */ /* 0x000ee80000300a00 */
[----:B------:R1:W-:Y:S01]  /*28ce0*/  STL.64 [R1+0x1708], R82 ;  /* 0x0017085201007387 */ /* 0x0003e20000100a00 */
[----:B------:R-:W-:-:S03]  /*28cf0*/  IMAD.WIDE R88, R0, 0x4, R32 ;  /* 0x0000000400587825 */ /* 0x000fc600078e0220 */
[----:B------:R1:W-:Y:S04]  /*28d00*/  LDGSTS.E [R216+0x3b980], [R112.64], !P2 ;  /* 0x3b98000070d87fae */ /* 0x0003e8000d121844 */
[----:B------:R1:W-:Y:S01]  /*28d10*/  LDGSTS.E [R216+0x3ba00], [R88.64], !P2 ;  /* 0x3ba0000058d87fae */ /* 0x0003e2000d121844 */
[----:B------:R-:W-:-:S03]  /*28d20*/  IMAD.WIDE R114, R0, 0x4, R34 ;  /* 0x0000000400727825 */ /* 0x000fc600078e0222 */
[----:B------:R-:W3:Y:S04]  /*28d30*/  LDL.LU.64 R34, [R1+0x1f30] ;  /* 0x001f300001227983 */ /* 0x000ee80000300a00 */
[----:B------:R-:W3:Y:S04]  /*28d40*/  LDL.LU.64 R32, [R1+0x1f28] ;  /* 0x001f280001207983 */ /* 0x000ee80000300a00 */
[----:B------:R1:W-:Y:S04]  /*28d50*/  STL.64 [R1+0x17f0], R86 ;  /* 0x0017f05601007387 */ /* 0x0003e80000100a00 */
[----:B------:R1:W-:Y:S01]  /*28d60*/  LDGSTS.E [R216+0x3ba80], [R114.64], !P2 ;  /* 0x3ba8000072d87fae */ /* 0x0003e2000d121844 */
[----:B------:R-:W-:-:S03]  /*28d70*/  IMAD.WIDE R144, R0, 0x4, R242 ;  /* 0x0000000400907825 */ /* 0x000fc600078e02f2 */
        /* <DEDUP_REMOVED lines=10> */
[----:B------:R1:W-:Y:S01]  /*28e20*/  STL.64 [R1+0x17d0], R144 ;  /* 0x0017d09001007387 */ /* 0x0003e20000100a00 */
[----:B------:R-:W-:-:S03]  /*28e30*/  IMAD.WIDE R202, R0, 0x4, R66 ;  /* 0x0000000400ca7825 */ /* 0x000fc600078e0242 */
[----:B------:R1:W-:Y:S01]  /*28e40*/  STL.64 [R1+0x17c8], R146 ;  /* 0x0017c89201007387 */ /* 0x0003e20000100a00 */
[----:B------:R-:W-:-:S03]  /*28e50*/  IMAD.WIDE R200, R0, 0x4, R234 ;  /* 0x0000000400c87825 */ /* 0x000fc600078e02ea */
[----:B------:R-:W2:Y:S04]  /*28e60*/  LDL.LU.64 R234, [R1+0x1f00] ;  /* 0x001f000001ea7983 */ /* 0x000ea80000300a00 */
[----:B------:R1:W-:Y:S04]  /*28e70*/  STL.64 [R1+0x17c0], R176 ;  /* 0x0017c0b001007387 */ /* 0x0003e80000100a00 */
[----:B------:R1:W-:Y:S04]  /*28e80*/  LDGSTS.E [R216+0x3bb00], [R144.64], !P2 ;  /* 0x3bb0000090d87fae */ /* 0x0003e8000d121844 */
        /* <DEDUP_REMOVED lines=8> */
[----:B------:R1:W-:Y:S01]  /*28f10*/  STL.64 [R1+0x17b0], R202 ;  /* 0x0017b0ca01007387 */ /* 0x0003e20000100a00 */
[----:B------:R-:W-:-:S03]  /*28f20*/  IMAD.WIDE R250, R0, 0x4, R194 ;  /* 0x0000000400fa7825 */ /* 0x000fc600078e02c2 */
[----:B------:R-:W4:Y:S04]  /*28f30*/  LDL.LU.64 R194, [R1+0x1ef0] ;  /* 0x001ef00001c27983 */ /* 0x000f280000300a00 */
[----:B------:R1:W-:Y:S04]  /*28f40*/  STL.64 [R1+0x17a8], R200 ;  /* 0x0017a8c801007387 */ /* 0x0003e80000100a00 */
[----:B------:R1:W-:Y:S04]  /*28f50*/  LDGSTS.E [R216+0x3be00], [R248.64], !P2 ;  /* 0x3be00000f8d87fae */ /* 0x0003e8000d121844 */
[----:B------:R1:W-:Y:S01]  /*28f60*/  LDGSTS.E [R216+0x3be80], [R250.64], !P2 ;  /* 0x3be80000fad87fae */ /* 0x0003e2000d121844 */
[----:B---3--:R-:W-:-:S03]  /*28f70*/  IMAD.WIDE R24, R0, 0x4, R192 ;  /* 0x0000000400187825 */ /* 0x008fc600078e02c0 */
[----:B------:R-:W3:Y:S04]  /*28f80*/  LDL.LU.64 R192, [R1+0x1ee8] ;  /* 0x001ee80001c07983 */ /* 0x000ee80000300a00 */
[----:B------:R1:W-:Y:S04]  /*28f90*/  STL.64 [R1+0x17a0], R248 ;  /* 0x0017a0f801007387 */ /* 0x0003e80000100a00 */
[----:B------:R1:W-:Y:S04]  /*28fa0*/  STL.64 [R1+0x1798], R250 ;  /* 0x001798fa01007387 */ /* 0x0003e80000100a00 */
[----:B------:R1:W-:Y:S01]  /*28fb0*/  LDGSTS.E [R216+0x3bf00], [R24.64], !P2 ;  /* 0x3bf0000018d87fae */ /* 0x0003e2000d121844 */
[----:B------:R-:W-:-:S03]  /*28fc0*/  IMAD.WIDE R26, R0, 0x4, R240 ;  /* 0x00000004001a7825 */ /* 0x000fc600078e02f0 */
[----:B------:R-:W3:Y:S04]  /*28fd0*/  LDL.LU.64 R240, [R1+0x1ee0] ;  /* 0x001ee00001f07983 */ /* 0x000ee80000300a00 */
[----:B------:R1:W-:Y:S04]  /*28fe0*/  STL.64 [R1+0x1790], R24 ;  /* 0x0017901801007387 */ /* 0x0003e80000100a00 */
[----:B------:R1:W-:Y:S04]  /*28ff0*/  LDGSTS.E [R216+0x3bf80], [R26.64], !P2 ;  /* 0x3bf800001ad87fae */ /* 0x0003e8000d121844 */
[----:B------:R1:W-:Y:S01]  /*29000*/  LDGSTS.E [R216+0x3d800], [R58.64], !P1 ;  /* 0x3d8000003ad87fae */ /* 0x0003e2000c921844 */
[----:B------:R-:W-:-:S03]  /*29010*/  IMAD.WIDE R34, R0, 0x4, R34 ;  /* 0x0000000400227825 */ /* 0x000fc600078e0222 */
[----:B------:R1:W-:Y:S01]  /*29020*/  LDGSTS.E [R216+0x3d880], [R60.64], !P1 ;  /* 0x3d8800003cd87fae */ /* 0x0003e2000c921844 */
[----:B------:R-:W-:-:S03]  /*29030*/  IMAD.WIDE R32, R0, 0x4, R32 ;  /* 0x0000000400207825 */ /* 0x000fc600078e0220 */
[----:B------:R1:W-:Y:S04]  /*29040*/  LDGSTS.E [R216+0x3d900], [R34.64], !P1 ;  /* 0x3d90000022d87fae */ /* 0x0003e8000c921844 */
[----:B------:R1:W-:Y:S01]  /*29050*/  LDGSTS.E [R216+0x3d980], [R32.64], !P1 ;  /* 0x3d98000020d87fae */ /* 0x0003e2000c921844 */
[----:B------:R-:W-:-:S03]  /*29060*/  IMAD.WIDE R90, R0, 0x4, R242 ;  /* 0x00000004005a7825 */ /* 0x000fc600078e02f2 */
[----:B------:R-:W3:Y:S04]  /*29070*/  LDL.LU.64 R242, [R1+0x1ed8] ;  /* 0x001ed80001f27983 */ /* 0x000ee80000300a00 */
[----:B------:R1:W-:Y:S04]  /*29080*/  STL.64 [R1+0x1788], R26 ;  /* 0x0017881a01007387 */ /* 0x0003e80000100a00 */
[----:B------:R-:W-:Y:S01]  /*29090*/  STL.64 [R1+0x3b78], R34 ;  /* 0x003b782201007387 */ /* 0x000fe20000100a00 */
[----:B--2---:R-:W-:-:S03]  /*290a0*/  IMAD.WIDE R116, R0, 0x4, R122 ;  /* 0x0000000400747825 */ /* 0x004fc600078e027a */
[----:B------:R-:W2:Y:S04]  /*290b0*/  LDL.LU.64 R244, [R1+0x1ed0] ;  /* 0x001ed00001f47983 */ /* 0x000ea80000300a00 */
[----:B------:R-:W2:Y:S04]  /*290c0*/  LDL.LU.64 R246, [R1+0x1ec8] ;  /* 0x001ec80001f67983 */ /* 0x000ea80000300a00 */
[----:B------:R1:W-:Y:S01]  /*290d0*/  STL.64 [R1+0x3b70], R32 ;  /* 0x003b702001007387 */ /* 0x0003e20000100a00 */
[----:B------:R-:W-:-:S03]  /*290e0*/  IMAD.WIDE R68, R0, 0x4, R152 ;  /* 0x0000000400447825 */ /* 0x000fc600078e0298 */
        /* <DEDUP_REMOVED lines=10> */
[----:B------:R1:W-:Y:S04]  /*29190*/  STL.64 [R1+0x3b58], R68 ;  /* 0x003b584401007387 */ /* 0x0003e80000100a00 */
[----:B------:R-:W2:Y:S04]  /*291a0*/  LDL.LU.64 R152, [R1+0x1e80] ;  /* 0x001e800001987983 */ /* 0x000ea80000300a00 */
[----:B------:R-:W2:Y:S04]  /*291b0*/  LDL.LU.64 R154, [R1+0x1e78] ;  /* 0x001e7800019a7983 */ /* 0x000ea80000300a00 */
[----:B------:R1:W-:Y:S04]  /*291c0*/  STL.64 [R1+0x3b50], R118 ;  /* 0x003b507601007387 */ /* 0x0003e80000100a00 */
[----:B------:R-:W2:Y:S04]  /*291d0*/  LDL.LU.64 R234, [R1+0x1e70] ;  /* 0x001e700001ea7983 */ /* 0x000ea80000300a00 */
        /* <DEDUP_REMOVED lines=11> */
[----:B------:R1:W-:Y:S01]  /*29290*/  LDGSTS.E [R216+0x3dd00], [R212.64], !P1 ;  /* 0x3dd00000d4d87fae */ /* 0x0003e2000c921844 */
[----:B---3--:R-:W-:-:S03]  /*292a0*/  IMAD.WIDE R214, R0, 0x4, R192 ;  /* 0x0000000400d67825 */ /* 0x008fc600078e02c0 */
[----:B------:R-:W3:Y:S04]  /*292b0*/  LDL.LU.64 R192, [R1+0x1e58] ;  /* 0x001e580001c07983 */ /* 0x000ee80000300a00 */
[----:B------:R1:W-:Y:S04]  /*292c0*/  STL.64 [R1+0x3b40], R150 ;  /* 0x003b409601007387 */ /* 0x0003e80000100a00 */
[----:B------:R1:W-:Y:S01]  /*292d0*/  LDGSTS.E [R216+0x3dd80], [R214.64], !P1 ;  /* 0x3dd80000d6d87fae */ /* 0x0003e2000c921844 */
[----:B------:R-:W-:-:S03]  /*292e0*/  IMAD.WIDE R198, R0, 0x4, R240 ;  /* 0x0000000400c67825 */ /* 0x000fc600078e02f0 */
[----:B------:R-:W3:Y:S04]  /*292f0*/  LDL.LU.64 R240, [R1+0x1e50] ;  /* 0x001e500001f07983 */ /* 0x000ee80000300a00 */
[----:B------:R1:W-:Y:S01]  /*29300*/  LDGSTS.E [R216+0x3de00], [R198.64], !P1 ;  /* 0x3de00000c6d87fae */ /* 0x0003e2000c921844 */
[----:B------:R-:W-:-:S03]  /*29310*/  IMAD.WIDE R196, R0, 0x4, R242 ;  /* 0x0000000400c47825 */ /* 0x000fc600078e02f2 */
[----:B------:R-:W3:Y:S04]  /*29320*/  LDL.LU.64 R242, [R1+0x1e48] ;  /* 0x001e480001f27983 */ /* 0x000ee80000300a00 */
[----:B------:R1:W-:Y:S04]  /*29330*/  STL.64 [R1+0x3b38], R212 ;  /* 0x003b38d401007387 */ /* 0x0003e80000100a00 */
[----:B------:R1:W-:Y:S01]  /*29340*/  STL.64 [R1+0x3b30], R214 ;  /* 0x003b30d601007387 */ /* 0x0003e20000100a00 */
[----:B--2---:R-:W-:-:S03]  /*29350*/  IMAD.WIDE R244, R0, 0x4, R244 ;  /* 0x0000000400f47825 */ /* 0x004fc600078e02f4 */
[----:B------:R2:W-:Y:S01]  /*29360*/  STL.64 [R1+0x3b28], R198 ;  /* 0x003b28c601007387 */ /* 0x0005e20000100a00 */
[----:B------:R-:W-:-:S03]  /*29370*/  IMAD.WIDE R246, R0, 0x4, R246 ;  /* 0x0000000400f67825 */ /* 0x000fc600078e02f6 */
[----:B------:R1:W-:Y:S01]  /*29380*/  STL.64 [R1+0x3b20], R196 ;  /* 0x003b20c401007387 */ /* 0x0003e20000100a00 */
[----:B------:R-:W-:-:S03]  /*29390*/  IMAD.WIDE R62, R0, 0x4, R62 ;  /* 0x00000004003e7825 */ /* 0x000fc600078e023e */
[----:B------:R1:W-:Y:S01]  /*293a0*/  STL.64 [R1+0x3b18], R244 ;  /* 0x003b18f401007387 */ /* 0x0003e20000100a00 */
[----:B------:R-:W-:-:S03]  /*293b0*/  IMAD.WIDE R64, R0, 0x4, R64 ;  /* 0x0000000400407825 */ /* 0x000fc600078e0240 */
[----:B------:R1:W-:Y:S04]  /*293c0*/  STL.64 [R1+0x3b10], R246 ;  /* 0x003b10f601007387 */ /* 0x0003e80000100a00 */
[----:B------:R1:W-:Y:S01]  /*293d0*/  STL.64 [R1+0x3bf8], R62 ;  /* 0x003bf83e01007387 */ /* 0x0003e20000100a00 */
[----:B------:R-:W-:-:S03]  /*293e0*/  IMAD.WIDE R36, R0, 0x4, R36 ;  /* 0x0000000400247825 */ /* 0x000fc600078e0224 */
        /* <DEDUP_REMOVED lines=28> */
[----:B----4-:R-:W-:-:S05]  /*295b0*/  IMAD.WIDE R232, R0, 0x4, R232 ;  /* 0x0000000400e87825 */ /* 0x010fca00078e02e8 */
[----:B------:R4:W-:Y:S04]  /*295c0*/  STL.64 [R1+0x3bb0], R232 ;  /* 0x003bb0e801007387 */ /* 0x0009e80000100a00 */
[----:B------:R4:W-:Y:S01]  /*295d0*/  LDGSTS.E [R216+0x3fd80], [R232.64], !P5 ;  /* 0x3fd80000e8d87fae */ /* 0x0009e2000e921844 */
[----:B------:R-:W-:-:S05]  /*295e0*/  IMAD.WIDE R194, R0, 0x4, R194 ;  /* 0x0000000400c27825 */ /* 0x000fca00078e02c2 */
[----:B------:R2:W-:Y:S04]  /*295f0*/  STL.64 [R1+0x3ba8], R194 ;  /* 0x003ba8c201007387 */ /* 0x0005e80000100a00 */
[----:B-1----:R-:W4:Y:S04]  /*29600*/  LDL.LU.64 R174, [R1+0x4e50] ;  /* 0x004e500001ae7983 */ /* 0x002f280000300a00 */
[----:B------:R1:W-:Y:S01]  /*29610*/  LDGSTS.E [R216+0x3fe00], [R194.64], !P5 ;  /* 0x3fe00000c2d87fae */ /* 0x0003e2000e921844 */
[----:B---3--:R-:W-:-:S05]  /*29620*/  IMAD.WIDE R192, R0, 0x4, R192 ;  /* 0x0000000400c07825 */ /* 0x008fca00078e02c0 */
[----:B------:R3:W-:Y:S04]  /*29630*/  STL.64 [R1+0x3ba0], R192 ;  /* 0x003ba0c001007387 */ /* 0x0007e80000100a00 */
[----:B------:R-:W3:Y:S04]  /*29640*/  LDL.LU.64 R52, [R1+0x4e48] ;  /* 0x004e480001347983 */ /* 0x000ee80000300a00 */
[----:B------:R3:W-:Y:S01]  /*29650*/  LDGSTS.E [R216+0x3fe80], [R192.64], !P5 ;  /* 0x3fe80000c0d87fae */ /* 0x0007e2000e921844 */
[----:B------:R-:W-:-:S05]  /*29660*/  IMAD.WIDE R240, R0, 0x4, R240 ;  /* 0x0000000400f07825 */ /* 0x000fca00078e02f0 */
[----:B------:R1:W-:Y:S04]  /*29670*/  STL.64 [R1+0x3b98], R240 ;  /* 0x003b98f001007387 */ /* 0x0003e80000100a00 */
[----:B------:R-:W3:Y:S04]  /*29680*/  LDL.LU.64 R206, [R1+0x4e40] ;  /* 0x004e400001ce7983 */ /* 0x000ee80000300a00 */
[----:B------:R1:W-:Y:S01]  /*29690*/  LDGSTS.E [R216+0x3ff00], [R240.64], !P5 ;  /* 0x3ff00000f0d87fae */ /* 0x0003e2000e921844 */
[----:B------:R-:W-:-:S05]  /*296a0*/  IMAD.WIDE R242, R0, 0x4, R242 ;  /* 0x0000000400f27825 */ /* 0x000fca00078e02f2 */
[----:B------:R1:W-:Y:S04]  /*296b0*/  STL.64 [R1+0x3b80], R242 ;  /* 0x003b80f201007387 */ /* 0x0003e80000100a00 */
        /* <DEDUP_REMOVED lines=31> */
[----:B------:R-:W3:Y:S04]  /*298b0*/  LDL.64 R32, [R1+0x48c8] ;  /* 0x0048c80001207983 */ /* 0x000ee80000100a00 */
[----:B------:R-:W3:Y:S04]  /*298c0*/  LDL.64 R34, [R1+0x48c0] ;  /* 0x0048c00001227983 */ /* 0x000ee80000100a00 */
        /* <DEDUP_REMOVED lines=23> */
[----:B----4-:R-:W4:Y:S04]  /*29a40*/  LDL.LU.64 R232, [R1+0x4c88] ;  /* 0x004c880001e87983 */ /* 0x010f280000300a00 */
[----:B-1----:R-:W4:Y:S04]  /*29a50*/  LDL.LU.64 R194, [R1+0x4c80] ;  /* 0x004c800001c27983 */ /* 0x002f280000300a00 */
[----:B---3--:R-:W3:Y:S04]  /*29a60*/  LDL.LU.64 R192, [R1+0x4c78] ;  /* 0x004c780001c07983 */ /* 0x008ee80000300a00 */
[----:B------:R1:W-:Y:S04]  /*29a70*/  LDGSTS.E [R216+0x3ff80], [R242.64], !P5 ;  /* 0x3ff80000f2d87fae */ /* 0x0003e8000e921844 */
[----:B------:R-:W3:Y:S04]  /*29a80*/  LDL.LU.64 R240, [R1+0x4c70] ;  /* 0x004c700001f07983 */ /* 0x000ee80000300a00 */
[----:B------:R-:W0:Y:S04]  /*29a90*/  LDGDEPBAR ;  /* 0x00000000000079af */ /* 0x000e280000000000 */
[----:B-1----:R-:W3:Y:S04]  /*29aa0*/  LDL.LU.64 R242, [R1+0x4c68] ;  /* 0x004c680001f27983 */ /* 0x002ee80000300a00 */
[----:B------:R1:W-:Y:S04]  /*29ab0*/  LDGSTS.E [R217+0x44000], [R32.64], P3 ;  /* 0x4400000020d97fae */ /* 0x0003e80009921844 */
[----:B------:R1:W-:Y:S04]  /*29ac0*/  LDGSTS.E [R217+0x44080], [R34.64], P0 ;  /* 0x4408000022d97fae */ /* 0x0003e80008121844 */
[----:B-1----:R-:W3:Y:S04]  /*29ad0*/  LDL.LU.64 R32, [R1+0x4c60] ;  /* 0x004c600001207983 */ /* 0x002ee80000300a00 */
[----:B------:R-:W3:Y:S04]  /*29ae0*/  LDL.LU.64 R34, [R1+0x4c58] ;  /* 0x004c580001227983 */ /* 0x000ee80000300a00 */
[----:B--2---:R1:W-:Y:S04]  /*29af0*/  LDGSTS.E [R217+0x44800], [R66.64], P3 ;  /* 0x4480000042d97fae */ /* 0x0043e80009921844 */
[----:B------:R2:W-:Y:S04]  /*29b00*/  LDGSTS.E [R217+0x44880], [R36.64], P0 ;  /* 0x4488000024d97fae */ /* 0x0005e80008121844 */
[----:B------:R2:W-:Y:S04]  /*29b10*/  LDGSTS.E [R217+0x45000], [R68.64], P3 ;  /* 0x4500000044d97fae */ /* 0x0005e80009921844 */
[----:B-1----:R-:W3:Y:S04]  /*29b20*/  LDL.LU.64 R66, [R1+0x4c50] ;  /* 0x004c500001427983 */ /* 0x002ee80000300a00 */
[----:B--2---:R1:W5:Y:S04]  /*29b30*/  LDL.LU R37, [R1+0x4c48] ;  /* 0x004c480001257983 */ /* 0x0043680000300800 */
[----:B------:R-:W2:Y:S04]  /*29b40*/  LDL.LU.64 R68, [R1+0x4c40] ;  /* 0x004c400001447983 */ /* 0x000ea80000300a00 */
[----:B------:R-:W1:Y:S04]  /*29b50*/  S2R R36, SR_TID.X ;  /* 0x0000000000247919 */ /* 0x000e680000002100 */
[----:B------:R-:W4:Y:S04]  /*29b60*/  S2R R252, SR_TID.X ;  /* 0x0000000000fc7919 */ /* 0x000f280000002100 */
[----:B------:R1:W-:Y:S04]  /*29b70*/  LDGSTS.E [R217+0x45080], [R90.64], P0 ;  /* 0x450800005ad97fae */ /* 0x0003e80008121844 */
[----:B------:R1:W-:Y:S04]  /*29b80*/  LDGSTS.E [R217+0x45800], [R88.64], P3 ;  /* 0x4580000058d97fae */ /* 0x0003e80009921844 */
[----:B------:R4:W-:Y:S04]  /*29b90*/  LDGSTS.E [R217+0x45880], [R86.64], P0 ;  /* 0x4588000056d97fae */ /* 0x0009e80008121844 */
[----:B-1----:R1:W5:Y:S01]  /*29ba0*/  LDL.LU.64 R90, [R1+0x4c38] ;  /* 0x004c3800015a7983 */ /* 0x0023620000300a00 */
[----:B------:R-:W-:-:S03]  /*29bb0*/  LOP3.LUT R36, R36, 0x1f, RZ, 0xc0, !PT ;  /* 0x0000001f24247812 */ /* 0x000fc600078ec0ff */
[----:B------:R1:W5:Y:S01]  /*29bc0*/  LDL.LU.64 R88, [R1+0x4c30] ;  /* 0x004c300001587983 */ /* 0x0003620000300a00 */
[----:B------:R-:W-:-:S03]  /*29bd0*/  SHF.L.U32 R36, R36, 0x2, RZ ;  /* 0x0000000224247819 */ /* 0x000fc600000006ff */
[----:B----4-:R1:W5:Y:S04]  /*29be0*/  LDL.LU.64 R86, [R1+0x4c28] ;  /* 0x004c280001567983 */ /* 0x0103680000300a00 */
[----:B------:R4:W-:Y:S01]  /*29bf0*/  LDGSTS.E [R217+0x46000], [R84.64], P3 ;  /* 0x4600000054d97fae */ /* 0x0009e20009921844 */
[----:B------:R-:W-:-:S03]  /*29c00*/  LOP3.LUT R36, R36, 0x10, RZ, 0x3c, !PT ;  /* 0x0000001024247812 */ /* 0x000fc600078e3cff */
[----:B------:R1:W-:Y:S04]  /*29c10*/  LDGSTS.E [R217+0x46080], [R82.64], P0 ;  /* 0x4608000052d97fae */ /* 0x0003e80008121844 */
[----:B------:R1:W-:Y:S04]  /*29c20*/  LDGSTS.E [R217+0x46800], [R80.64], P3 ;  /* 0x4680000050d97fae */ /* 0x0003e80009921844 */
[----:B----4-:R4:W5:Y:S04]  /*29c30*/  LDL.LU.64 R84, [R1+0x4c20] ;  /* 0x004c200001547983 */ /* 0x0109680000300a00 */
[----:B-1----:R4:W5:Y:S04]  /*29c40*/  LDL.LU.64 R82, [R1+0x4c18] ;  /* 0x004c180001527983 */ /* 0x0029680000300a00 */
[----:B------:R4:W5:Y:S04]  /*29c50*/  LDL.LU.64 R80, [R1+0x4c10] ;  /* 0x004c100001507983 */ /* 0x0009680000300a00 */
[----:B------:R1:W-:Y:S04]  /*29c60*/  LDGSTS.E [R217+0x46880], [R78.64], P0 ;  /* 0x468800004ed97fae */ /* 0x0003e80008121844 */
[----:B------:R4:W-:Y:S04]  /*29c70*/  LDGSTS.E [R217+0x47000], [R76.64], P3 ;  /* 0x470000004cd97fae */ /* 0x0009e80009921844 */
[----:B------:R4:W-:Y:S04]  /*29c80*/  LDGSTS.E [R217+0x47080], [R74.64], P0 ;  /* 0x470800004ad97fae */ /* 0x0009e80008121844 */
[----:B-1----:R1:W5:Y:S04]  /*29c90*/  LDL.LU.64 R78, [R1+0x4c08] ;  /* 0x004c0800014e7983 */ /* 0x0023680000300a00 */
[----:B----4-:R1:W5:Y:S04]  /*29ca0*/  LDL.LU.64 R76, [R1+0x4c00] ;  /* 0x004c0000014c7983 */ /* 0x0103680000300a00 */
[----:B------:R1:W5:Y:S04]  /*29cb0*/  LDL.LU.64 R74, [R1+0x4bf8] ;  /* 0x004bf800014a7983 */ /* 0x0003680000300a00 */
[----:B------:R4:W-:Y:S01]  /*29cc0*/  LDGSTS.E [R217+0x47800], [R72.64], P3 ;  /* 0x4780000048d97fae */ /* 0x0009e20009921844 */
[----:B------:R-:W-:-:S03]  /*29cd0*/  LOP3.LUT R252, R252, 0x1f, RZ, 0xc0, !PT ;  /* 0x0000001ffcfc7812 */ /* 0x000fc600078ec0ff */
[----:B------:R1:W-:Y:S04]  /*29ce0*/  LDGSTS.E [R217+0x47880], [R70.64], P0 ;  /* 0x4788000046d97fae */ /* 0x0003e80008121844 */
[----:B----4-:R4:W5:Y:S04]  /*29cf0*/  LDL.LU.64 R72, [R1+0x4bf0] ;  /* 0x004bf00001487983 */ /* 0x0109680000300a00 */
[----:B-1----:R4:W5:Y:S01]  /*29d00*/  LDL.LU.64 R70, [R1+0x4be8] ;  /* 0x004be80001467983 */ /* 0x0029620000300a00 */
[----:B------:R-:W-:-:S05]  /*29d10*/  IMAD.SHL.U32 R252, R252, 0x4, RZ ;  /* 0x00000004fcfc7824 */ /* 0x000fca00078e00ff */
[C---:B------:R-:W-:Y:S02]  /*29d20*/  LOP3.LUT R0, R252.reuse, 0x20, RZ, 0x3c, !PT ;  /* 0x00000020fc007812 */ /* 0x040fe400078e3cff */
[----:B------:R-:W-:Y:S01]  /*29d30*/  LOP3.LUT R252, R252, 0x30, RZ, 0x3c, !PT ;  /* 0x00000030fcfc7812 */ /* 0x000fe200078e3cff */
[----:B--2---:R1:W-:Y:S04]  /*29d40*/  LDGSTS.E [R36+0x44100], [R68.64], P3 ;  /* 0x4410000044247fae */ /* 0x0043e80009921844 */
[----:B---3--:R2:W-:Y:S04]  /*29d50*/  LDGSTS.E [R36+0x44180], [R66.64], P0 ;  /* 0x4418000042247fae */ /* 0x0085e80008121844 */
[----:B------:R3:W-:Y:S04]  /*29d60*/  LDGSTS.E [R36+0x44900], [R64.64], P3 ;  /* 0x4490000040247fae */ /* 0x0007e80009921844 */
[----:B-1----:R4:W5:Y:S04]  /*29d70*/  LDL.LU.64 R68, [R1+0x4be0] ;  /* 0x004be00001447983 */ /* 0x0029680000300a00 */
[----:B--2---:R4:W5:Y:S04]  /*29d80*/  LDL.LU.64 R66, [R1+0x4bd8] ;  /* 0x004bd80001427983 */ /* 0x0049680000300a00 */
[----:B---3--:R4:W5:Y:S04]  /*29d90*/  LDL.LU.64 R64, [R1+0x4bd0] ;  /* 0x004bd00001407983 */ /* 0x0089680000300a00 */
[----:B------:R1:W-:Y:S04]  /*29da0*/  LDGSTS.E [R36+0x44980], [R62.64], P0 ;  /* 0x449800003e247fae */ /* 0x0003e80008121844 */
[----:B------:R2:W-:Y:S04]  /*29db0*/  LDGSTS.E [R36+0x45100], [R60.64], P3 ;  /* 0x451000003c247fae */ /* 0x0005e80009921844 */
        /* <DEDUP_REMOVED lines=26> */
[----:B------:R4:W5:Y:S04]  /*29f60*/  LDL.LU R36, [R1+0x4b60] ;  /* 0x004b600001247983 */ /* 0x0009680000300800 */
        /* <DEDUP_REMOVED lines=61> */
[----:B---3--:R-:W2:Y:S01]  /*2a340*/  LDL.LU.64 R218, [R1+0x4a60] ;  /* 0x004a600001da7983 */ /* 0x008ea20000300a00 */
[----:B------:R-:W-:Y:S01]  /*2a350*/  LOP3.LUT R217, R217, 0x70, RZ, 0x3c, !PT ;  /* 0x00000070d9d97812 */ /* 0x000fe200078e3cff */
[----:B------:R-:W-:-:S02]  /*2a360*/  IMAD.MOV.U32 R0, RZ, RZ, c[0x0][0x188] ;  /* 0x00006200ff007624 */ /* 0x000fc400078e00ff */
[----:B------:R-:W-:-:S03]  /*2a370*/  IMAD.MOV.U32 R252, RZ, RZ, c[0x0][0x18c] ;  /* 0x00006300fffc7624 */ /* 0x000fc600078e00ff */
[----:B------:R-:W-:Y:S01]  /*2a380*/  SHF.L.U32 R0, R0, 0x6, RZ ;  /* 0x0000000600007819 */ /* 0x000fe200000006ff */
[----:B------:R-:W-:Y:S01]  /*2a390*/  IMAD.SHL.U32 R252, R252, 0x40, RZ ;  /* 0x00000040fcfc7824 */ /* 0x000fe200078e00ff */
[----:B--2---:R1:W-:Y:S04]  /*2a3a0*/  LDGSTS.E [R218+0x44400], [R192.64], P3 ;  /* 0x44400000c0da7fae */ /* 0x0043e80009921844 */
        /* <DEDUP_REMOVED lines=12> */
[----:B------:R2:W-:Y:S01]  /*2a470*/  LDGSTS.E [R218+0x45c80], [R206.64], P0 ;  /* 0x45c80000ceda7fae */ /* 0x0005e20008121844 */
[----:B------:R-:W-:-:S03]  /*2a480*/  LOP3.LUT R219, R219, 0x50, RZ, 0x3c, !PT ;  /* 0x00000050dbdb7812 */ /* 0x000fc600078e3cff */
        /* <DEDUP_REMOVED lines=22> */
[----:B------:R4:W-:Y:S04]  /*2a5f0*/  STL [R1+0xf20], RZ ;  /* 0x000f20ff01007387 */ /* 0x0009e80000100800 */
        /* <DEDUP_REMOVED lines=81> */
[----:B------:R1:W-:Y:S04]  /*2ab10*/  LDGSTS.E [R219+0x44d00], [R214.64], P3 ;  /* 0x44d00000d6db7fae */ /* 0x0003e80009921844 */
        /* <DEDUP_REMOVED lines=74> */
[----:B------:R4:W-:Y:S01]  /*2afc0*/  LDGSTS.E [R217+0x47f80], [R92.64], P0 ;  /* 0x47f800005cd97fae */ /* 0x0009e20008121844 */
[----:B-1----:R-:W-:-:S03]  /*2afd0*/  CS2R R98, SRZ ;  /* 0x0000000000627805 */ /* 0x002fc6000001ff00 */
[----:B------:R-:W0:Y:S01]  /*2afe0*/  LDGDEPBAR ;  /* 0x00000000000079af */ /* 0x000e220000000000 */
[----:B--2---:R-:W-:Y:S01]  /*2aff0*/  CS2R R96, SRZ ;  /* 0x0000000000607805 */ /* 0x004fe2000001ff00 */
[----:B------:R-:W-:Y:S01]  /*2b000*/  CS2R R100, SRZ ;  /* 0x0000000000647805 */ /* 0x000fe2000001ff00 */
[----:B------:R-:W-:Y:S01]  /*2b010*/  CS2R R102, SRZ ;  /* 0x0000000000667805 */ /* 0x000fe2000001ff00 */
[----:B---3--:R-:W-:Y:S01]  /*2b020*/  CS2R R94, SRZ ;  /* 0x00000000005e7805 */ /* 0x008fe2000001ff00 */
[----:B------:R-:W-:Y:S01]  /*2b030*/  CS2R R104, SRZ ;  /* 0x0000000000687805 */ /* 0x000fe2000001ff00 */
[----:B------:R-:W-:Y:S01]  /*2b040*/  CS2R R106, SRZ ;  /* 0x00000000006a7805 */ /* 0x000fe2000001ff00 */
[----:B------:R-:W-:Y:S01]  /*2b050*/  CS2R R108, SRZ ;  /* 0x00000000006c7805 */ /* 0x000fe2000001ff00 */
[----:B----4-:R-:W-:Y:S01]  /*2b060*/  CS2R R92, SRZ ;  /* 0x00000000005c7805 */ /* 0x010fe2000001ff00 */
[----:B------:R-:W-:Y:S01]  /*2b070*/  CS2R R110, SRZ ;  /* 0x00000000006e7805 */ /* 0x000fe2000001ff00 */
        /* <DEDUP_REMOVED lines=38> */
[----:B------:R-:W-:Y:S05]  /*2b2e0*/  @!P4 BRA `(.L_x_0) ;  /* 0x000721f00000c947 */ /* 0x000fea0003800000 */
[----:B------:R-:W2:Y:S04]  /*2b2f0*/  LDL.LU.64 R174, [R1+0x23c8] ;  /* 0x0023c80001ae7983 */ /* 0x000ea80000300a00 */
[----:B------:R-:W3:Y:S04]  /*2b300*/  LDL.LU.64 R154, [R1+0x23d0] ;  /* 0x0023d000019a7983 */ /* 0x000ee80000300a00 */
[----:B------:R-:W4:Y:S04]  /*2b310*/  LDL.LU.64 R162, [R1+0x23d8] ;  /* 0x0023d80001a27983 */ /* 0x000f280000300a00 */
[----:B------:R-:W3:Y:S04]  /*2b320*/  LDL.LU.64 R164, [R1+0x23e0] ;  /* 0x0023e00001a47983 */ /* 0x000ee80000300a00 */
[----:B------:R-:W3:Y:S04]  /*2b330*/  LDL.LU.64 R156, [R1+0x23e8] ;  /* 0x0023e800019c7983 */ /* 0x000ee80000300a00 */
[----:B------:R-:W3:Y:S04]  /*2b340*/  LDL.LU.64 R158, [R1+0x23f0] ;  /* 0x0023f000019e7983 */ /* 0x000ee80000300a00 */
[----:B------:R-:W4:Y:S04]  /*2b350*/  LDL.LU.64 R166, [R1+0x23f8] ;  /* 0x0023f80001a67983 */ /* 0x000f280000300a00 */
[----:B------:R-:W4:Y:S04]  /*2b360*/  LDL.LU.64 R168, [R1+0x2400] ;  /* 0x0024000001a87983 */ /* 0x000f280000300a00 */
[----:B------:R-:W4:Y:S04]  /*2b370*/  LDL.LU.64 R170, [R1+0x2408] ;  /* 0x0024080001aa7983 */ /* 0x000f280000300a00 */
[----:B------:R-:W4:Y:S04]  /*2b380*/  LDL.LU.64 R172, [R1+0x2410] ;  /* 0x0024100001ac7983 */ /* 0x000f280000300a00 */
[----:B------:R-:W4:Y:S04]  /*2b390*/  LDL.LU.64 R160, [R1+0x2418] ;  /* 0x0024180001a07983 */ /* 0x000f280000300a00 */
[----:B--2---:R1:W-:Y:S01]  /*2b3a0*/  STL [R1+0x39ec], R174 ;  /* 0x0039ecae01007387 */ /* 0x0043e20000100800 */
[----:B-----5:R-:W-:-:S03]  /*2b3b0*/  MOV R8, R175 ;  /* 0x000000af00087202 */ /* 0x020fc60000000f00 */
[----:B-1----:R-:W2:Y:S04]  /*2b3c0*/  LDL.LU.64 R174, [R1+0x2420] ;  /* 0x0024200001ae7983 */ /* 0x002ea80000300a00 */
[----:B------:R1:W-:Y:S04]  /*2b3d0*/  STL [R1+0x39e8], R8 ;  /* 0x0039e80801007387 */ /* 0x0003e80000100800 */
[----:B---3--:R3:W-:Y:S01]  /*2b3e0*/  STL [R1+0x39f4], R154 ;  /* 0x0039f49a01007387 */ /* 0x0087e20000100800 */
[----:B-1----:R-:W-:-:S03]  /*2b3f0*/  IMAD.MOV.U32 R8, RZ, RZ, R155 ;  /* 0x000000ffff087224 */ /* 0x002fc600078e009b */
[----:B---3--:R-:W3:Y:S04]  /*2b400*/  LDL.LU.64 R154, [R1+0x2428] ;  /* 0x00242800019a7983 */ /* 0x008ee80000300a00 */
[----:B------:R1:W-:Y:S04]  /*2b410*/  STL [R1+0x39f0], R8 ;  /* 0x0039f00801007387 */ /* 0x0003e80000100800 */
[----:B----4-:R4:W-:Y:S01]  /*2b420*/  STL [R1+0x39fc], R162 ;  /* 0x0039fca201007387 */ /* 0x0109e20000100800 */
[----:B-1----:R-:W-:-:S03]  /*2b430*/  IMAD.MOV.U32 R8, RZ, RZ, R163 ;  /* 0x000000ffff087224 */ /* 0x002fc600078e00a3 */
[----:B----4-:R-:W4:Y:S04]  /*2b440*/  LDL.LU.64 R162, [R1+0x2430] ;  /* 0x0024300001a27983 */ /* 0x010f280000300a00 */
[----:B------:R1:W-:Y:S04]  /*2b450*/  STL [R1+0x39f8], R8 ;  /* 0x0039f80801007387 */ /* 0x0003e80000100800 */
[----:B------:R1:W-:Y:S02]  /*2b460*/  STL [R1+0x3a04], R164 ;  /* 0x003a04a401007387 */ /* 0x0003e40000100800 */
[----:B-1----:R-:W-:-:S02]  /*2b470*/  MOV R8, R165 ;  /* 0x000000a500087202 */ /* 0x002fc40000000f00 */
[----:B------:R-:W4:Y:S04]  /*2b480*/  LDL.LU.64 R164, [R1+0x2438] ;  /* 0x0024380001a47983 */ /* 0x000f280000300a00 */
[----:B------:R1:W-:Y:S04]  /*2b490*/  STL [R1+0x3a00], R8 ;  /* 0x003a000801007387 */ /* 0x0003e80000100800 */
[----:B------:R1:W-:Y:S02]  /*2b4a0*/  STL [R1+0x3a0c], R156 ;  /* 0x003a0c9c01007387 */ /* 0x0003e40000100800 */
[----:B-1----:R-:W-:-:S02]  /*2b4b0*/  IMAD.MOV.U32 R8, RZ, RZ, R157 ;  /* 0x000000ffff087224 */ /* 0x002fc400078e009d */
[----:B------:R-:W4:Y:S04]  /*2b4c0*/  LDL.LU.64 R156, [R1+0x2440] ;  /* 0x00244000019c7983 */ /* 0x000f280000300a00 */
        /* <DEDUP_REMOVED lines=25> */
[----:B--2---:R2:W-:Y:S01]  /*2b660*/  STL [R1+0x3a44], R174 ;  /* 0x003a44ae01007387 */ /* 0x0045e20000100800 */
[----:B-1----:R-:W-:-:S03]  /*2b670*/  MOV R8, R175 ;  /* 0x000000af00087202 */ /* 0x002fc60000000f00 */
[----:B--2---:R-:W2:Y:S04]  /*2b680*/  LDL.LU.64 R174, [R1+0x658] ;  /* 0x0006580001ae7983 */ /* 0x004ea80000300a00 */
[----:B------:R1:W-:Y:S04]  /*2b690*/  STL [R1+0x3a40], R8 ;  /* 0x003a400801007387 */ /* 0x0003e80000100800 */
[----:B---3--:R3:W-:Y:S01]  /*2b6a0*/  STL [R1+0x3a54], R154 ;  /* 0x003a549a01007387 */ /* 0x0087e20000100800 */
[----:B-1----:R-:W-:-:S03]  /*2b6b0*/  IMAD.MOV.U32 R8, RZ, RZ, R155 ;  /* 0x000000ffff087224 */ /* 0x002fc600078e009b */
[----:B---3--:R-:W3:Y:S04]  /*2b6c0*/  LDL.LU.64 R154, [R1+0x660] ;  /* 0x00066000019a7983 */ /* 0x008ee80000300a00 */
[----:B------:R1:W-:Y:S04]  /*2b6d0*/  STL [R1+0x3a50], R8 ;  /* 0x003a500801007387 */ /* 0x0003e80000100800 */
[----:B----4-:R4:W-:Y:S01]  /*2b6e0*/  STL [R1+0x3a5c], R162 ;  /* 0x003a5ca201007387 */ /* 0x0109e20000100800 */
[----:B-1----:R-:W-:-:S03]  /*2b6f0*/  MOV R8, R163 ;  /* 0x000000a300087202 */ /* 0x002fc60000000f00 */
[----:B----4-:R-:W4:Y:S04]  /*2b700*/  LDL.LU.64 R162, [R1+0x670] ;  /* 0x0006700001a27983 */ /* 0x010f280000300a00 */
        /* <DEDUP_REMOVED lines=33> */
[----:B--2---:R2:W-:Y:S01]  /*2b920*/  STL [R1+0x3aa4], R174 ;  /* 0x003aa4ae01007387 */ /* 0x0045e20000100800 */
[----:B-1----:R-:W-:-:S03]  /*2b930*/  IMAD.MOV.U32 R8, RZ, RZ, R175 ;  /* 0x000000ffff087224 */ /* 0x002fc600078e00af */
[----:B--2---:R-:W2:Y:S04]  /*2b940*/  LDL.LU.64 R174, [R1+0x5d8] ;  /* 0x0005d80001ae7983 */ /* 0x004ea80000300a00 */
[----:B------:R1:W-:Y:S04]  /*2b950*/  STL [R1+0x3aa0], R8 ;  /* 0x003aa00801007387 */ /* 0x0003e80000100800 */
[----:B---3--:R3:W-:Y:S01]  /*2b960*/  STL [R1+0x3aac], R154 ;  /* 0x003aac9a01007387 */ /* 0x0087e20000100800 */
[----:B-1----:R-:W-:-:S03]  /*2b970*/  MOV R8, R155 ;  /* 0x0000009b00087202 */ /* 0x002fc60000000f00 */
        /* <DEDUP_REMOVED lines=366> */
[----:B------:R-:W-:Y:S04]  /*2d060*/  STL [R1+0x3754], R158 ;  /* 0x0037549e01007387 */ /* 0x000fe80000100800 */
[----:B------:R-:W4:Y:S01]  /*2d070*/  LDL.LU.64 R152, [R1+0x120] ;  /* 0x0001200001987983 */ /* 0x000f220000300a00 */
[----:B-1----:R-:W-:-:S05]  /*2d080*/  MOV R8, R159 ;  /* 0x0000009f00087202 */ /* 0x002fca0000000f00 */
[----:B------:R1:W-:Y:S04]  /*2d090*/  STL [R1+0x3748], R8 ;  /* 0x0037480801007387 */ /* 0x0003e80000100800 */
[----:B------:R1:W-:Y:S02]  /*2d0a0*/  STL [R1+0x374c], R166 ;  /* 0x00374ca601007387 */ /* 0x0003e40000100800 */
[----:B-1----:R-:W-:Y:S02]  /*2d0b0*/  IMAD.MOV.U32 R8, RZ, RZ, R167 ;  /* 0x000000ffff087224 */ /* 0x002fe400078e00a7 */
        /* <DEDUP_REMOVED lines=14> */
[----:B------:R-:W-:Y:S04]  /*2d1a0*/  STL [R1+0x372c], R160 ;  /* 0x00372ca001007387 */ /* 0x000fe80000100800 */
[----:B------:R-:W4:Y:S01]  /*2d1b0*/  LDL.LU.64 R158, [R1+0x1a20] ;  /* 0x001a2000019e7983 */ /* 0x000f220000300a00 */
[----:B-1----:R-:W-:-:S05]  /*2d1c0*/  IMAD.MOV.U32 R8, RZ, RZ, R161 ;  /* 0x000000ffff087224 */ /* 0x002fca00078e00a1 */
[----:B------:R2:W-:Y:S02]  /*2d1d0*/  STL [R1+0x3720], R8 ;  /* 0x0037200801007387 */ /* 0x0005e40000100800 */
[----:B--2---:R-:W-:Y:S02]  /*2d1e0*/  MOV R8, R175 ;  /* 0x000000af00087202 */ /* 0x004fe40000000f00 */
[----:B------:R1:W-:Y:S04]  /*2d1f0*/  STL [R1+0x3724], R174 ;  /* 0x003724ae01007387 */ /* 0x0003e80000100800 */
[----:B-1----:R-:W2:Y:S04]  /*2d200*/  LDL.LU.64 R174, [R1+0x1a38] ;  /* 0x001a380001ae7983 */ /* 0x002ea80000300a00 */
[----:B------:R1:W-:Y:S04]  /*2d210*/  STL [R1+0x3718], R8 ;  /* 0x0037180801007387 */ /* 0x0003e80000100800 */
[----:B---3--:R3:W-:Y:S04]  /*2d220*/  STL [R1+0x371c], R154 ;  /* 0x00371c9a01007387 */ /* 0x0087e80000100800 */
[----:B------:R-:W2:Y:S01]  /*2d230*/  LDL.LU.64 R160, [R1+0x1a50] ;  /* 0x001a500001a07983 */ /* 0x000ea20000300a00 */
[----:B-1----:R-:W-:-:S03]  /*2d240*/  IMAD.MOV.U32 R8, RZ, RZ, R155 ;  /* 0x000000ffff087224 */ /* 0x002fc600078e009b */
[----:B----4-:R-:W-:Y:S04]  /*2d250*/  STL [R1+0x3714], R162 ;  /* 0x003714a201007387 */ /* 0x010fe80000100800 */
[----:B------:R1:W-:Y:S04]  /*2d260*/  STL [R1+0x3710], R8 ;  /* 0x0037100801007387 */ /* 0x0003e80000100800 */
[----:B---3--:R-:W3:Y:S01]  /*2d270*/  LDL.LU.64 R154, [R1+0x1a68] ;  /* 0x001a6800019a7983 */ /* 0x008ee20000300a00 */
[----:B-1----:R-:W-:-:S03]  /*2d280*/  MOV R8, R163 ;  /* 0x000000a300087202 */ /* 0x002fc60000000f00 */
[----:B------:R-:W-:Y:S04]  /*2d290*/  STL [R1+0x370c], R164 ;  /* 0x00370ca401007387 */ /* 0x000fe80000100800 */
[----:B------:R1:W-:Y:S04]  /*2d2a0*/  STL [R1+0x3708], R8 ;  /* 0x0037080801007387 */ /* 0x0003e80000100800 */
[----:B------:R-:W4:Y:S01]  /*2d2b0*/  LDL.LU.64 R162, [R1+0x1a80] ;  /* 0x001a800001a27983 */ /* 0x000f220000300a00 */
[----:B-1----:R-:W-:-:S03]  /*2d2c0*/  IMAD.MOV.U32 R8, RZ, RZ, R165 ;  /* 0x000000ffff087224 */ /* 0x002fc600078e00a5 */
[----:B------:R-:W-:Y:S04]  /*2d2d0*/  STL [R1+0x3704], R156 ;  /* 0x0037049c01007387 */ /* 0x000fe80000100800 */
[----:B------:R1:W-:Y:S04]  /*2d2e0*/  STL [R1+0x3700], R8 ;  /* 0x0037000801007387 */ /* 0x0003e80000100800 */
[----:B------:R-:W4:Y:S01]  /*2d2f0*/  LDL.LU.64 R164, [R1+0x1a98] ;  /* 0x001a980001a47983 */ /* 0x000f220000300a00 */
[----:B-1----:R-:W-:-:S03]  /*2d300*/  MOV R8, R157 ;  /* 0x0000009d00087202 */ /* 0x002fc60000000f00 */
[----:B------:R-:W-:Y:S04]  /*2d310*/  STL [R1+0x36fc], R152 ;  /* 0x0036fc9801007387 */ /* 0x000fe80000100800 */
[----:B------:R1:W-:Y:S04]  /*2d320*/  STL [R1+0x36f8], R8 ;  /* 0x0036f80801007387 */ /* 0x0003e80000100800 */
[----:B------:R-:W4:Y:S01]  /*2d330*/  LDL.LU.64 R156, [R1+0x1ab0] ;  /* 0x001ab000019c7983 */ /* 0x000f220000300a00 */
[----:B-1----:R-:W-:-:S03]  /*2d340*/  IMAD.MOV.U32 R8, RZ, RZ, R153 ;  /* 0x000000ffff087224 */ /* 0x002fc600078e0099 */
[----:B------:R-:W-:Y:S04]  /*2d350*/  STL [R1+0x36f4], R166 ;  /* 0x0036f4a601007387 */ /* 0x000fe80000100800 */
[----:B------:R1:W-:Y:S02]  /*2d360*/  STL [R1+0x36f0], R8 ;  /* 0x0036f00801007387 */ /* 0x0003e40000100800 */
[----:B-1----:R-:W-:Y:S02]  /*2d370*/  MOV R8, R167 ;  /* 0x000000a700087202 */ /* 0x002fe40000000f00 */
        /* <DEDUP_REMOVED lines=17> */
[----:B------:R2:W-:Y:S02]  /*2d490*/  STL [R1+0x3580], R8 ;  /* 0x0035800801007387 */ /* 0x0005e40000100800 */
[----:B--2---:R-:W-:Y:S02]  /*2d4a0*/  IMAD.MOV.U32 R8, RZ, RZ, R175 ;  /* 0x000000ffff087224 */ /* 0x004fe400078e00af */
[----:B------:R1:W-:Y:S04]  /*2d4b0*/  STL [R1+0x358c], R174 ;  /* 0x00358cae01007387 */ /* 0x0003e80000100800 */
[----:B------:R-:W-:Y:S04]  /*2d4c0*/  STL [R1+0x3594], R160 ;  /* 0x003594a001007387 */ /* 0x000fe80000100800 */
[----:B------:R2:W-:Y:S04]  /*2d4d0*/  STL [R1+0x3588], R8 ;  /* 0x0035880801007387 */ /* 0x0005e80000100800 */
[----:B-1----:R-:W4:Y:S01]  /*2d4e0*/  LDL.LU.64 R174, [R1+0x1b40] ;  /* 0x001b400001ae7983 */ /* 0x002f220000300a00 */
[----:B--2---:R-:W-:-:S03]  /*2d4f0*/  MOV R8, R161 ;  /* 0x000000a100087202 */ /* 0x004fc60000000f00 */
[----:B---3--:R-:W-:Y:S04]  /*2d500*/  STL [R1+0x359c], R154 ;  /* 0x00359c9a01007387 */ /* 0x008fe80000100800 */
[----:B------:R1:W-:Y:S04]  /*2d510*/  STL [R1+0x3590], R8 ;  /* 0x0035900801007387 */ /* 0x0003e80000100800 */
[----:B------:R-:W2:Y:S01]  /*2d520*/  LDL.LU.64 R160, [R1+0x940] ;  /* 0x0009400001a07983 */ /* 0x000ea20000300a00 */
[----:B-1----:R-:W-:-:S03]  /*2d530*/  IMAD.MOV.U32 R8, RZ, RZ, R155 ;  /* 0x000000ffff087224 */ /* 0x002fc600078e009b */
[----:B----4-:R-:W-:Y:S04]  /*2d540*/  STL [R1+0x35a4], R162 ;  /* 0x0035a4a201007387 */ /* 0x010fe80000100800 */
[----:B------:R1:W-:Y:S04]  /*2d550*/  STL [R1+0x3598], R8 ;  /* 0x0035980801007387 */ /* 0x0003e80000100800 */
[----:B------:R-:W3:Y:S01]  /*2d560*/  LDL.LU.64 R150, [R1+0x948] ;  /* 0x0009480001967983 */ /* 0x000ee20000300a00 */
[----:B-1----:R-:W-:-:S03]  /*2d570*/  MOV R8, R163 ;  /* 0x000000a300087202 */ /* 0x002fc60000000f00 */
[----:B------:R-:W-:Y:S04]  /*2d580*/  STL [R1+0x35ac], R164 ;  /* 0x0035aca401007387 */ /* 0x000fe80000100800 */
[----:B------:R1:W-:Y:S04]  /*2d590*/  STL [R1+0x35a0], R8 ;  /* 0x0035a00801007387 */ /* 0x0003e80000100800 */
[----:B------:R-:W4:Y:S01]  /*2d5a0*/  LDL.LU.64 R162, [R1+0x950] ;  /* 0x0009500001a27983 */ /* 0x000f220000300a00 */
[----:B-1----:R-:W-:-:S03]  /*2d5b0*/  IMAD.MOV.U32 R8, RZ, RZ, R165 ;  /* 0x000000ffff087224 */ /* 0x002fc600078e00a5 */
[----:B------:R-:W-:Y:S04]  /*2d5c0*/  STL [R1+0x35b4], R156 ;  /* 0x0035b49c01007387 */ /* 0x000fe80000100800 */
[----:B------:R1:W-:Y:S04]  /*2d5d0*/  STL [R1+0x35a8], R8 ;  /* 0x0035a80801007387 */ /* 0x0003e80000100800 */
[----:B------:R-:W4:Y:S04]  /*2d5e0*/  LDL.LU.64 R164, [R1+0x958] ;  /* 0x0009580001a47983 */ /* 0x000f280000300a00 */
        /* <DEDUP_REMOVED lines=20> */
[----:B------:R-:W4:Y:S04]  /*2d730*/  LDL.LU.64 R172, [R1+0x9d8] ;  /* 0x0009d80001ac7983 */ /* 0x000f280000300a00 */
[----:B------:R-:W4:Y:S01]  /*2d740*/  LDL.LU.64 R156, [R1+0x9e8] ;  /* 0x0009e800019c7983 */ /* 0x000f220000300a00 */
[----:B-1----:R-:W-:-:S05]  /*2d750*/  IMAD.MOV.U32 R8, RZ, RZ, R159 ;  /* 0x000000ffff087224 */ /* 0x002fca00078e009f */
[----:B------:R1:W-:Y:S04]  /*2d760*/  STL [R1+0x35d8], R8 ;  /* 0x0035d80801007387 */ /* 0x0003e80000100800 */
[----:B------:R1:W-:Y:S02]  /*2d770*/  STL [R1+0x35e4], R174 ;  /* 0x0035e4ae01007387 */ /* 0x0003e40000100800 */
[----:B-1----:R-:W-:Y:S02]  /*2d780*/  MOV R8, R175 ;  /* 0x000000af00087202 */ /* 0x002fe40000000f00 */
[----:B------:R-:W4:Y:S04]  /*2d790*/  LDL.LU.64 R174, [R1+0xa00] ;  /* 0x000a000001ae7983 */ /* 0x000f280000300a00 */
[----:B------:R1:W-:Y:S04]  /*2d7a0*/  STL [R1+0x35e0], R8 ;  /* 0x0035e00801007387 */ /* 0x0003e80000100800 */
[----:B--2---:R2:W-:Y:S01]  /*2d7b0*/  STL [R1+0x35ec], R160 ;  /* 0x0035eca001007387 */ /* 0x0045e20000100800 */
[----:B-1----:R-:W-:-:S03]  /*2d7c0*/  IMAD.MOV.U32 R8, RZ, RZ, R161 ;  /* 0x000000ffff087224 */ /* 0x002fc600078e00a1 */
[----:B------:R-:W4:Y:S04]  /*2d7d0*/  LDL.LU.64 R158, [R1+0xa18] ;  /* 0x000a1800019e7983 */ /* 0x000f280000300a00 */
[----:B------:R1:W-:Y:S04]  /*2d7e0*/  STL [R1+0x35e8], R8 ;  /* 0x0035e80801007387 */ /* 0x0003e80000100800 */
[----:B---3--:R-:W-:Y:S04]  /*2d7f0*/  STL [R1+0x35f4], R150 ;  /* 0x0035f49601007387 */ /* 0x008fe80000100800 */
[----:B--2---:R-:W2:Y:S01]  /*2d800*/  LDL.LU.64 R160, [R1+0xa30] ;  /* 0x000a300001a07983 */ /* 0x004ea20000300a00 */
[----:B-1----:R-:W-:-:S03]  /*2d810*/  MOV R8, R151 ;  /* 0x0000009700087202 */ /* 0x002fc60000000f00 */
[----:B----4-:R-:W-:Y:S04]  /*2d820*/  STL [R1+0x35fc], R162 ;  /* 0x0035fca201007387 */ /* 0x010fe80000100800 */
[----:B------:R1:W-:Y:S02]  /*2d830*/  STL [R1+0x35f0], R8 ;  /* 0x0035f00801007387 */ /* 0x0003e40000100800 */
[----:B-1----:R-:W-:Y:S02]  /*2d840*/  IMAD.MOV.U32 R8, RZ, RZ, R163 ;  /* 0x000000ffff087224 */ /* 0x002fe400078e00a3 */
[----:B------:R-:W3:Y:S04]  /*2d850*/  LDL.LU.64 R162, [R1+0xa48] ;  /* 0x000a480001a27983 */ /* 0x000ee80000300a00 */
[----:B------:R1:W-:Y:S04]  /*2d860*/  STL [R1+0x35f8], R8 ;  /* 0x0035f80801007387 */ /* 0x0003e80000100800 */
[----:B------:R4:W-:Y:S01]  /*2d870*/  STL [R1+0x3604], R164 ;  /* 0x003604a401007387 */ /* 0x0009e20000100800 */
[----:B-1----:R-:W-:-:S03]  /*2d880*/  MOV R8, R165 ;  /* 0x000000a500087202 */ /* 0x002fc60000000f00 */
[----:B------:R-:W-:Y:S04]  /*2d890*/  STL [R1+0x360c], R152 ;  /* 0x00360c9801007387 */ /* 0x000fe80000100800 */
[----:B------:R1:W-:Y:S04]  /*2d8a0*/  STL [R1+0x3600], R8 ;  /* 0x0036000801007387 */ /* 0x0003e80000100800 */
[----:B----4-:R-:W4:Y:S01]  /*2d8b0*/  LDL.LU.64 R164, [R1+0xa60] ;  /* 0x000a600001a47983 */ /* 0x010f220000300a00 */
        /* <DEDUP_REMOVED lines=8> */
[----:B------:R-:W-:Y:S04]  /*2d940*/  STL [R1+0x3624], R154 ;  /* 0x0036249a01007387 */ /* 0x000fe80000100800 */
[----:B------:R1:W-:Y:S04]  /*2d950*/  STL [R1+0x3618], R8 ;  /* 0x0036180801007387 */ /* 0x0003e80000100800 */
[----:B------:R-:W4:Y:S01]  /*2d960*/  LDL.LU.64 R168, [R1+0x5f0] ;  /* 0x0005f00001a87983 */ /* 0x000f220000300a00 */
[----:B-1----:R-:W-:-:S03]  /*2d970*/  MOV R8, R155 ;  /* 0x0000009b00087202 */ /* 0x002fc60000000f00 */
[----:B------:R-:W-:Y:S04]  /*2d980*/  STL [R1+0x362c], R170 ;  /* 0x00362caa01007387 */ /* 0x000fe80000100800 */
[----:B------:R1:W-:Y:S02]  /*2d990*/  STL [R1+0x3620], R8 ;  /* 0x0036200801007387 */ /* 0x0003e40000100800 */
[----:B-1----:R-:W-:Y:S02]  /*2d9a0*/  IMAD.MOV.U32 R8, RZ, RZ, R171 ;  /* 0x000000ffff087224 */ /* 0x002fe400078e00ab */
[----:B------:R-:W4:Y:S04]  /*2d9b0*/  LDL.LU.64 R170, [R1+0x5f8] ;  /* 0x0005f80001aa7983 */ /* 0x000f280000300a00 */
[----:B------:R1:W-:Y:S04]  /*2d9c0*/  STL [R1+0x3628], R8 ;  /* 0x0036280801007387 */ /* 0x0003e80000100800 */
[----:B------:R1:W-:Y:S02]  /*2d9d0*/  STL [R1+0x3634], R172 ;  /* 0x003634ac01007387 */ /* 0x0003e40000100800 */
[----:B-1----:R-:W-:-:S02]  /*2d9e0*/  MOV R8, R173 ;  /* 0x000000ad00087202 */ /* 0x002fc40000000f00 */
        /* <DEDUP_REMOVED lines=9> */
[----:B------:R-:W-:Y:S01]  /*2da80*/  STL [R1+0x364c], R158 ;  /* 0x00364c9e01007387 */ /* 0x000fe20000100800 */
[----:B-1----:R-:W-:-:S03]  /*2da90*/  IMAD.MOV.U32 R8, RZ, RZ, R159 ;  /* 0x000000ffff087224 */ /* 0x002fc600078e009f */
[----:B--2---:R-:W-:Y:S04]  /*2daa0*/  STL [R1+0x3654], R160 ;  /* 0x003654a001007387 */ /* 0x004fe80000100800 */
[----:B------:R1:W-:Y:S04]  /*2dab0*/  STL [R1+0x3648], R8 ;  /* 0x0036480801007387 */ /* 0x0003e80000100800 */
[----:B------:R-:W2:Y:S04]  /*2dac0*/  LDL.LU.64 R144, [R1+0x610] ;  /* 0x0006100001907983 */ /* 0x000ea80000300a00 */
[----:B------:R-:W2:Y:S01]  /*2dad0*/  LDL.LU.64 R146, [R1+0x618] ;  /* 0x0006180001927983 */ /* 0x000ea20000300a00 */
[----:B-1----:R-:W-:-:S05]  /*2dae0*/  MOV R8, R161 ;  /* 0x000000a100087202 */ /* 0x002fca0000000f00 */
[----:B------:R1:W-:Y:S04]  /*2daf0*/  STL [R1+0x3650], R8 ;  /* 0x0036500801007387 */ /* 0x0003e80000100800 */
[----:B---3--:R-:W-:Y:S04]  /*2db00*/  STL [R1+0x365c], R162 ;  /* 0x00365ca201007387 */ /* 0x008fe80000100800 */
[----:B------:R-:W3:Y:S01]  /*2db10*/  LDL.LU.64 R148, [R1+0x620] ;  /* 0x0006200001947983 */ /* 0x000ee20000300a00 */
[----:B-1----:R-:W-:-:S03]  /*2db20*/  IMAD.MOV.U32 R8, RZ, RZ, R163 ;  /* 0x000000ffff087224 */ /* 0x002fc600078e00a3 */
[----:B------:R-:W3:Y:S04]  /*2db30*/  LDL.LU.64 R150, [R1+0x668] ;  /* 0x0006680001967983 */ /* 0x000ee80000300a00 */
[----:B------:R1:W-:Y:S04]  /*2db40*/  STL [R1+0x3658], R8 ;  /* 0x0036580801007387 */ /* 0x0003e80000100800 */
[----:B----4-:R-:W-:Y:S04]  /*2db50*/  STL [R1+0x3664], R164 ;  /* 0x003664a401007387 */ /* 0x010fe80000100800 */
[----:B------:R-:W4:Y:S01]  /*2db60*/  LDL.LU.64 R152, [R1+0x678] ;  /* 0x0006780001987983 */ /* 0x000f220000300a00 */
[----:B-1----:R-:W-:-:S03]  /*2db70*/  MOV R8, R165 ;  /* 0x000000a500087202 */ /* 0x002fc60000000f00 */
[----:B------:R-:W4:Y:S04]  /*2db80*/  LDL.LU.64 R154, [R1+0x688] ;  /* 0x00068800019a7983 */ /* 0x000f280000300a00 */
[----:B------:R1:W-:Y:S04]  /*2db90*/  STL [R1+0x3660], R8 ;  /* 0x0036600801007387 */ /* 0x0003e80000100800 */
[----:B------:R-:W-:Y:S04]  /*2dba0*/  STL [R1+0x366c], R166 ;  /* 0x00366ca601007387 */ /* 0x000fe80000100800 */
[----:B------:R-:W4:Y:S01]  /*2dbb0*/  LDL.LU.64 R156, [R1+0x698] ;  /* 0x00069800019c7983 */ /* 0x000f220000300a00 */
[----:B-1----:R-:W-:-:S03]  /*2dbc0*/  IMAD.MOV.U32 R8, RZ, RZ, R167 ;  /* 0x000000ffff087224 */ /* 0x002fc600078e00a7 */
[----:B------:R-:W4:Y:S04]  /*2dbd0*/  LDL.LU.64 R158, [R1+0x6a8] ;  /* 0x0006a800019e7983 */ /* 0x000f280000300a00 */
[----:B------:R1:W-:Y:S04]  /*2dbe0*/  STL [R1+0x3668], R8 ;  /* 0x0036680801007387 */ /* 0x0003e80000100800 */
[----:B------:R-:W-:Y:S04]  /*2dbf0*/  STL [R1+0x3674], R168 ;  /* 0x003674a801007387 */ /* 0x000fe80000100800 */
        /* <DEDUP_REMOVED lines=9> */
[----:B------:R1:W-:Y:S04]  /*2dc90*/  STL [R1+0x3684], R172 ;  /* 0x003684ac01007387 */ /* 0x0003e80000100800 */
[----:B------:R-:W4:Y:S01]  /*2dca0*/  LDL.LU.64 R168, [R1+0x108] ;  /* 0x0001080001a87983 */ /* 0x000f220000300a00 */
[----:B-1----:R-:W-:-:S03]  /*2dcb0*/  MOV R8, R173 ;  /* 0x000000ad00087202 */ /* 0x002fc60000000f00 */
[----:B------:R-:W4:Y:S04]  /*2dcc0*/  LDL.LU.64 R170, [R1+0x100] ;  /* 0x0001000001aa7983 */ /* 0x000f280000300a00 */
[----:B------:R1:W-:Y:S04]  /*2dcd0*/  STL [R1+0x3680], R8 ;  /* 0x0036800801007387 */ /* 0x0003e80000100800 */
[----:B------:R1:W-:Y:S04]  /*2dce0*/  STL [R1+0x368c], R174 ;  /* 0x00368cae01007387 */ /* 0x0003e80000100800 */
[----:B------:R-:W4:Y:S01]  /*2dcf0*/  LDL.LU.64 R172, [R1+0xf8] ;  /* 0x0000f80001ac7983 */ /* 0x000f220000300a00 */
[----:B-1----:R-:W-:-:S03]  /*2dd00*/  IMAD.MOV.U32 R8, RZ, RZ, R175 ;  /* 0x000000ffff087224 */ /* 0x002fc600078e00af */
[----:B------:R-:W4:Y:S04]  /*2dd10*/  LDL.LU.64 R174, [R1+0xf0] ;  /* 0x0000f00001ae7983 */ /* 0x000f280000300a00 */
[----:B------:R2:W-:Y:S02]  /*2dd20*/  STL [R1+0x3688], R8 ;  /* 0x0036880801007387 */ /* 0x0005e40000100800 */
[----:B--2---:R-:W-:Y:S02]  /*2dd30*/  MOV R8, R145 ;  /* 0x0000009100087202 */ /* 0x004fe40000000f00 */
[----:B------:R-:W-:Y:S04]  /*2dd40*/  STL [R1+0x3694], R144 ;  /* 0x0036949001007387 */ /* 0x000fe80000100800 */
[----:B------:R-:W-:Y:S04]  /*2dd50*/  STL [R1+0x369c], R146 ;  /* 0x00369c9201007387 */ /* 0x000fe80000100800 */
[----:B------:R1:W-:Y:S02]  /*2dd60*/  STL [R1+0x3690], R8 ;  /* 0x0036900801007387 */ /* 0x0003e40000100800 */
[----:B-1----:R-:W-:-:S02]  /*2dd70*/  IMAD.MOV.U32 R8, RZ, RZ, R147 ;  /* 0x000000ffff087224 */ /* 0x002fc400078e0093 */
[----:B---3--:R-:W-:Y:S04]  /*2dd80*/  STL [R1+0x36a4], R148 ;  /* 0x0036a49401007387 */ /* 0x008fe80000100800 */
[----:B------:R1:W-:Y:S04]  /*2dd90*/  STL [R1+0x3698], R8 ;  /* 0x0036980801007387 */ /* 0x0003e80000100800 */
[----:B------:R-:W-:Y:S01]  /*2dda0*/  STL [R1+0x36ac], R150 ;  /* 0x0036ac9601007387 */ /* 0x000fe20000100800 */
[----:B-1----:R-:W-:-:S05]  /*2ddb0*/  MOV R8, R149 ;  /* 0x0000009500087202 */ /* 0x002fca0000000f00 */
[----:B------:R1:W-:Y:S04]  /*2ddc0*/  STL [R1+0x36a0], R8 ;  /* 0x0036a00801007387 */ /* 0x0003e80000100800 */
[----:B----4-:R-:W-:Y:S01]  /*2ddd0*/  STL [R1+0x36b4], R152 ;  /* 0x0036b49801007387 */ /* 0x010fe20000100800 */
[----:B-1----:R-:W-:-:S05]  /*2dde0*/  IMAD.MOV.U32 R8, RZ, RZ, R151 ;  /* 0x000000ffff087224 */ /* 0x002fca00078e0097 */
[----:B------:R1:W-:Y:S04]  /*2ddf0*/  STL [R1+0x36a8], R8 ;  /* 0x0036a80801007387 */ /* 0x0003e80000100800 */
[----:B------:R-:W-:Y:S01]  /*2de00*/  STL [R1+0x36bc], R154 ;  /* 0x0036bc9a01007387 */ /* 0x000fe20000100800 */
[----:B-1----:R-:W-:-:S05]  /*2de10*/  MOV R8, R153 ;  /* 0x0000009900087202 */ /* 0x002fca0000000f00 */
[----:B------:R1:W-:Y:S04]  /*2de20*/  STL [R1+0x36b0], R8 ;  /* 0x0036b00801007387 */ /* 0x0003e80000100800 */
[----:B------:R-:W-:Y:S01]  /*2de30*/  STL [R1+0x36c4], R156 ;  /* 0x0036c49c01007387 */ /* 0x000fe20000100800 */
        /* <DEDUP_REMOVED lines=22> */
[----:B------:R1:W-:Y:S02]  /*2dfa0*/  STL [R1+0x3554], R8 ;  /* 0x0035540801007387 */ /* 0x0003e40000100800 */
[----:B-1----:R-:W-:Y:S02]  /*2dfb0*/  IMAD.MOV.U32 R8, RZ, RZ, R171 ;  /* 0x000000ffff087224 */ /* 0x002fe400078e00ab */
[----:B------:R-:W-:Y:S04]  /*2dfc0*/  STL [R1+0x3550], R172 ;  /* 0x003550ac01007387 */ /* 0x000fe80000100800 */
[----:B------:R1:W-:Y:S04]  /*2dfd0*/  STL [R1+0x354c], R8 ;  /* 0x00354c0801007387 */ /* 0x0003e80000100800 */
[----:B------:R-:W-:Y:S01]  /*2dfe0*/  STL [R1+0x3548], R174 ;  /* 0x003548ae01007387 */ /* 0x000fe20000100800 */
[----:B-1----:R-:W-:-:S05]  /*2dff0*/  MOV R8, R173 ;  /* 0x000000ad00087202 */ /* 0x002fca0000000f00 */
[----:B------:R1:W-:Y:S04]  /*2e000*/  STL [R1+0x3544], R8 ;  /* 0x0035440801007387 */ /* 0x0003e80000100800 */
[----:B------:R-:W-:Y:S01]  /*2e010*/  STL [R1+0x3540], R234 ;  /* 0x003540ea01007387 */ /* 0x000fe20000100800 */
[----:B-1----:R-:W-:-:S05]  /*2e020*/  IMAD.MOV.U32 R8, RZ, RZ, R175 ;  /* 0x000000ffff087224 */ /* 0x002fca00078e00af */
[----:B------:R1:W-:Y:S04]  /*2e030*/  STL [R1+0x353c], R8 ;  /* 0x00353c0801007387 */ /* 0x0003e80000100800 */
[----:B------:R-:W2:Y:S04]  /*2e040*/  LDL.LU.64 R160, [R1+0x1b58] ;  /* 0x001b580001a07983 */ /* 0x000ea80000300a00 */
[----:B------:R-:W-:Y:S04]  /*2e050*/  STL [R1+0x3534], R235 ;  /* 0x003534eb01007387 */ /* 0x000fe80000100800 */
[----:B------:R-:W-:Y:S04]  /*2e060*/  STL [R1+0x3538], R232 ;  /* 0x003538e801007387 */ /* 0x000fe80000100800 */
[----:B------:R-:W3:Y:S04]  /*2e070*/  LDL.LU.64 R154, [R1+0x1b70] ;  /* 0x001b7000019a7983 */ /* 0x000ee80000300a00 */
[----:B------:R-:W-:Y:S04]  /*2e080*/  STL [R1+0x352c], R233 ;  /* 0x00352ce901007387 */ /* 0x000fe80000100800 */
[----:B------:R-:W-:Y:S04]  /*2e090*/  STL [R1+0x3530], R230 ;  /* 0x003530e601007387 */ /* 0x000fe80000100800 */
[----:B------:R-:W2:Y:S04]  /*2e0a0*/  LDL.LU.64 R162, [R1+0x1b88] ;  /* 0x001b880001a27983 */ /* 0x000ea80000300a00 */
        /* <DEDUP_REMOVED lines=24> */
[----:B--2---:R2:W-:Y:S04]  /*2e230*/  STL [R1+0x336c], R160 ;  /* 0x00336ca001007387 */ /* 0x0045e80000100800 */
[----:B------:R-:W4:Y:S01]  /*2e240*/  LDL.LU.64 R174, [R1+0x1c48] ;  /* 0x001c480001ae7983 */ /* 0x000f220000300a00 */
[----:B-1----:R-:W-:-:S03]  /*2e250*/  MOV R8, R161 ;  /* 0x000000a100087202 */ /* 0x002fc60000000f00 */
[----:B---3--:R-:W-:Y:S04]  /*2e260*/  STL [R1+0x3374], R154 ;  /* 0x0033749a01007387 */ /* 0x008fe80000100800 */
[----:B------:R1:W-:Y:S04]  /*2e270*/  STL [R1+0x3368], R8 ;  /* 0x0033680801007387 */ /* 0x0003e80000100800 */
[----:B--2---:R-:W2:Y:S01]  /*2e280*/  LDL.LU.64 R160, [R1+0x1c60] ;  /* 0x001c600001a07983 */ /* 0x004ea20000300a00 */
[----:B-1----:R-:W-:-:S03]  /*2e290*/  IMAD.MOV.U32 R8, RZ, RZ, R155 ;  /* 0x000000ffff087224 */ /* 0x002fc600078e009b */
[----:B------:R-:W-:Y:S04]  /*2e2a0*/  STL [R1+0x337c], R162 ;  /* 0x00337ca201007387 */ /* 0x000fe80000100800 */
[----:B------:R1:W-:Y:S04]  /*2e2b0*/  STL [R1+0x3370], R8 ;  /* 0x0033700801007387 */ /* 0x0003e80000100800 */
[----:B------:R-:W3:Y:S01]  /*2e2c0*/  LDL.LU.64 R150, [R1+0x1c78] ;  /* 0x001c780001967983 */ /* 0x000ee20000300a00 */
[----:B-1----:R-:W-:-:S03]  /*2e2d0*/  MOV R8, R163 ;  /* 0x000000a300087202 */ /* 0x002fc60000000f00 */
[----:B------:R-:W-:Y:S04]  /*2e2e0*/  STL [R1+0x3384], R164 ;  /* 0x003384a401007387 */ /* 0x000fe80000100800 */
[----:B------:R1:W-:Y:S04]  /*2e2f0*/  STL [R1+0x3378], R8 ;  /* 0x0033780801007387 */ /* 0x0003e80000100800 */
[----:B------:R-:W3:Y:S01]  /*2e300*/  LDL.LU.64 R162, [R1+0x1c90] ;  /* 0x001c900001a27983 */ /* 0x000ee20000300a00 */
[----:B-1----:R-:W-:-:S03]  /*2e310*/  IMAD.MOV.U32 R8, RZ, RZ, R165 ;  /* 0x000000ffff087224 */ /* 0x002fc600078e00a5 */
[----:B------:R-:W-:Y:S04]  /*2e320*/  STL [R1+0x338c], R156 ;  /* 0x00338c9c01007387 */ /* 0x000fe80000100800 */
[----:B------:R1:W-:Y:S04]  /*2e330*/  STL [R1+0x3380], R8 ;  /* 0x0033800801007387 */ /* 0x0003e80000100800 */
[----:B------:R-:W3:Y:S04]  /*2e340*/  LDL.LU.64 R164, [R1+0x1ca8] ;  /* 0x001ca80001a47983 */ /* 0x000ee80000300a00 */
[----:B------:R-:W3:Y:S01]  /*2e350*/  LDL.LU.64 R152, [R1+0x1cc0] ;  /* 0x001cc00001987983 */ /* 0x000ee20000300a00 */
[----:B-1----:R-:W-:-:S05]  /*2e360*/  MOV R8, R157 ;  /* 0x0000009d00087202 */ /* 0x002fca0000000f00 */
[----:B------:R1:W-:Y:S04]  /*2e370*/  STL [R1+0x3388], R8 ;  /* 0x0033880801007387 */ /* 0x0003e80000100800 */
[----:B------:R1:W-:Y:S02]  /*2e380*/  STL [R1+0x3394], R166 ;  /* 0x003394a601007387 */ /* 0x0003e40000100800 */
[----:B-1----:R-:W-:Y:S02]  /*2e390*/  IMAD.MOV.U32 R8, RZ, RZ, R167 ;  /* 0x000000ffff087224 */ /* 0x002fe400078e00a7 */
[----:B------:R-:W3:Y:S04]  /*2e3a0*/  LDL.LU.64 R166, [R1+0xa78] ;  /* 0x000a780001a67983 */ /* 0x000ee80000300a00 */
[----:B------:R1:W-:Y:S04]  /*2e3b0*/  STL [R1+0x3390], R8 ;  /* 0x0033900801007387 */ /* 0x0003e80000100800 */
[----:B------:R1:W-:Y:S02]  /*2e3c0*/  STL [R1+0x339c], R168 ;  /* 0x00339ca801007387 */ /* 0x0003e40000100800 */
[----:B-1----:R-:W-:-:S02]  /*2e3d0*/  MOV R8, R169 ;  /* 0x000000a900087202 */ /* 0x002fc40000000f00 */
[----:B------:R-:W3:Y:S04]  /*2e3e0*/  LDL.LU.64 R168, [R1+0xa90] ;  /* 0x000a900001a87983 */ /* 0x000ee80000300a00 */
[----:B------:R1:W-:Y:S04]  /*2e3f0*/  STL [R1+0x3398], R8 ;  /* 0x0033980801007387 */ /* 0x0003e80000100800 */
[----:B------:R1:W-:Y:S04]  /*2e400*/  STL [R1+0x33a4], R170 ;  /* 0x0033a4aa01007387 */ /* 0x0003e80000100800 */
[----:B------:R-:W3:Y:S01]  /*2e410*/  LDL.LU.64 R154, [R1+0xaa8] ;  /* 0x000aa800019a7983 */ /* 0x000ee20000300a00 */
[----:B-1----:R-:W-:-:S03]  /*2e420*/  IMAD.MOV.U32 R8, RZ, RZ, R171 ;  /* 0x000000ffff087224 */ /* 0x002fc600078e00ab */
[----:B------:R-:W-:Y:S04]  /*2e430*/  STL [R1+0x33ac], R172 ;  /* 0x0033acac01007387 */ /* 0x000fe80000100800 */
[----:B------:R1:W-:Y:S04]  /*2e440*/  STL [R1+0x33a0], R8 ;  /* 0x0033a00801007387 */ /* 0x0003e80000100800 */
[----:B------:R-:W3:Y:S01]  /*2e450*/  LDL.LU.64 R170, [R1+0xac0] ;  /* 0x000ac00001aa7983 */ /* 0x000ee20000300a00 */
[----:B-1----:R-:W-:-:S03]  /*2e460*/  MOV R8, R173 ;  /* 0x000000ad00087202 */ /* 0x002fc60000000f00 */
[----:B------:R-:W-:Y:S04]  /*2e470*/  STL [R1+0x33b4], R158 ;  /* 0x0033b49e01007387 */ /* 0x000fe80000100800 */
[----:B------:R1:W-:Y:S04]  /*2e480*/  STL [R1+0x33a8], R8 ;  /* 0x0033a80801007387 */ /* 0x0003e80000100800 */
[----:B------:R-:W3:Y:S04]  /*2e490*/  LDL.LU.64 R172, [R1+0xad8] ;  /* 0x000ad80001ac7983 */ /* 0x000ee80000300a00 */
[----:B------:R-:W3:Y:S01]  /*2e4a0*/  LDL.LU.64 R156, [R1+0xb00] ;  /* 0x000b0000019c7983 */ /* 0x000ee20000300a00 */
[----:B-1----:R-:W-:-:S05]  /*2e4b0*/  IMAD.MOV.U32 R8, RZ, RZ, R159 ;  /* 0x000000ffff087224 */ /* 0x002fca00078e009f */
[----:B------:R1:W-:Y:S04]  /*2e4c0*/  STL [R1+0x33b0], R8 ;  /* 0x0033b00801007387 */ /* 0x0003e80000100800 */
[----:B----4-:R4:W-:Y:S01]  /*2e4d0*/  STL [R1+0x33bc], R174 ;  /* 0x0033bcae01007387 */ /* 0x0109e20000100800 */
[----:B-1----:R-:W-:-:S03]  /*2e4e0*/  MOV R8, R175 ;  /* 0x000000af00087202 */ /* 0x002fc60000000f00 */
[----:B----4-:R-:W4:Y:S04]  /*2e4f0*/  LDL.LU.64 R174, [R1+0xb18] ;  /* 0x000b180001ae7983 */ /* 0x010f280000300a00 */
[----:B------:R1:W-:Y:S04]  /*2e500*/  STL [R1+0x33b8], R8 ;  /* 0x0033b80801007387 */ /* 0x0003e80000100800 */
[----:B--2---:R2:W-:Y:S04]  /*2e510*/  STL [R1+0x33c4], R160 ;  /* 0x0033c4a001007387 */ /* 0x0045e80000100800 */
[----:B------:R-:W4:Y:S01]  /*2e520*/  LDL.LU.64 R158, [R1+0xb30] ;  /* 0x000b3000019e7983 */ /* 0x000f220000300a00 */
[----:B-1----:R-:W-:-:S05]  /*2e530*/  IMAD.MOV.U32 R8, RZ, RZ, R161 ;  /* 0x000000ffff087224 */ /* 0x002fca00078e00a1 */
[----:B------:R1:W-:Y:S04]  /*2e540*/  STL [R1+0x33c0], R8 ;  /* 0x0033c00801007387 */ /* 0x0003e80000100800 */
[----:B---3--:R-:W-:Y:S04]  /*2e550*/  STL [R1+0x33cc], R150 ;  /* 0x0033cc9601007387 */ /* 0x008fe80000100800 */
[----:B--2---:R-:W2:Y:S01]  /*2e560*/  LDL.LU.64 R160, [R1+0xb48] ;  /* 0x000b480001a07983 */ /* 0x004ea20000300a00 */
[----:B-1----:R-:W-:-:S03]  /*2e570*/  MOV R8, R151 ;  /* 0x0000009700087202 */ /* 0x002fc60000000f00 */
[----:B------:R-:W-:Y:S04]  /*2e580*/  STL [R1+0x33d4], R162 ;  /* 0x0033d4a201007387 */ /* 0x000fe80000100800 */
[----:B------:R1:W-:Y:S02]  /*2e590*/  STL [R1+0x33c8], R8 ;  /* 0x0033c80801007387 */ /* 0x0003e40000100800 */
[----:B-1----:R-:W-:Y:S02]  /*2e5a0*/  IMAD.MOV.U32 R8, RZ, RZ, R163 ;  /* 0x000000ffff087224 */ /* 0x002fe400078e00a3 */
[----:B------:R-:W3:Y:S04]  /*2e5b0*/  LDL.LU.64 R162, [R1+0xbc0] ;  /* 0x000bc00001a27983 */ /* 0x000ee80000300a00 */
[----:B------:R1:W-:Y:S04]  /*2e5c0*/  STL [R1+0x33d0], R8 ;  /* 0x0033d00801007387 */ /* 0x0003e80000100800 */
[----:B------:R1:W-:Y:S02]  /*2e5d0*/  STL [R1+0x33dc], R164 ;  /* 0x0033dca401007387 */ /* 0x0003e40000100800 */
[----:B-1----:R-:W-:-:S02]  /*2e5e0*/  MOV R8, R165 ;  /* 0x000000a500087202 */ /* 0x002fc40000000f00 */
[----:B------:R-:W-:Y:S04]  /*2e5f0*/  STL [R1+0x33e4], R152 ;  /* 0x0033e49801007387 */ /* 0x000fe80000100800 */
[----:B------:R1:W-:Y:S04]  /*2e600*/  STL [R1+0x33d8], R8 ;  /* 0x0033d80801007387 */ /* 0x0003e80000100800 */
[----:B------:R-:W3:Y:S01]  /*2e610*/  LDL.LU.64 R164, [R1+0xbe8] ;  /* 0x000be80001a47983 */ /* 0x000ee20000300a00 */
[----:B-1----:R-:W-:-:S03]  /*2e620*/  IMAD.MOV.U32 R8, RZ, RZ, R153 ;  /* 0x000000ffff087224 */ /* 0x002fc600078e0099 */
[----:B------:R-:W-:Y:S04]  /*2e630*/  STL [R1+0x33ec], R166 ;  /* 0x0033eca601007387 */ /* 0x000fe80000100800 */
[----:B------:R1:W-:Y:S02]  /*2e640*/  STL [R1+0x33e0], R8 ;  /* 0x0033e00801007387 */ /* 0x0003e40000100800 */
[----:B-1----:R-:W-:Y:S02]  /*2e650*/  MOV R8, R167 ;  /* 0x000000a700087202 */ /* 0x002fe40000000f00 */
[----:B------:R-:W3:Y:S04]  /*2e660*/  LDL.LU.64 R166, [R1+0xc20] ;  /* 0x000c200001a67983 */ /* 0x000ee80000300a00 */
[----:B------:R1:W-:Y:S04]  /*2e670*/  STL [R1+0x33e8], R8 ;  /* 0x0033e80801007387 */ /* 0x0003e80000100800 */
[----:B------:R1:W-:Y:S02]  /*2e680*/  STL [R1+0x33f4], R168 ;  /* 0x0033f4a801007387 */ /* 0x0003e40000100800 */
[----:B-1----:R-:W-:-:S02]  /*2e690*/  IMAD.MOV.U32 R8, RZ, RZ, R169 ;  /* 0x000000ffff087224 */ /* 0x002fc400078e00a9 */
[----:B------:R-:W-:Y:S04]  /*2e6a0*/  STL [R1+0x33fc], R154 ;  /* 0x0033fc9a01007387 */ /* 0x000fe80000100800 */
[----:B------:R1:W-:Y:S04]  /*2e6b0*/  STL [R1+0x33f0], R8 ;  /* 0x0033f00801007387 */ /* 0x0003e80000100800 */
[----:B------:R-:W3:Y:S01]  /*2e6c0*/  LDL.LU.64 R168, [R1+0x1970] ;  /* 0x0019700001a87983 */ /* 0x000ee20000300a00 */
        /* <DEDUP_REMOVED lines=12> */
[----:B----4-:R-:W-:Y:S04]  /*2e790*/  STL [R1+0x341c], R174 ;  /* 0x00341cae01007387 */ /* 0x010fe80000100800 */
        /* <DEDUP_REMOVED lines=13> */
[----:B------:R-:W2:Y:S01]  /*2e870*/  LDL.LU.64 R148, [R1+0x7a8] ;  /* 0x0007a80001947983 */ /* 0x000ea20000300a00 */
[----:B-1----:R-:W-:-:S03]  /*2e880*/  IMAD.MOV.U32 R8, RZ, RZ, R163 ;  /* 0x000000ffff087224 */ /* 0x002fc600078e00a3 */
[----:B------:R-:W2:Y:S04]  /*2e890*/  LDL.LU.64 R150, [R1+0x768] ;  /* 0x0007680001967983 */ /* 0x000ea80000300a00 */
[----:B------:R1:W-:Y:S04]  /*2e8a0*/  STL [R1+0x3430], R8 ;  /* 0x0034300801007387 */ /* 0x0003e80000100800 */
[----:B------:R-:W-:Y:S04]  /*2e8b0*/  STL [R1+0x343c], R164 ;  /* 0x00343ca401007387 */ /* 0x000fe80000100800 */
[----:B------:R-:W2:Y:S01]  /*2e8c0*/  LDL.LU.64 R152, [R1+0x7c8] ;  /* 0x0007c80001987983 */ /* 0x000ea20000300a00 */
[----:B-1----:R-:W-:-:S03]  /*2e8d0*/  MOV R8, R165 ;  /* 0x000000a500087202 */ /* 0x002fc60000000f00 */
[----:B------:R-:W2:Y:S04]  /*2e8e0*/  LDL.LU.64 R154, [R1+0x7d8] ;  /* 0x0007d800019a7983 */ /* 0x000ea80000300a00 */
[----:B------:R1:W-:Y:S04]  /*2e8f0*/  STL [R1+0x3438], R8 ;  /* 0x0034380801007387 */ /* 0x0003e80000100800 */
[----:B------:R-:W-:Y:S04]  /*2e900*/  STL [R1+0x3444], R166 ;  /* 0x003444a601007387 */ /* 0x000fe80000100800 */
        /* <DEDUP_REMOVED lines=14> */
[----:B------:R4:W-:Y:S04]  /*2e9f0*/  STL [R1+0x345c], R172 ;  /* 0x00345cac01007387 */ /* 0x0009e80000100800 */
[----:B------:R-:W2:Y:S01]  /*2ea00*/  LDL.LU.64 R168, [R1+0x8a0] ;  /* 0x0008a00001a87983 */ /* 0x000ea20000300a00 */
[----:B-1----:R-:W-:-:S03]  /*2ea10*/  MOV R8, R173 ;  /* 0x000000ad00087202 */ /* 0x002fc60000000f00 */
[----:B------:R-:W2:Y:S04]  /*2ea20*/  LDL.LU.64 R170, [R1+0x8b0] ;  /* 0x0008b00001aa7983 */ /* 0x000ea80000300a00 */
[----:B------:R1:W-:Y:S04]  /*2ea30*/  STL [R1+0x3458], R8 ;  /* 0x0034580801007387 */ /* 0x0003e80000100800 */
[----:B----4-:R4:W-:Y:S04]  /*2ea40*/  STL [R1+0x3464], R174 ;  /* 0x003464ae01007387 */ /* 0x0109e80000100800 */
[----:B------:R-:W3:Y:S01]  /*2ea50*/  LDL.LU.64 R172, [R1+0x8c8] ;  /* 0x0008c80001ac7983 */ /* 0x000ee20000300a00 */
[----:B-1----:R-:W-:-:S03]  /*2ea60*/  IMAD.MOV.U32 R8, RZ, RZ, R175 ;  /* 0x000000ffff087224 */ /* 0x002fc600078e00af */
[----:B----4-:R-:W4:Y:S04]  /*2ea70*/  LDL.LU.64 R174, [R1+0x8c0] ;  /* 0x0008c00001ae7983 */ /* 0x010f280000300a00 */
[----:B------:R1:W-:Y:S04]  /*2ea80*/  STL [R1+0x3460], R8 ;  /* 0x0034600801007387 */ /* 0x0003e80000100800 */
[----:B--2---:R-:W-:Y:S01]  /*2ea90*/  STL [R1+0x346c], R144 ;  /* 0x00346c9001007387 */ /* 0x004fe20000100800 */
[----:B-1----:R-:W-:-:S03]  /*2eaa0*/  MOV R8, R145 ;  /* 0x0000009100087202 */ /* 0x002fc60000000f00 */
[----:B------:R-:W-:Y:S04]  /*2eab0*/  STL [R1+0x3474], R146 ;  /* 0x0034749201007387 */ /* 0x000fe80000100800 */
        /* <DEDUP_REMOVED lines=38> */
[----:B---3--:R-:W-:Y:S04]  /*2ed20*/  STL [R1+0x34dc], R172 ;  /* 0x0034dcac01007387 */ /* 0x008fe80000100800 */
[----:B------:R1:W-:Y:S04]  /*2ed30*/  STL [R1+0x34d0], R8 ;  /* 0x0034d00801007387 */ /* 0x0003e80000100800 */
[----:B----4-:R-:W-:Y:S01]  /*2ed40*/  STL [R1+0x34e4], R174 ;  /* 0x0034e4ae01007387 */ /* 0x010fe20000100800 */
[----:B-1----:R-:W-:-:S05]  /*2ed50*/  MOV R8, R173 ;  /* 0x000000ad00087202 */ /* 0x002fca0000000f00 */
[----:B------:R1:W-:Y:S04]  /*2ed60*/  STL [R1+0x34d8], R8 ;  /* 0x0034d80801007387 */ /* 0x0003e80000100800 */
[----:B------:R-:W-:Y:S01]  /*2ed70*/  STL [R1+0x34e8], R204 ;  /* 0x0034e8cc01007387 */ /* 0x000fe20000100800 */
[----:B-1----:R-:W-:-:S05]  /*2ed80*/  IMAD.MOV.U32 R8, RZ, RZ, R175 ;  /* 0x000000ffff087224 */ /* 0x002fca00078e00af */
[----:B------:R-:W-:Y:S04]  /*2ed90*/  STL [R1+0x34e0], R8 ;  /* 0x0034e00801007387 */ /* 0x000fe80000100800 */
        /* <DEDUP_REMOVED lines=11> */
[----:B------:R-:W2:Y:S04]  /*2ee50*/  LDL.LU.64 R162, [R1+0x1cd8] ;  /* 0x001cd80001a27983 */ /* 0x000ea80000300a00 */
[----:B------:R-:W-:Y:S04]  /*2ee60*/  STL [R1+0x3338], R192 ;  /* 0x003338c001007387 */ /* 0x000fe80000100800 */
[----:B------:R-:W-:Y:S04]  /*2ee70*/  STL [R1+0x332c], R193 ;  /* 0x00332cc101007387 */ /* 0x000fe80000100800 */
[----:B------:R-:W3:Y:S04]  /*2ee80*/  LDL.LU.64 R154, [R1+0x1cf0] ;  /* 0x001cf000019a7983 */ /* 0x000ee80000300a00 */
[----:B------:R-:W-:Y:S04]  /*2ee90*/  STL [R1+0x3330], R190 ;  /* 0x003330be01007387 */ /* 0x000fe80000100800 */
[----:B------:R-:W-:Y:S04]  /*2eea0*/  STL [R1+0x3324], R191 ;  /* 0x003324bf01007387 */ /* 0x000fe80000100800 */
[----:B------:R-:W4:Y:S04]  /*2eeb0*/  LDL.LU.64 R156, [R1+0x1d08] ;  /* 0x001d0800019c7983 */ /* 0x000f280000300a00 */
        /* <DEDUP_REMOVED lines=21> */
[----:B------:R1:W-:Y:S04]  /*2f010*/  STL [R1+0x32f0], R2 ;  /* 0x0032f00201007387 */ /* 0x0003e80000100800 */
[----:B------:R-:W-:Y:S04]  /*2f020*/  STL [R1+0x26d0], R3 ;  /* 0x0026d00301007387 */ /* 0x000fe80000100800 */
[----:B------:R-:W4:Y:S04]  /*2f030*/  LDL.LU.64 R160, [R1+0x1dc8] ;  /* 0x001dc80001a07983 */ /* 0x000f280000300a00 */
        /* <DEDUP_REMOVED lines=1284> */
[----:B----4-:R-:W-:Y:S04]  /*34080*/  STL [R1+0x30e0], R156 ;  /* 0x0030e09c01007387 */ /* 0x010fe80000100800 */
[----:B------:R-:W4:Y:S01]  /*34090*/  LDL.LU.64 R152, [R1+0x2628] ;  /* 0x0026280001987983 */ /* 0x000f220000300a00 */
[----:B-1----:R-:W-:-:S05]  /*340a0*/  IMAD.MOV.U32 R2, RZ, RZ, R157 ;  /* 0x000000ffff027224 */ /* 0x002fca00078e009d */
[----:B------:R1:W-:Y:S04]  /*340b0*/  STL [R1+0x30dc], R2 ;  /* 0x0030dc0201007387 */ /* 0x0003e80000100800 */
        /* <DEDUP_REMOVED lines=19> */
[----:B------:R1:W-:Y:S02]  /*341f0*/  STL [R1+0x3104], R2 ;  /* 0x0031040201007387 */ /* 0x0003e40000100800 */
[----:B-1----:R-:W-:Y:S02]  /*34200*/  IMAD.MOV.U32 R2, RZ, RZ, R173 ;  /* 0x000000ffff027224 */ /* 0x002fe400078e00ad */
[----:B------:R-:W-:Y:S04]  /*34210*/  STL [R1+0x3110], R172 ;  /* 0x003110ac01007387 */ /* 0x000fe80000100800 */
[----:B------:R-:W4:Y:S04]  /*34220*/  LDL.LU.64 R170, [R1+0x2468] ;  /* 0x0024680001aa7983 */ /* 0x000f280000300a00 */
[----:B------:R1:W-:Y:S04]  /*34230*/  STL [R1+0x310c], R2 ;  /* 0x00310c0201007387 */ /* 0x0003e80000100800 */
[----:B------:R1:W-:Y:S02]  /*34240*/  STL [R1+0x3118], R158 ;  /* 0x0031189e01007387 */ /* 0x0003e40000100800 */
[----:B-1----:R-:W-:-:S02]  /*34250*/  MOV R2, R159 ;  /* 0x0000009f00027202 */ /* 0x002fc40000000f00 */
[----:B------:R-:W4:Y:S04]  /*34260*/  LDL.LU.64 R172, [R1+0x2478] ;  /* 0x0024780001ac7983 */ /* 0x000f280000300a00 */
[----:B------:R-:W-:Y:S04]  /*34270*/  STL [R1+0x3120], R160 ;  /* 0x003120a001007387 */ /* 0x000fe80000100800 */
[----:B------:R1:W-:Y:S04]  /*34280*/  STL [R1+0x3114], R2 ;  /* 0x0031140201007387 */ /* 0x0003e80000100800 */
[----:B------:R-:W4:Y:S01]  /*34290*/  LDL.LU.64 R158, [R1+0x2488] ;  /* 0x00248800019e7983 */ /* 0x000f220000300a00 */
[----:B-1----:R-:W-:-:S03]  /*342a0*/  IMAD.MOV.U32 R2, RZ, RZ, R161 ;  /* 0x000000ffff027224 */ /* 0x002fc600078e00a1 */
[----:B--2---:R-:W-:Y:S04]  /*342b0*/  STL [R1+0x3128], R162 ;  /* 0x003128a201007387 */ /* 0x004fe80000100800 */
[----:B------:R1:W-:Y:S04]  /*342c0*/  STL [R1+0x311c], R2 ;  /* 0x00311c0201007387 */ /* 0x0003e80000100800 */
[----:B------:R-:W2:Y:S01]  /*342d0*/  LDL.LU.64 R160, [R1+0x2498] ;  /* 0x0024980001a07983 */ /* 0x000ea20000300a00 */
[----:B-1----:R-:W-:-:S03]  /*342e0*/  MOV R2, R163 ;  /* 0x000000a300027202 */ /* 0x002fc60000000f00 */
[----:B---3--:R-:W-:Y:S04]  /*342f0*/  STL [R1+0x3130], R154 ;  /* 0x0031309a01007387 */ /* 0x008fe80000100800 */
[----:B------:R1:W-:Y:S04]  /*34300*/  STL [R1+0x3124], R2 ;  /* 0x0031240201007387 */ /* 0x0003e80000100800 */
[----:B------:R-:W3:Y:S01]  /*34310*/  LDL.LU.64 R162, [R1+0x24a8] ;  /* 0x0024a80001a27983 */ /* 0x000ee20000300a00 */
[----:B-1----:R-:W-:-:S03]  /*34320*/  IMAD.MOV.U32 R2, RZ, RZ, R155 ;  /* 0x000000ffff027224 */ /* 0x002fc600078e009b */
[----:B----4-:R-:W-:Y:S04]  /*34330*/  STL [R1+0x3138], R152 ;  /* 0x0031389801007387 */ /* 0x010fe80000100800 */
        /* <DEDUP_REMOVED lines=34> */
[----:B--2---:R-:W-:Y:S04]  /*34560*/  STL [R1+0x3180], R160 ;  /* 0x003180a001007387 */ /* 0x004fe80000100800 */
[----:B------:R1:W-:Y:S04]  /*34570*/  STL [R1+0x3174], R2 ;  /* 0x0031740201007387 */ /* 0x0003e80000100800 */
[----:B------:R-:W2:Y:S01]  /*34580*/  LDL.LU.64 R158, [R1+0x2538] ;  /* 0x00253800019e7983 */ /* 0x000ea20000300a00 */
[----:B-1----:R-:W-:-:S03]  /*34590*/  IMAD.MOV.U32 R2, RZ, RZ, R161 ;  /* 0x000000ffff027224 */ /* 0x002fc600078e00a1 */
[----:B---3--:R-:W-:Y:S04]  /*345a0*/  STL [R1+0x3188], R162 ;  /* 0x003188a201007387 */ /* 0x008fe80000100800 */
[----:B------:R1:W-:Y:S04]  /*345b0*/  STL [R1+0x317c], R2 ;  /* 0x00317c0201007387 */ /* 0x0003e80000100800 */
[----:B------:R-:W3:Y:S01]  /*345c0*/  LDL.LU.64 R160, [R1+0x2148] ;  /* 0x0021480001a07983 */ /* 0x000ee20000300a00 */
[----:B-1----:R-:W-:-:S03]  /*345d0*/  MOV R2, R163 ;  /* 0x000000a300027202 */ /* 0x002fc60000000f00 */
[----:B----4-:R-:W-:Y:S04]  /*345e0*/  STL [R1+0x3190], R154 ;  /* 0x0031909a01007387 */ /* 0x010fe80000100800 */
        /* <DEDUP_REMOVED lines=44> */
[----:B------:R-:W-:Y:S04]  /*348b0*/  STL [R1+0x31e8], R152 ;  /* 0x0031e89801007387 */ /* 0x000fe80000100800 */
[----:B------:R1:W-:Y:S04]  /*348c0*/  STL [R1+0x31dc], R2 ;  /* 0x0031dc0201007387 */ /* 0x0003e80000100800 */
[----:B----4-:R-:W4:Y:S01]  /*348d0*/  LDL.LU.64 R162, [R1+0x2280] ;  /* 0x0022800001a27983 */ /* 0x010f220000300a00 */
        /* <DEDUP_REMOVED lines=31> */
[----:B------:R2:W-:Y:S02]  /*34ad0*/  STL [R1+0x3224], R2 ;  /* 0x0032240201007387 */ /* 0x0005e40000100800 */
[----:B--2---:R-:W-:Y:S02]  /*34ae0*/  IMAD.MOV.U32 R2, RZ, RZ, R159 ;  /* 0x000000ffff027224 */ /* 0x004fe400078e009f */
[----:B------:R-:W-:Y:S04]  /*34af0*/  STL [R1+0x3230], R158 ;  /* 0x0032309e01007387 */ /* 0x000fe80000100800 */
[----:B------:R-:W2:Y:S04]  /*34b00*/  LDL.LU.64 R146, [R1+0x15a0] ;  /* 0x0015a00001927983 */ /* 0x000ea80000300a00 */
[----:B------:R1:W-:Y:S04]  /*34b10*/  STL [R1+0x322c], R2 ;  /* 0x00322c0201007387 */ /* 0x0003e80000100800 */
[----:B---3--:R-:W-:Y:S04]  /*34b20*/  STL [R1+0x3238], R160 ;  /* 0x003238a001007387 */ /* 0x008fe80000100800 */
[----:B------:R-:W3:Y:S01]  /*34b30*/  LDL.LU.64 R148, [R1+0x15a8] ;  /* 0x0015a80001947983 */ /* 0x000ee20000300a00 */
[----:B-1----:R-:W-:-:S03]  /*34b40*/  MOV R2, R161 ;  /* 0x000000a100027202 */ /* 0x002fc60000000f00 */
[----:B------:R-:W3:Y:S04]  /*34b50*/  LDL.LU.64 R150, [R1+0x15b0] ;  /* 0x0015b00001967983 */ /* 0x000ee80000300a00 */
[----:B------:R1:W-:Y:S04]  /*34b60*/  STL [R1+0x3234], R2 ;  /* 0x0032340201007387 */ /* 0x0003e80000100800 */
[----:B----4-:R-:W-:Y:S04]  /*34b70*/  STL [R1+0x3240], R162 ;  /* 0x003240a201007387 */ /* 0x010fe80000100800 */
        /* <DEDUP_REMOVED lines=14> */
[----:B------:R1:W-:Y:S02]  /*34c60*/  STL [R1+0x3258], R174 ;  /* 0x003258ae01007387 */ /* 0x0003e40000100800 */
[----:B-1----:R-:W-:-:S02]  /*34c70*/  MOV R2, R175 ;  /* 0x000000af00027202 */ /* 0x002fc40000000f00 */
[----:B------:R-:W4:Y:S04]  /*34c80*/  LDL.LU.64 R164, [R1+0x15e8] ;  /* 0x0015e80001a47983 */ /* 0x000f280000300a00 */
[----:B------:R-:W4:Y:S04]  /*34c90*/  LDL.LU.64 R166, [R1+0x15f0] ;  /* 0x0015f00001a67983 */ /* 0x000f280000300a00 */
[----:B------:R1:W-:Y:S04]  /*34ca0*/  STL [R1+0x3254], R2 ;  /* 0x0032540201007387 */ /* 0x0003e80000100800 */
[----:B------:R1:W-:Y:S04]  /*34cb0*/  STL [R1+0x3260], R168 ;  /* 0x003260a801007387 */ /* 0x0003e80000100800 */
[----:B------:R-:W4:Y:S01]  /*34cc0*/  LDL.LU.64 R174, [R1+0x15f8] ;  /* 0x0015f80001ae7983 */ /* 0x000f220000300a00 */
[----:B-1----:R-:W-:-:S03]  /*34cd0*/  IMAD.MOV.U32 R2, RZ, RZ, R169 ;  /* 0x000000ffff027224 */ /* 0x002fc600078e00a9 */
[----:B------:R-:W4:Y:S04]  /*34ce0*/  LDL.LU.64 R168, [R1+0x2648] ;  /* 0x0026480001a87983 */ /* 0x000f280000300a00 */
[----:B------:R1:W-:Y:S02]  /*34cf0*/  STL [R1+0x325c], R2 ;  /* 0x00325c0201007387 */ /* 0x0003e40000100800 */
[----:B-1----:R-:W-:Y:S02]  /*34d00*/  MOV R2, R171 ;  /* 0x000000ab00027202 */ /* 0x002fe40000000f00 */
[----:B------:R1:W-:Y:S04]  /*34d10*/  STL [R1+0x3268], R170 ;  /* 0x003268aa01007387 */ /* 0x0003e80000100800 */
[----:B-1----:R-:W4:Y:S04]  /*34d20*/  LDL.LU.64 R170, [R1+0x2650] ;  /* 0x0026500001aa7983 */ /* 0x002f280000300a00 */
[----:B------:R1:W-:Y:S04]  /*34d30*/  STL [R1+0x3264], R2 ;  /* 0x0032640201007387 */ /* 0x0003e80000100800 */
[----:B------:R1:W-:Y:S02]  /*34d40*/  STL [R1+0x3270], R172 ;  /* 0x003270ac01007387 */ /* 0x0003e40000100800 */
[----:B-1----:R-:W-:-:S02]  /*34d50*/  IMAD.MOV.U32 R2, RZ, RZ, R173 ;  /* 0x000000ffff027224 */ /* 0x002fc400078e00ad */
[----:B------:R-:W4:Y:S04]  /*34d60*/  LDL.LU.64 R172, [R1+0x2658] ;  /* 0x0026580001ac7983 */ /* 0x000f280000300a00 */
[----:B------:R2:W-:Y:S02]  /*34d70*/  STL [R1+0x326c], R2 ;  /* 0x00326c0201007387 */ /* 0x0005e40000100800 */
[----:B--2---:R-:W-:Y:S02]  /*34d80*/  MOV R2, R147 ;  /* 0x0000009300027202 */ /* 0x004fe40000000f00 */
[----:B------:R-:W-:Y:S04]  /*34d90*/  STL [R1+0x3278], R146 ;  /* 0x0032789201007387 */ /* 0x000fe80000100800 */
[----:B---3--:R-:W-:Y:S04]  /*34da0*/  STL [R1+0x3280], R148 ;  /* 0x0032809401007387 */ /* 0x008fe80000100800 */
[----:B------:R1:W-:Y:S04]  /*34db0*/  STL [R1+0x3274], R2 ;  /* 0x0032740201007387 */ /* 0x0003e80000100800 */
[----:B------:R-:W-:Y:S01]  /*34dc0*/  STL [R1+0x3288], R150 ;  /* 0x0032889601007387 */ /* 0x000fe20000100800 */
[----:B-1----:R-:W-:-:S05]  /*34dd0*/  IMAD.MOV.U32 R2, RZ, RZ, R149 ;  /* 0x000000ffff027224 */ /* 0x002fca00078e0095 */
[----:B------:R1:W-:Y:S04]  /*34de0*/  STL [R1+0x327c], R2 ;  /* 0x00327c0201007387 */ /* 0x0003e80000100800 */
[----:B----4-:R-:W-:Y:S01]  /*34df0*/  STL [R1+0x3290], R152 ;  /* 0x0032909801007387 */ /* 0x010fe20000100800 */
[----:B-1----:R-:W-:-:S05]  /*34e00*/  MOV R2, R151 ;  /* 0x0000009700027202 */ /* 0x002fca0000000f00 */
[----:B------:R1:W-:Y:S04]  /*34e10*/  STL [R1+0x3284], R2 ;  /* 0x0032840201007387 */ /* 0x0003e80000100800 */
[----:B------:R-:W-:Y:S01]  /*34e20*/  STL [R1+0x3298], R154 ;  /* 0x0032989a01007387 */ /* 0x000fe20000100800 */
[----:B-1----:R-:W-:-:S05]  /*34e30*/  IMAD.MOV.U32 R2, RZ, RZ, R153 ;  /* 0x000000ffff027224 */ /* 0x002fca00078e0099 */
[----:B------:R1:W-:Y:S02]  /*34e40*/  STL [R1+0x328c], R2 ;  /* 0x00328c0201007387 */ /* 0x0003e40000100800 */
[----:B-1----:R-:W-:Y:S02]  /*34e50*/  MOV R2, R155 ;  /* 0x0000009b00027202 */ /* 0x002fe40000000f00 */
[----:B------:R-:W-:Y:S04]  /*34e60*/  STL [R1+0x32a0], R156 ;  /* 0x0032a09c01007387 */ /* 0x000fe80000100800 */
        /* <DEDUP_REMOVED lines=15> */
[----:B------:R-:W-:Y:S04]  /*34f60*/  STL [R1+0x32bc], R2 ;  /* 0x0032bc0201007387 */ /* 0x000fe80000100800 */
[----:B------:R1:W-:Y:S04]  /*34f70*/  STL [R1+0x32d0], R174 ;  /* 0x0032d0ae01007387 */ /* 0x0003e80000100800 */
[----:B-1----:R-:W1:Y:S01]  /*34f80*/  S2R R174, SR_TID.X ;  /* 0x0000000000ae7919 */ /* 0x002e620000002100 */
[----:B------:R-:W-:-:S05]  /*34f90*/  MOV R2, R167 ;  /* 0x000000a700027202 */ /* 0x000fca0000000f00 */
[----:B------:R2:W-:Y:S04]  /*34fa0*/  STL [R1+0x32c4], R2 ;  /* 0x0032c40201007387 */ /* 0x0005e80000100800 */
[----:B------:R-:W-:Y:S01]  /*34fb0*/  STL [R1+0x32d8], R168 ;  /* 0x0032d8a801007387 */ /* 0x000fe20000100800 */
[----:B--2---:R-:W-:-:S05]  /*34fc0*/  IMAD.MOV.U32 R2, RZ, RZ, R175 ;  /* 0x000000ffff027224 */ /* 0x004fca00078e00af */
[----:B------:R2:W-:Y:S01]  /*34fd0*/  STL [R1+0x32cc], R2 ;  /* 0x0032cc0201007387 */ /* 0x0005e20000100800 */
[C---:B-1----:R-:W-:Y:S01]  /*34fe0*/  LOP3.LUT R3, R174.reuse, 0x7, RZ, 0xc0, !PT ;  /* 0x00000007ae037812 */ /* 0x042fe200078ec0ff */
[----:B--2---:R-:W-:Y:S01]  /*34ff0*/  IMAD.MOV.U32 R2, RZ, RZ, R169 ;  /* 0x000000ffff027224 */ /* 0x004fe200078e00a9 */
[----:B------:R-:W-:-:S04]  /*35000*/  LOP3.LUT R6, R174, 0x3, RZ, 0xc0, !PT ;  /* 0x00000003ae067812 */ /* 0x000fc800078ec0ff */
[----:B------:R1:W-:Y:S01]  /*35010*/  STL [R1+0x32d4], R2 ;  /* 0x0032d40201007387 */ /* 0x0003e20000100800 */
[----:B------:R-:W-:Y:S01]  /*35020*/  MOV R7, R173 ;  /* 0x000000ad00077202 */ /* 0x000fe20000000f00 */
[----:B------:R-:W-:Y:S01]  /*35030*/  IMAD R3, R3, 0x110, RZ ;  /* 0x0000011003037824 */ /* 0x000fe200078e02ff */
[C---:B------:R-:W-:Y:S01]  /*35040*/  LOP3.LUT R5, R174.reuse, 0x1c, RZ, 0xc0, !PT ;  /* 0x0000001cae057812 */ /* 0x040fe200078ec0ff */
[----:B------:R-:W-:Y:S01]  /*35050*/  IMAD.SHL.U32 R4, R174, 0x2, RZ ;  /* 0x00000002ae047824 */ /* 0x000fe200078e00ff */
[----:B------:R-:W-:Y:S01]  /*35060*/  STL [R1+0x32e0], R170 ;  /* 0x0032e0aa01007387 */ /* 0x000fe20000100800 */
[----:B-1----:R-:W-:Y:S02]  /*35070*/  MOV R2, R171 ;  /* 0x000000ab00027202 */ /* 0x002fe40000000f00 */
[----:B------:R-:W-:-:S03]  /*35080*/  IMAD R6, R6, 0x820, R5 ;  /* 0x0000082006067824 */ /* 0x000fc600078e0205 */
[----:B------:R-:W-:Y:S04]  /*35090*/  STL [R1+0x32dc], R2 ;  /* 0x0032dc0201007387 */ /* 0x000fe80000100800 */
[----:B------:R-:W-:Y:S04]  /*350a0*/  STL [R1+0x32e8], R172 ;  /* 0x0032e8ac01007387 */ /* 0x000fe80000100800 */
[----:B------:R1:W-:Y:S02]  /*350b0*/  STL [R1+0x32e4], R7 ;  /* 0x0032e40701007387 */ /* 0x0003e40000100800 */
[----:B-1----:R-:W-:-:S02]  /*350c0*/  LOP3.LUT R7, R3, 0x30, R4, 0x78, !PT ;  /* 0x0000003003077812 */ /* 0x002fc400078e7804 */
[----:B------:R-:W2:Y:S04]  /*350d0*/  LDL.LU.64 R4, [R1+0x2690] ;  /* 0x0026900001047983 */ /* 0x000ea80000300a00 */
[----:B------:R-:W3:Y:S04]  /*350e0*/  LDL.LU.64 R8, [R1+0x2688] ;  /* 0x0026880001087983 */ /* 0x000ee80000300a00 */
[----:B--2---:R1:W-:Y:S04]  /*350f0*/  STL.64 [R1+0x2690], R4 ;  /* 0x0026900401007387 */ /* 0x0043e80000100a00 */
[----:B-1----:R-:W2:Y:S04]  /*35100*/  LDL.LU.64 R4, [R1+0x2680] ;  /* 0x0026800001047983 */ /* 0x002ea80000300a00 */
[----:B---3--:R1:W-:Y:S04]  /*35110*/  STL.64 [R1+0x2688], R8 ;  /* 0x0026880801007387 */ /* 0x0083e80000100a00 */
[----:B-1----:R-:W3:Y:S04]  /*35120*/  LDL.LU.64 R8, [R1+0x2678] ;  /* 0x0026780001087983 */ /* 0x002ee80000300a00 */
        /* <DEDUP_REMOVED lines=717> */
[----:B-1----:R-:W2:Y:S04]  /*37e00*/  LDL.64 R4, [R1+0x3b20] ;  /* 0x003b200001047983 */ /* 0x002ea80000100a00 */
[----:B---3--:R1:W-:Y:S04]  /*37e10*/  STL.64 [R1+0x1748], R8 ;  /* 0x0017480801007387 */ /* 0x0083e80000100a00 */
[----:B-1----:R-:W3:Y:S04]  /*37e20*/  LDL.64 R8, [R1+0x3b18] ;  /* 0x003b180001087983 */ /* 0x002ee80000100a00 */
[----:B--2---:R1:W-:Y:S04]  /*37e30*/  STL.64 [R1+0x1740], R4 ;  /* 0x0017400401007387 */ /* 0x0043e80000100a00 */
[----:B-1----:R-:W2:Y:S04]  /*37e40*/  LDL.64 R4, [R1+0x3b10] ;  /* 0x003b100001047983 */ /* 0x002ea80000100a00 */
        /* <DEDUP_REMOVED lines=285> */
[----:B------:R-:W3:Y:S04]  /*39020*/  LDL.LU.64 R10, [R1+0x44d8] ;  /* 0x0044d800010a7983 */ /* 0x000ee80000300a00 */
[----:B--2---:R2:W-:Y:S04]  /*39030*/  STL.64 [R1+0x2238], R4 ;  /* 0x0022380401007387 */ /* 0x0045e80000100a00 */
[----:B-1----:R-:W4:Y:S01]  /*39040*/  LDL.LU.64 R8, [R1+0x44d0] ;  /* 0x0044d00001087983 */ /* 0x002f220000300a00 */
[----:B------:R-:W-:-:S04]  /*39050*/  SHF.R.S32.HI R3, RZ, 0x1f, R0 ;  /* 0x0000001fff037819 */ /* 0x000fc80000011400 */
[C---:B------:R-:W-:Y:S01]  /*39060*/  SHF.L.U64.HI R3, R0.reuse, 0x2, R3 ;  /* 0x0000000200037819 */ /* 0x040fe20000010203 */
[----:B---3--:R-:W-:Y:S01]  /*39070*/  STL.64 [R1+0x2230], R10 ;  /* 0x0022300a01007387 */ /* 0x008fe20000100a00 */
[----:B--2---:R-:W-:Y:S02]  /*39080*/  IMAD.SHL.U32 R4, R0, 0x4, RZ ;  /* 0x0000000400047824 */ /* 0x004fe400078e00ff */
[----:B------:R-:W-:Y:S01]  /*39090*/  IMAD.MOV.U32 R0, RZ, RZ, -0x1 ;  /* 0xffffffffff007424 */ /* 0x000fe200078e00ff */
[----:B----4-:R-:W-:Y:S04]  /*390a0*/  STL.64 [R1+0x2228], R8 ;  /* 0x0022280801007387 */ /* 0x010fe80000100a00 */
[----:B------:R-:W-:Y:S04]  /*390b0*/  STL [R1+0x2698], RZ ;  /* 0x002698ff01007387 */ /* 0x000fe80000100800 */
[----:B------:R-:W-:Y:S04]  /*390c0*/  STL [R1+0xe80], RZ ;  /* 0x000e80ff01007387 */ /* 0x000fe80000100800 */
[----:B------:R1:W-:Y:S04]  /*390d0*/  STL [R1+0x16a0], R0 ;  /* 0x0016a00001007387 */ /* 0x0003e80000100800 */
        /* <DEDUP_REMOVED lines=587> */
[----:B------:R2:W-:Y:S01]  /*3b590*/  STL [R1+0x30], RZ ;  /* 0x000030ff01007387 */ /* 0x0005e20000100800 */
[----:B------:R2:W-:Y:S03]  /*3b5a0*/  STL [R1+0x34], RZ ;  /* 0x000034ff01007387 */ /* 0x0005e60000100800 */
[----:B------:R2:W-:Y:S01]  /*3b5b0*/  STL [R1+0x38], RZ ;  /* 0x000038ff01007387 */ /* 0x0005e20000100800 */
[----:B------:R2:W-:Y:S02]  /*3b5c0*/  STL [R1+0x3c], RZ ;  /* 0x00003cff01007387 */ /* 0x0005e40000100800 */
[----:B------:R2:W-:Y:S02]  /*3b5d0*/  STL [R1+0x20], RZ ;  /* 0x000020ff01007387 */ /* 0x0005e40000100800 */
[----:B------:R2:W-:Y:S01]  /*3b5e0*/  STL [R1+0x24], RZ ;  /* 0x000024ff01007387 */ /* 0x0005e20000100800 */
[----:B------:R2:W-:Y:S01]  /*3b5f0*/  STL [R1+0x28], RZ ;  /* 0x000028ff01007387 */ /* 0x0005e20000100800 */
[----:B------:R2:W-:Y:S02]  /*3b600*/  STL [R1+0x2c], RZ ;  /* 0x00002cff01007387 */ /* 0x0005e40000100800 */
[----:B------:R2:W-:Y:S02]  /*3b610*/  STL [R1+0x10], RZ ;  /* 0x000010ff01007387 */ /* 0x0005e40000100800 */
[----:B------:R2:W-:Y:S01]  /*3b620*/  STL [R1+0x14], RZ ;  /* 0x000014ff01007387 */ /* 0x0005e20000100800 */
[----:B------:R2:W-:Y:S01]  /*3b630*/  STL [R1+0x18], RZ ;  /* 0x000018ff01007387 */ /* 0x0005e20000100800 */
[----:B------:R2:W-:Y:S02]  /*3b640*/  STL [R1+0x1c], RZ ;  /* 0x00001cff01007387 */ /* 0x0005e40000100800 */
[----:B------:R2:W-:Y:S02]  /*3b650*/  STL [R1], RZ ;  /* 0x000000ff01007387 */ /* 0x0005e40000100800 */
[----:B------:R2:W-:Y:S01]  /*3b660*/  STL [R1+0x4], RZ ;  /* 0x000004ff01007387 */ /* 0x0005e20000100800 */
        /* <DEDUP_REMOVED lines=224> */
[----:B------:R-:W-:Y:S01]  /*3c470*/  MOV R175, c[0x0][0x180] ;  /* 0x0000600000af7a02 */ /* 0x000fe20000000f00 */
[----:B------:R2:W-:Y:S01]  /*3c480*/  STL [R1+0xcd8], RZ ;  /* 0x000cd8ff01007387 */ /* 0x0005e20000100800 */
[----:B------:R2:W-:Y:S02]  /*3c490*/  STL [R1+0xcdc], RZ ;  /* 0x000cdcff01007387 */ /* 0x0005e40000100800 */
[----:B------:R-:W-:-:S04]  /*3c4a0*/  IADD3 R175, R175, 0x3f, RZ ;  /* 0x0000003fafaf7810 */ /* 0x000fc80007ffe0ff */
[----:B------:R-:W-:-:S04]  /*3c4b0*/  SHF.R.S32.HI R2, RZ, 0x1f, R175 ;  /* 0x0000001fff027819 */ /* 0x000fc800000114af */
[----:B------:R-:W-:Y:S02]  /*3c4c0*/  LEA.HI R2, R2, R175, RZ, 0x6 ;  /* 0x000000af02027211 */ /* 0x000fe400078f30ff */
[----:B------:R-:W-:Y:S02]  /*3c4d0*/  SHF.R.S32.HI R5, RZ, 0x1f, R252 ;  /* 0x0000001fff057819 */ /* 0x000fe400000114fc */
[----:B-1----:R-:W-:Y:S01]  /*3c4e0*/  SHF.R.S32.HI R0, RZ, 0x6, R2 ;  /* 0x00000006ff007819 */ /* 0x002fe20000011402 */
[----:B------:R-:W-:Y:S01]  /*3c4f0*/  LOP3.LUT R2, R6, 0x20, RZ, 0x3c, !PT ;  /* 0x0000002006027812 */ /* 0x000fe200078e3cff */
[----:B------:R-:W-:Y:S02]  /*3c500*/  SHF.L.U64.HI R5, R252, 0x2, R5 ;  /* 0x00000002fc057819 */ /* 0x000fe40000010205 */
[----:B------:R-:W-:Y:S02]  /*3c510*/  LOP3.LUT R180, R6, 0x40, RZ, 0x3c, !PT ;  /* 0x0000004006b47812 */ /* 0x000fe400078e3cff */
[----:B------:R-:W-:Y:S01]  /*3c520*/  IADD3 R2, R0, -0x2, RZ ;  /* 0xfffffffe00027810 */ /* 0x000fe20007ffe0ff */
[----:B------:R-:W-:Y:S01]  /*3c530*/  MOV R252, 0x1 ;  /* 0x0000000100fc7802 */ /* 0x000fe20000000f00 */
        /* <DEDUP_REMOVED lines=98> */
[----:B------:R-:W-:-:S02]  /*3cb60*/  LOP3.LUT R6, R6, 0x60, RZ, 0x3c, !PT ;  /* 0x0000006006067812 */ /* 0x000fc400078e3cff */
[----:B--2---:R-:W-:-:S06]  /*3cb70*/  LOP3.LUT R0, R7, 0x40, RZ, 0x3c, !PT ;  /* 0x0000004007007812 */ /* 0x004fcc00078e3cff */
.L_x_1:
[----:B------:R-:W2:Y:S01]  /*3cb80*/  LDL.LU R0, [R1+0x16a0] ;  /* 0x0016a00001007983 */ /* 0x000ea20000300800 */
[----:B------:R-:W-:-:S04]  /*3cb90*/  DEPBAR.LE SB0, 0x2 ;  /* 0x000080800000791a */ /* 0x000fc80000000000 */
[----:B------:R-:W1:Y:S04]  /*3cba0*/  S2R R2, SR_TID.X ;  /* 0x0000000000027919 */ /* 0x000e680000002100 */
[----:B-----5:R-:W-:Y:S04]  /*3cbb0*/  STL.64 [R1+0x5b00], R130 ;  /* 0x005b008201007387 */ /* 0x020fe80000100a00 */
[----:B------:R-:W-:Y:S04]  /*3cbc0*/  STL.64 [R1+0x5af8], R128 ;  /* 0x005af88001007387 */ /* 0x000fe80000100a00 */
[----:B------:R-:W-:Y:S04]  /*3cbd0*/  STL.64 [R1+0x5af0], R134 ;  /* 0x005af08601007387 */ /* 0x000fe80000100a00 */
[----:B------:R-:W-:Y:S04]  /*3cbe0*/  STL.64 [R1+0x5ae8], R132 ;  /* 0x005ae88401007387 */ /* 0x000fe80000100a00 */
[----:B------:R-:W-:Y:S04]  /*3cbf0*/  STL.64 [R1+0x5ae0], R218 ;  /* 0x005ae0da01007387 */ /* 0x000fe80000100a00 */
[----:B------:R-:W-:Y:S01]  /*3cc00*/  STL.64 [R1+0x5ad8], R216 ;  /* 0x005ad8d801007387 */ /* 0x000fe20000100a00 */
[----:B-1----:R-:W-:-:S02]  /*3cc10*/  LOP3.LUT R4, R2, 0x7, RZ, 0xc0, !PT ;  /* 0x0000000702047812 */ /* 0x002fc400078ec0ff */
[C---:B------:R-:W-:Y:S01]  /*3cc20*/  SHF.L.U32 R6, R2.reuse, 0x1, RZ ;  /* 0x0000000102067819 */ /* 0x040fe200000006ff */
[----:B------:R-:W-:Y:S01]  /*3cc30*/  STL.64 [R1+0x5ad0], R138 ;  /* 0x005ad08a01007387 */ /* 0x000fe20000100a00 */
[----:B------:R-:W-:Y:S01]  /*3cc40*/  LOP3.LUT R181, R2, 0x1c, RZ, 0xc0, !PT ;  /* 0x0000001c02b57812 */ /* 0x000fe200078ec0ff */
[----:B------:R-:W-:Y:S01]  /*3cc50*/  IMAD R4, R4, 0x110, RZ ;  /* 0x0000011004047824 */ /* 0x000fe200078e02ff */
[C---:B------:R-:W-:Y:S01]  /*3cc60*/  LOP3.LUT R180, R2.reuse, 0x3, RZ, 0xc0, !PT ;  /* 0x0000000302b47812 */ /* 0x040fe200078ec0ff */
[----:B------:R-:W-:Y:S01]  /*3cc70*/  STL.64 [R1+0x5ac8], R136 ;  /* 0x005ac88801007387 */ /* 0x000fe20000100a00 */
[----:B------:R-:W-:Y:S02]  /*3cc80*/  LOP3.LUT R182, R2, 0x1c, RZ, 0xc0, !PT ;  /* 0x0000001c02b67812 */ /* 0x000fe400078ec0ff */
[----:B------:R-:W-:Y:S01]  /*3cc90*/  LOP3.LUT R4, R4, 0x30, R6, 0x78, !PT ;  /* 0x0000003004047812 */ /* 0x000fe200078e7806 */
[----:B------:R-:W-:Y:S01]  /*3cca0*/  STL.64 [R1+0x5ac0], R178 ;  /* 0x005ac0b201007387 */ /* 0x000fe20000100a00 */
[----:B------:R-:W-:Y:S01]  /*3ccb0*/  IMAD R180, R180, 0x820, R181 ;  /* 0x00000820b4b47824 */ /* 0x000fe200078e02b5 */
[----:B------:R-:W-:-:S02]  /*3ccc0*/  LOP3.LUT R2, R2, 0x3, RZ, 0xc0, !PT ;  /* 0x0000000302027812 */ /* 0x000fc400078ec0ff */
[----:B------:R-:W-:Y:S02]  /*3ccd0*/  STL.64 [R1+0x5ab8], R176 ;  /* 0x005ab8b001007387 */ /* 0x000fe40000100a00 */
[----:B------:R-:W-:Y:S01]  /*3cce0*/  LOP3.LUT R180, R180, 0x20, RZ, 0x3c, !PT ;  /* 0x00000020b4b47812 */ /* 0x000fe200078e3cff */
[----:B------:R-:W-:Y:S01]  /*3ccf0*/  IMAD R2, R2, 0x820, R182 ;  /* 0x0000082002027824 */ /* 0x000fe200078e02b6 */
        /* <DEDUP_REMOVED lines=20> */
[----:B------:R-:W-:Y:S04]  /*3ce40*/  STL [R1+0x4a18], R252 ;  /* 0x004a18fc01007387 */ /* 0x000fe80000100800 */
[----:B------:R1:W-:Y:S04]  /*3ce50*/  STL [R1+0x4a14], R3 ;  /* 0x004a140301007387 */ /* 0x0003e80000100800 */
[----:B------:R-:W-:Y:S01]  /*3ce60*/  STL [R1+0x4a10], R5 ;  /* 0x004a100501007387 */ /* 0x000fe20000100800 */
[----:B--2---:R-:W-:-:S03]  /*3ce70*/  IADD3 R0, R0, 0x1, RZ ;  /* 0x0000000100007810 */ /* 0x004fc60007ffe0ff */
[----:B------:R-:W-:Y:S01]  /*3ce80*/  BAR.SYNC.DEFER_BLOCKING 0x0 ;  /* 0x0000000000007b1d */ /* 0x000fe20000010000 */
[----:B------:R-:W-:-:S04]  /*3ce90*/  ISETP.GT.AND P0, PT, R0, 0x1, PT ;  /* 0x000000010000780c */ /* 0x000fc80003f04270 */
[----:B------:R-:W-:-:S04]  /*3cea0*/  SEL R7, R0, RZ, !P0 ;  /* 0x000000ff00077207 */ /* 0x000fc80004000000 */
[C---:B------:R-:W-:Y:S01]  /*3ceb0*/  LEA R0, R7.reuse, R180, 0x11 ;  /* 0x000000b407007211 */ /* 0x040fe200078e88ff */
[----:B------:R-:W-:Y:S01]  /*3cec0*/  STL [R1+0x16a0], R7 ;  /* 0x0016a00701007387 */ /* 0x000fe20000100800 */
[C---:B-1----:R-:W-:Y:S02]  /*3ced0*/  IMAD R3, R7.reuse, 0x4000, R4 ;  /* 0x0000400007037824 */ /* 0x042fe400078e0204 */
[----:B------:R-:W-:Y:S01]  /*3cee0*/  IMAD R2, R7, 0x20000, R2 ;  /* 0x0002000007027824 */ /* 0x000fe200078e0202 */
[----:B------:R-:W2:Y:S04]  /*3cef0*/  LDL.LU.64 R132, [R1+0xe80] ;  /* 0x000e800001847983 */ /* 0x000ea80000300a00 */
[----:B------:R-:W2:Y:S04]  /*3cf00*/  LDL.LU.64 R134, [R1+0xe88] ;  /* 0x000e880001867983 */ /* 0x000ea80000300a00 */
[----:B------:R-:W3:Y:S04]  /*3cf10*/  LDL.LU.64 R128, [R1+0xe70] ;  /* 0x000e700001807983 */ /* 0x000ee80000300a00 */
[----:B------:R-:W-:Y:S04]  /*3cf20*/  STL [R1+0x14f0], R3 ;  /* 0x0014f00301007387 */ /* 0x000fe80000100800 */
[----:B------:R-:W3:Y:S04]  /*3cf30*/  LDL.LU.64 R130, [R1+0xe78] ;  /* 0x000e780001827983 */ /* 0x000ee80000300a00 */
[----:B------:R-:W-:Y:S04]  /*3cf40*/  LDS R220, [R2] ;  /* 0x0000000002dc7984 */ /* 0x000fe80000000800 */
[----:B------:R-:W-:Y:S04]  /*3cf50*/  LDS R222, [R2+0x2000] ;  /* 0x0020000002de7984 */ /* 0x000fe80000000800 */
[----:B------:R-:W-:Y:S04]  /*3cf60*/  LDS R221, [R0] ;  /* 0x0000000000dd7984 */ /* 0x000fe80000000800 */
[----:B------:R-:W-:Y:S04]  /*3cf70*/  LDS R223, [R0+0x2000] ;  /* 0x0020000000df7984 */ /* 0x000fe80000000800 */
[----:B------:R-:W1:Y:S04]  /*3cf80*/  LDSM.16.M88.4 R184, [R3+0x40000] ;  /* 0x0400000003b8783b */ /* 0x000e680000000200 */
[----:B------:R-:W4:Y:S04]  /*3cf90*/  LDSM.16.M88.4 R180, [R3+0x40800] ;  /* 0x0408000003b4783b */ /* 0x000f280000000200 */
[----:B------:R-:W4:Y:S04]  /*3cfa0*/  LDSM.16.M88.4 R188, [R3+0x41000] ;  /* 0x0410000003bc783b */ /* 0x000f280000000200 */
[----:B------:R-:W4:Y:S04]  /*3cfb0*/  LDSM.16.M88.4 R208, [R3+0x41800] ;  /* 0x0418000003d0783b */ /* 0x000f280000000200 */
[----:B------:R-:W4:Y:S04]  /*3cfc0*/  LDSM.16.M88.4 R204, [R3+0x42000] ;  /* 0x0420000003cc783b */ /* 0x000f280000000200 */
[----:B------:R-:W4:Y:S04]  /*3cfd0*/  LDSM.16.M88.4 R200, [R3+0x42800] ;  /* 0x0428000003c8783b */ /* 0x000f280000000200 */
[----:B------:R-:W4:Y:S04]  /*3cfe0*/  LDSM.16.M88.4 R196, [R3+0x43000] ;  /* 0x0430000003c4783b */ /* 0x000f280000000200 */
[----:B------:R-:W4:Y:S04]  /*3cff0*/  LDSM.16.M88.4 R192, [R3+0x43800] ;  /* 0x0438000003c0783b */ /* 0x000f280000000200 */
[----:B------:R-:W3:Y:S04]  /*3d000*/  LDL.LU.64 R156, [R1+0xe60] ;  /* 0x000e6000019c7983 */ /* 0x000ee80000300a00 */
[----:B------:R-:W3:Y:S04]  /*3d010*/  LDL.LU.64 R158, [R1+0xe68] ;  /* 0x000e6800019e7983 */ /* 0x000ee80000300a00 */
[----:B-1----:R-:W-:Y:S04]  /*3d020*/  STL [R1+0x59ec], R186 ;  /* 0x0059ecba01007387 */ /* 0x002fe80000100800 */
[----:B------:R-:W-:Y:S04]  /*3d030*/  STL [R1+0x59e8], R187 ;  /* 0x0059e8bb01007387 */ /* 0x000fe80000100800 */
[----:B----4-:R-:W-:Y:S04]  /*3d040*/  STL [R1+0x59f4], R182 ;  /* 0x0059f4b601007387 */ /* 0x010fe80000100800 */
        /* <DEDUP_REMOVED lines=13> */
[----:B------:R-:W3:Y:S04]  /*3d120*/  LDL.LU.64 R152, [R1+0xe50] ;  /* 0x000e500001987983 */ /* 0x000ee80000300a00 */
[----:B------:R-:W3:Y:S04]  /*3d130*/  LDL.LU.64 R154, [R1+0xe58] ;  /* 0x000e5800019a7983 */ /* 0x000ee80000300a00 */
[----:B------:R-:W-:Y:S04]  /*3d140*/  LDS R224, [R2+0x80] ;  /* 0x0000800002e07984 */ /* 0x000fe80000000800 */
[----:B------:R-:W-:Y:S04]  /*3d150*/  LDS R226, [R2+0x2080] ;  /* 0x0020800002e27984 */ /* 0x000fe80000000800 */
[----:B------:R-:W-:Y:S04]  /*3d160*/  LDS R225, [R0+0x80] ;  /* 0x0000800000e17984 */ /* 0x000fe80000000800 */
[----:B------:R-:W1:Y:S04]  /*3d170*/  LDS R227, [R0+0x2080] ;  /* 0x0020800000e37984 */ /* 0x000e680000000800 */
[----:B------:R-:W-:Y:S04]  /*3d180*/  LDS R228, [R2+0x100] ;  /* 0x0001000002e47984 */ /* 0x000fe80000000800 */
[----:B------:R-:W-:Y:S04]  /*3d190*/  LDS R230, [R2+0x2100] ;  /* 0x0021000002e67984 */ /* 0x000fe80000000800 */
[----:B------:R-:W-:Y:S04]  /*3d1a0*/  LDS R229, [R0+0x100] ;  /* 0x0001000000e57984 */ /* 0x000fe80000000800 */
[----:B------:R-:W1:Y:S04]  /*3d1b0*/  LDS R231, [R0+0x2100] ;  /* 0x0021000000e77984 */ /* 0x000e680000000800 */
[----:B------:R-:W-:Y:S04]  /*3d1c0*/  LDS R232, [R2+0x180] ;  /* 0x0001800002e87984 */ /* 0x000fe80000000800 */
[----:B------:R-:W-:Y:S04]  /*3d1d0*/  LDS R234, [R2+0x2180] ;  /* 0x0021800002ea7984 */ /* 0x000fe80000000800 */
[----:B------:R-:W-:Y:S04]  /*3d1e0*/  LDS R233, [R0+0x180] ;  /* 0x0001800000e97984 */ /* 0x000fe80000000800 */
[----:B------:R-:W1:Y:S01]  /*3d1f0*/  LDS R235, [R0+0x2180] ;  /* 0x0021800000eb7984 */ /* 0x000e620000000800 */
[C---:B--2---:R-:W-:Y:S08]  /*3d200*/  HMMA.1688.F32.TF32 R132, R220.reuse, R184, R132 ;  /* 0x000000b8dc84723c */ /* 0x044ff00000081084 */
[C---:B---3--:R-:W-:Y:S11]  /*3d210*/  HMMA.1688.F32.TF32 R128, R220.reuse, R180, R128 ;  /* 0x000000b4dc80723c */ /* 0x048ff60000081080 */
[----:B------:R-:W-:Y:S04]  /*3d220*/  @!UPT UIADD3 URZ, URZ, URZ, URZ ;  /* 0x0000003f3f3ff290 */ /* 0x000fe8000fffe03f */
[----:B------:R2:W-:Y:S04]  /*3d230*/  STL.64 [R1+0x8e0], R132 ;  /* 0x0008e08401007387 */ /* 0x0005e80000100a00 */
[----:B------:R3:W-:Y:S04]  /*3d240*/  STL.64 [R1+0x8e8], R134 ;  /* 0x0008e88601007387 */ /* 0x0007e80000100a00 */
[----:B------:R-:W4:Y:S04]  /*3d250*/  LDL.LU.64 R148, [R1+0xe40] ;  /* 0x000e400001947983 */ /* 0x000f280000300a00 */
[----:B------:R-:W4:Y:S04]  /*3d260*/  LDL.LU.64 R150, [R1+0xe48] ;  /* 0x000e480001967983 */ /* 0x000f280000300a00 */
[----:B------:R1:W-:Y:S04]  /*3d270*/  STL.64 [R1+0x8d0], R128 ;  /* 0x0008d08001007387 */ /* 0x0003e80000100a00 */
[----:B------:R1:W-:Y:S04]  /*3d280*/  STL.64 [R1+0x8d8], R130 ;  /* 0x0008d88201007387 */ /* 0x0003e80000100a00 */
[----:B------:R-:W4:Y:S04]  /*3d290*/  LDL.LU.64 R144, [R1+0xe30] ;  /* 0x000e300001907983 */ /* 0x000f280000300a00 */
[----:B------:R-:W4:Y:S04]  /*3d2a0*/  LDL.LU.64 R146, [R1+0xe38] ;  /* 0x000e380001927983 */ /* 0x000f280000300a00 */
[----:B------:R-:W4:Y:S04]  /*3d2b0*/  LDL.LU.64 R140, [R1+0xe20] ;  /* 0x000e2000018c7983 */ /* 0x000f280000300a00 */
[----:B------:R-:W4:Y:S04]  /*3d2c0*/  LDL.LU.64 R142, [R1+0xe28] ;  /* 0x000e2800018e7983 */ /* 0x000f280000300a00 */
[----:B------:R-:W4:Y:S04]  /*3d2d0*/  LDL.LU.64 R136, [R1+0xe10] ;  /* 0x000e100001887983 */ /* 0x000f280000300a00 */
[----:B------:R-:W4:Y:S04]  /*3d2e0*/  LDL.LU.64 R138, [R1+0xe18] ;  /* 0x000e1800018a7983 */ /* 0x000f280000300a00 */
[----:B--2---:R-:W2:Y:S04]  /*3d2f0*/  LDL.LU.64 R132, [R1+0xe00] ;  /* 0x000e000001847983 */ /* 0x004ea80000300a00 */
[----:B---3--:R-:W2:Y:S04]  /*3d300*/  LDL.LU.64 R134, [R1+0xe08] ;  /* 0x000e080001867983 */ /* 0x008ea80000300a00 */
[----:B-1----:R-:W3:Y:S04]  /*3d310*/  LDL.LU.64 R128, [R1+0xdf0] ;  /* 0x000df00001807983 */ /* 0x002ee80000300a00 */
[----:B------:R-:W3:Y:S01]  /*3d320*/  LDL.LU.64 R130, [R1+0xdf8] ;  /* 0x000df80001827983 */ /* 0x000ee20000300a00 */
[----:B------:R-:W-:Y:S11]  /*3d330*/  HMMA.1688.F32.TF32 R156, R220, R188, R156 ;  /* 0x000000bcdc9c723c */ /* 0x000ff6000008109c */
[----:B------:R-:W-:Y:S11]  /*3d340*/  @!UPT UIADD3 URZ, URZ, URZ, URZ ;  /* 0x0000003f3f3ff290 */ /* 0x000ff6000fffe03f */
[----:B------:R-:W-:Y:S02]  /*3d350*/  @!UPT UIADD3 URZ, URZ, URZ, URZ ;  /* 0x0000003f3f3ff290 */ /* 0x000fe4000fffe03f */
[----:B------:R-:W-:Y:S01]  /*3d360*/  MOV R190, R158 ;  /* 0x0000009e00be7202 */ /* 0x000fe20000000f00 */
[----:B------:R-:W-:-:S04]  /*3d370*/  IMAD.MOV.U32 R191, RZ, RZ, R159 ;  /* 0x000000ffffbf7224 */ /* 0x000fc800078e009f */
[----:B------:R-:W-:Y:S04]  /*3d380*/  STL [R1+0x5a14], R190 ;  /* 0x005a14be01007387 */ /* 0x000fe80000100800 */
[----:B------:R-:W-:Y:S01]  /*3d390*/  STL [R1+0x5a10], R191 ;  /* 0x005a10bf01007387 */ /* 0x000fe20000100800 */
[----:B------:R-:W-:Y:S01]  /*3d3a0*/  MOV R210, R156 ;  /* 0x0000009c00d27202 */ /* 0x000fe20000000f00 */
[----:B------:R-:W-:Y:S01]  /*3d3b0*/  IMAD.MOV.U32 R211, RZ, RZ, R157 ;  /* 0x000000ffffd37224 */ /* 0x000fe200078e009d */
[C---:B------:R-:W-:Y:S11]  /*3d3c0*/  HMMA.1688.F32.TF32 R152, R220.reuse, R208, R152 ;  /* 0x000000d0dc98723c */ /* 0x040ff60000081098 */
[----:B------:R-:W-:Y:S11]  /*3d3d0*/  @!UPT UIADD3 URZ, URZ, URZ, URZ ;  /* 0x0000003f3f3ff290 */ /* 0x000ff6000fffe03f */
[----:B------:R-:W-:Y:S02]  /*3d3e0*/  @!UPT UIADD3 URZ, URZ, URZ, URZ ;  /* 0x0000003f3f3ff290 */ /* 0x000fe4000fffe03f */
[----:B------:R-:W-:Y:S01]  /*3d3f0*/  MOV R182, R152 ;  /* 0x0000009800b67202 */ /* 0x000fe20000000f00 */
[----:B------:R-:W-:Y:S01]  /*3d400*/  IMAD.MOV.U32 R183, RZ, RZ, R153 ;  /* 0x000000ffffb77224 */ /* 0x000fe200078e0099 */
[----:B------:R-:W-:Y:S01]  /*3d410*/  MOV R186, R154 ;  /* 0x0000009a00ba7202 */ /* 0x000fe20000000f00 */
[----:B------:R-:W-:Y:S01]  /*3d420*/  IMAD.MOV.U32 R187, RZ, RZ, R155 ;  /* 0x000000ffffbb7224 */ /* 0x000fe200078e009b */
[C---:B----4-:R-:W-:Y:S08]  /*3d430*/  HMMA.1688.F32.TF32 R144, R220.reuse, R200, R144 ;  /* 0x000000c8dc90723c */ /* 0x050ff00000081090 */
[C---:B------:R-:W-:Y:S08]  /*3d440*/  HMMA.1688.F32.TF32 R140, R220.reuse, R196, R140 ;  /* 0x000000c4dc8c723c */ /* 0x040ff0000008108c */
[----:B------:R-:W-:Y:S08]  /*3d450*/  HMMA.1688.F32.TF32 R136, R220, R192, R136 ;  /* 0x000000c0dc88723c */ /* 0x000ff00000081088 */
[C---:B--2---:R-:W-:Y:S08]  /*3d460*/  HMMA.1688.F32.TF32 R132, R224.reuse, R184, R132 ;  /* 0x000000b8e084723c */ /* 0x044ff00000081084 */
[----:B---3--:R-:W-:Y:S01]  /*3d470*/  HMMA.1688.F32.TF32 R128, R224, R180, R128 ;  /* 0x000000b4e080723c */ /* 0x008fe20000081080 */
[----:B------:R-:W-:Y:S04]  /*3d480*/  STL.64 [R1+0x890], R144 ;  /* 0x0008909001007387 */ /* 0x000fe80000100a00 */
[----:B------:R-:W-:Y:S04]  /*3d490*/  STL.64 [R1+0x898], R146 ;  /* 0x0008989201007387 */ /* 0x000fe80000100a00 */
[----:B------:R-:W-:Y:S04]  /*3d4a0*/  STL.64 [R1+0x880], R140 ;  /* 0x0008808c01007387 */ /* 0x000fe80000100a00 */
[----:B------:R-:W-:Y:S04]  /*3d4b0*/  STL.64 [R1+0x888], R142 ;  /* 0x0008888e01007387 */ /* 0x000fe80000100a00 */
[----:B------:R1:W-:Y:S04]  /*3d4c0*/  STL.64 [R1+0x790], R136 ;  /* 0x0007908801007387 */ /* 0x0003e80000100a00 */
[----:B------:R2:W-:Y:S04]  /*3d4d0*/  STL.64 [R1+0x798], R138 ;  /* 0x0007988a01007387 */ /* 0x0005e80000100a00 */
[----:B------:R-:W3:Y:S04]  /*3d4e0*/  LDL.LU.64 R176, [R1+0xde0] ;  /* 0x000de00001b07983 */ /* 0x000ee80000300a00 */
[----:B------:R4:W-:Y:S04]  /*3d4f0*/  STL.64 [R1+0x780], R132 ;  /* 0x0007808401007387 */ /* 0x0009e80000100a00 */
[----:B------:R1:W-:Y:S04]  /*3d500*/  STL.64 [R1+0x788], R134 ;  /* 0x0007888601007387 */ /* 0x0003e80000100a00 */
[----:B------:R-:W3:Y:S04]  /*3d510*/  LDL.LU.64 R178, [R1+0xde8] ;  /* 0x000de80001b27983 */ /* 0x000ee80000300a00 */
[----:B------:R1:W-:Y:S04]  /*3d520*/  STL.64 [R1+0x770], R128 ;  /* 0x0007708001007387 */ /* 0x0003e80000100a00 */
[----:B------:R1:W-:Y:S04]  /*3d530*/  STL.64 [R1+0x778], R130 ;  /* 0x0007788201007387 */ /* 0x0003e80000100a00 */
[----:B------:R-:W3:Y:S04]  /*3d540*/  LDL.LU.64 R172, [R1+0xdd0] ;  /* 0x000dd00001ac7983 */ /* 0x000ee80000300a00 */
[----:B------:R-:W3:Y:S04]  /*3d550*/  LDL.LU.64 R174, [R1+0xdd8] ;  /* 0x000dd80001ae7983 */ /* 0x000ee80000300a00 */
[----:B------:R-:W3:Y:S04]  /*3d560*/  LDL.LU.64 R168, [R1+0xdc0] ;  /* 0x000dc00001a87983 */ /* 0x000ee80000300a00 */
[----:B------:R-:W3:Y:S04]  /*3d570*/  LDL.LU.64 R170, [R1+0xdc8] ;  /* 0x000dc80001aa7983 */ /* 0x000ee80000300a00 */
[----:B------:R-:W3:Y:S04]  /*3d580*/  LDL.LU.64 R164, [R1+0xdb0] ;  /* 0x000db00001a47983 */ /* 0x000ee80000300a00 */
[----:B------:R-:W3:Y:S04]  /*3d590*/  LDL.LU.64 R166, [R1+0xdb8] ;  /* 0x000db80001a67983 */ /* 0x000ee80000300a00 */
[----:B-1----:R-:W3:Y:S04]  /*3d5a0*/  LDL.LU.64 R136, [R1+0xda0] ;  /* 0x000da00001887983 */ /* 0x002ee80000300a00 */
[----:B--2---:R-:W2:Y:S01]  /*3d5b0*/  LDL.LU.64 R138, [R1+0xda8] ;  /* 0x000da800018a7983 */ /* 0x004ea20000300a00 */
[----:B------:R-:W-:Y:S03]  /*3d5c0*/  HMMA.1688.F32.TF32 R148, R220, R204, R148 ;  /* 0x000000ccdc94723c */ /* 0x000fe60000081094 */
[----:B------:R-:W2:Y:S04]  /*3d5d0*/  LDL.LU.64 R160, [R1+0xd90] ;  /* 0x000d900001a07983 */ /* 0x000ea80000300a00 */
[----:B------:R-:W2:Y:S04]  /*3d5e0*/  LDL.LU.64 R162, [R1+0xd98] ;  /* 0x000d980001a27983 */ /* 0x000ea80000300a00 */
[----:B------:R-:W2:Y:S04]  /*3d5f0*/  LDL.LU.64 R156, [R1+0xd80] ;  /* 0x000d8000019c7983 */ /* 0x000ea80000300a00 */
[----:B------:R-:W2:Y:S04]  /*3d600*/  LDL.LU.64 R158, [R1+0xd88] ;  /* 0x000d8800019e7983 */ /* 0x000ea80000300a00 */
[----:B----4-:R-:W4:Y:S04]  /*3d610*/  LDL.LU.64 R132, [R1+0xd70] ;  /* 0x000d700001847983 */ /* 0x010f280000300a00 */
[----:B------:R-:W4:Y:S01]  /*3d620*/  LDL.LU.64 R134, [R1+0xd78] ;  /* 0x000d780001867983 */ /* 0x000f220000300a00 */
[----:B------:R-:W-:Y:S01]  /*3d630*/  MOV R190, R148 ;  /* 0x0000009400be7202 */ /* 0x000fe20000000f00 */
[----:B------:R-:W-:-:S02]  /*3d640*/  IMAD.MOV.U32 R191, RZ, RZ, R149 ;  /* 0x000000ffffbf7224 */ /* 0x000fc400078e0095 */
[----:B------:R-:W4:Y:S01]  /*3d650*/  LDL.LU.64 R152, [R1+0xd60] ;  /* 0x000d600001987983 */ /* 0x000f220000300a00 */
[----:B------:R-:W-:Y:S01]  /*3d660*/  MOV R206, R150 ;  /* 0x0000009600ce7202 */ /* 0x000fe20000000f00 */
[----:B------:R-:W-:Y:S02]  /*3d670*/  IMAD.MOV.U32 R207, RZ, RZ, R151 ;  /* 0x000000ffffcf7224 */ /* 0x000fe400078e0097 */
        /* <DEDUP_REMOVED lines=9> */
[----:B------:R-:W-:Y:S04]  /*3d710*/  LDS R220, [R2+0x200] ;  /* 0x0002000002dc7984 */ /* 0x000fe80000000800 */
[----:B------:R-:W-:Y:S04]  /*3d720*/  LDS R222, [R2+0x2200] ;  /* 0x0022000002de7984 */ /* 0x000fe80000000800 */
[----:B------:R-:W-:Y:S04]  /*3d730*/  LDS R221, [R0+0x200] ;  /* 0x0002000000dd7984 */ /* 0x000fe80000000800 */
[----:B------:R-:W1:Y:S01]  /*3d740*/  LDS R223, [R0+0x2200] ;  /* 0x0022000000df7984 */ /* 0x000e620000000800 */
[C---:B---3--:R-:W-:Y:S08]  /*3d750*/  HMMA.1688.F32.TF32 R212, R224.reuse, R188, R176 ;  /* 0x000000bce0d4723c */ /* 0x048ff000000810b0 */
[C---:B------:R-:W-:Y:S08]  /*3d760*/  HMMA.1688.F32.TF32 R176, R224.reuse, R208, R172 ;  /* 0x000000d0e0b0723c */ /* 0x040ff000000810ac */
[C---:B------:R-:W-:Y:S08]  /*3d770*/  HMMA.1688.F32.TF32 R172, R224.reuse, R204, R168 ;  /* 0x000000cce0ac723c */ /* 0x040ff000000810a8 */
[C---:B------:R-:W-:Y:S08]  /*3d780*/  HMMA.1688.F32.TF32 R168, R224.reuse, R200, R164 ;  /* 0x000000c8e0a8723c */ /* 0x040ff000000810a4 */
[C---:B--2---:R-:W-:Y:S01]  /*3d790*/  HMMA.1688.F32.TF32 R164, R224.reuse, R196, R136 ;  /* 0x000000c4e0a4723c */ /* 0x044fe20000081088 */
[----:B------:R-:W-:Y:S04]  /*3d7a0*/  STL.64 [R1+0x760], R212 ;  /* 0x000760d401007387 */ /* 0x000fe80000100a00 */
[----:B------:R-:W-:Y:S04]  /*3d7b0*/  STL.64 [R1+0x768], R214 ;  /* 0x000768d601007387 */ /* 0x000fe80000100a00 */
[----:B------:R-:W-:Y:S04]  /*3d7c0*/  STL.64 [R1+0x750], R176 ;  /* 0x000750b001007387 */ /* 0x000fe80000100a00 */
[----:B------:R-:W-:Y:S04]  /*3d7d0*/  STL.64 [R1+0x758], R178 ;  /* 0x000758b201007387 */ /* 0x000fe80000100a00 */
[----:B------:R-:W-:Y:S04]  /*3d7e0*/  STL.64 [R1+0x740], R172 ;  /* 0x000740ac01007387 */ /* 0x000fe80000100a00 */
[----:B------:R-:W-:Y:S04]  /*3d7f0*/  STL.64 [R1+0x748], R174 ;  /* 0x000748ae01007387 */ /* 0x000fe80000100a00 */
[----:B------:R-:W2:Y:S04]  /*3d800*/  LDL.LU.64 R136, [R1+0x550] ;  /* 0x0005500001887983 */ /* 0x000ea80000300a00 */
[----:B------:R-:W-:Y:S04]  /*3d810*/  STL.64 [R1+0x730], R168 ;  /* 0x000730a801007387 */ /* 0x000fe80000100a00 */
[----:B------:R-:W-:Y:S04]  /*3d820*/  STL.64 [R1+0x738], R170 ;  /* 0x000738aa01007387 */ /* 0x000fe80000100a00 */
[----:B------:R-:W2:Y:S04]  /*3d830*/  LDL.LU.64 R138, [R1+0x558] ;  /* 0x00055800018a7983 */ /* 0x000ea80000300a00 */
[----:B------:R-:W-:Y:S04]  /*3d840*/  STL.64 [R1+0x720], R164 ;  /* 0x000720a401007387 */ /* 0x000fe80000100a00 */
[----:B------:R3:W-:Y:S02]  /*3d850*/  STL.64 [R1+0x728], R166 ;  /* 0x000728a601007387 */ /* 0x0007e40000100a00 */
[----:B---3--:R-:W-:Y:S02]  /*3d860*/  HMMA.1688.F32.TF32 R164, R224, R192, R160 ;  /* 0x000000c0e0a4723c */ /* 0x008fe400000810a0 */
[----:B------:R-:W-:Y:S04]  /*3d870*/  LDS R224, [R2+0x280] ;  /* 0x0002800002e07984 */ /* 0x000fe80000000800 */
[----:B------:R-:W-:Y:S02]  /*3d880*/  LDS R226, [R2+0x2280] ;  /* 0x0022800002e27984 */ /* 0x000fe40000000800 */
[C---:B------:R-:W-:Y:S02]  /*3d890*/  HMMA.1688.F32.TF32 R160, R228.reuse, R184, R156 ;  /* 0x000000b8e4a0723c */ /* 0x040fe4000008109c */
[----:B------:R-:W-:Y:S04]  /*3d8a0*/  LDS R225, [R0+0x280] ;  /* 0x0002800000e17984 */ /* 0x000fe80000000800 */
[----:B------:R-:W2:Y:S02]  /*3d8b0*/  LDS R227, [R0+0x2280] ;  /* 0x0022800000e37984 */ /* 0x000ea40000000800 */
[C---:B----4-:R-:W-:Y:S08]  /*3d8c0*/  HMMA.1688.F32.TF32 R156, R228.reuse, R180, R132 ;  /* 0x000000b4e49c723c */ /* 0x050ff00000081084 */
[C---:B------:R-:W-:Y:S01]  /*3d8d0*/  HMMA.1688.F32.TF32 R152, R228.reuse, R188, R152 ;  /* 0x000000bce498723c */ /* 0x040fe20000081098 */
[----:B------:R-:W-:Y:S07]  /*3d8e0*/  STL.64 [R1+0x670], R164 ;  /* 0x000670a401007387 */ /* 0x000fee0000100a00 */
[C---:B------:R-:W-:Y:S01]  /*3d8f0*/  HMMA.1688.F32.TF32 R148, R228.reuse, R208, R148 ;  /* 0x000000d0e494723c */ /* 0x040fe20000081094 */
[----:B------:R-:W-:Y:S04]  /*3d900*/  STL.64 [R1+0x678], R166 ;  /* 0x000678a601007387 */ /* 0x000fe80000100a00 */
[----:B------:R-:W4:Y:S03]  /*3d910*/  LDL.LU.64 R132, [R1+0x540] ;  /* 0x0005400001847983 */ /* 0x000f260000300a00 */
[C---:B------:R-:W-:Y:S01]  /*3d920*/  HMMA.1688.F32.TF32 R144, R228.reuse, R204, R144 ;  /* 0x000000cce490723c */ /* 0x040fe20000081090 */
[----:B------:R-:W-:Y:S07]  /*3d930*/  STL.64 [R1+0x660], R160 ;  /* 0x000660a001007387 */ /* 0x000fee0000100a00 */
[C---:B------:R-:W-:Y:S01]  /*3d940*/  HMMA.1688.F32.TF32 R140, R228.reuse, R200, R140 ;  /* 0x000000c8e48c723c */ /* 0x040fe2000008108c */
[----:B------:R-:W-:Y:S04]  /*3d950*/  STL.64 [R1+0x668], R162 ;  /* 0x000668a201007387 */ /* 0x000fe80000100a00 */
[----:B------:R-:W4:Y:S04]  /*3d960*/  LDL.LU.64 R134, [R1+0x548] ;  /* 0x0005480001867983 */ /* 0x000f280000300a00 */
[----:B------:R-:W-:Y:S04]  /*3d970*/  STL.64 [R1+0x650], R156 ;  /* 0x0006509c01007387 */ /* 0x000fe80000100a00 */
[----:B------:R-:W-:Y:S04]  /*3d980*/  STL.64 [R1+0x658], R158 ;  /* 0x0006589e01007387 */ /* 0x000fe80000100a00 */
[----:B------:R-:W-:Y:S04]  /*3d990*/  STL.64 [R1+0x640], R152 ;  /* 0x0006409801007387 */ /* 0x000fe80000100a00 */
[----:B------:R-:W-:Y:S04]  /*3d9a0*/  STL.64 [R1+0x648], R154 ;  /* 0x0006489a01007387 */ /* 0x000fe80000100a00 */
[----:B------:R1:W-:Y:S04]  /*3d9b0*/  STL.64 [R1+0x630], R148 ;  /* 0x0006309401007387 */ /* 0x0003e80000100a00 */
[----:B------:R1:W-:Y:S04]  /*3d9c0*/  STL.64 [R1+0x638], R150 ;  /* 0x0006389601007387 */ /* 0x0003e80000100a00 */
[----:B------:R-:W-:Y:S04]  /*3d9d0*/  STL.64 [R1+0x620], R144 ;  /* 0x0006209001007387 */ /* 0x000fe80000100a00 */
[----:B------:R-:W-:Y:S04]  /*3d9e0*/  STL.64 [R1+0x628], R146 ;  /* 0x0006289201007387 */ /* 0x000fe80000100a00 */
[----:B-1----:R-:W2:Y:S04]  /*3d9f0*/  LDL.LU.64 R148, [R1+0x530] ;  /* 0x0005300001947983 */ /* 0x002ea80000300a00 */
[----:B------:R-:W-:Y:S04]  /*3da00*/  STL.64 [R1+0x610], R140 ;  /* 0x0006108c01007387 */ /* 0x000fe80000100a00 */
[----:B------:R-:W-:Y:S04]  /*3da10*/  STL.64 [R1+0x618], R142 ;  /* 0x0006188e01007387 */ /* 0x000fe80000100a00 */
[----:B------:R-:W2:Y:S01]  /*3da20*/  LDL.LU.64 R150, [R1+0x538] ;  /* 0x0005380001967983 */ /* 0x000ea20000300a00 */
[C---:B------:R-:W-:Y:S11]  /*3da30*/  HMMA.1688.F32.TF32 R128, R228.reuse, R196, R128 ;  /* 0x000000c4e480723c */ /* 0x040ff60000081080 */
[----:B------:R-:W-:Y:S11]  /*3da40*/  @!UPT UIADD3 URZ, URZ, URZ, URZ ;  /* 0x0000003f3f3ff290 */ /* 0x000ff6000fffe03f */
[----:B------:R-:W-:Y:S01]  /*3da50*/  @!UPT UIADD3 URZ, URZ, URZ, URZ ;  /* 0x0000003f3f3ff290 */ /* 0x000fe2000fffe03f */
[----:B------:R1:W-:Y:S04]  /*3da60*/  STL.64 [R1+0x600], R128 ;  /* 0x0006008001007387 */ /* 0x0003e80000100a00 */
[----:B------:R1:W-:Y:S04]  /*3da70*/  STL.64 [R1+0x608], R130 ;  /* 0x0006088201007387 */ /* 0x0003e80000100a00 */
[----:B-1----:R-:W2:Y:S04]  /*3da80*/  LDL.LU.64 R128, [R1+0x520] ;  /* 0x0005200001807983 */ /* 0x002ea80000300a00 */
[----:B------:R-:W2:Y:S04]  /*3da90*/  LDL.LU.64 R130, [R1+0x528] ;  /* 0x0005280001827983 */ /* 0x000ea80000300a00 */
[----:B------:R-:W2:Y:S04]  /*3daa0*/  LDL.LU.64 R144, [R1+0x510] ;  /* 0x0005100001907983 */ /* 0x000ea80000300a00 */
[----:B------:R-:W2:Y:S02]  /*3dab0*/  LDL.LU.64 R146, [R1+0x518] ;  /* 0x0005180001927983 */ /* 0x000ea40000300a00 */
[----:B--2---:R-:W-:Y:S02]  /*3dac0*/  HMMA.1688.F32.TF32 R136, R228, R192, R136 ;  /* 0x000000c0e488723c */ /* 0x004fe40000081088 */
[----:B------:R-:W-:Y:S04]  /*3dad0*/  LDS R228, [R2+0x300] ;  /* 0x0003000002e47984 */ /* 0x000fe80000000800 */
[----:B------:R-:W-:Y:S04]  /*3dae0*/  LDS R230, [R2+0x2300] ;  /* 0x0023000002e67984 */ /* 0x000fe80000000800 */
[----:B------:R-:W-:Y:S04]  /*3daf0*/  LDS R229, [R0+0x300] ;  /* 0x0003000000e57984 */ /* 0x000fe80000000800 */
[----:B------:R-:W1:Y:S10]  /*3db00*/  LDS R231, [R0+0x2300] ;  /* 0x0023000000e77984 */ /* 0x000e740000000800 */
[----:B------:R-:W-:Y:S01]  /*3db10*/  IMAD.MOV.U32 R198, RZ, RZ, R139 ;  /* 0x000000ffffc67224 */ /* 0x000fe200078e008b */
[----:B------:R-:W-:Y:S01]  /*3db20*/  MOV R194, R138 ;  /* 0x0000008a00c27202 */ /* 0x000fe20000000f00 */
[----:B------:R2:W-:Y:S04]  /*3db30*/  STL.64 [R1+0x550], R136 ;  /* 0x0005508801007387 */ /* 0x0005e80000100a00 */
[----:B------:R-:W-:Y:S04]  /*3db40*/  STL [R1+0x59c4], R198 ;  /* 0x0059c4c601007387 */ /* 0x000fe80000100800 */
[----:B------:R-:W-:Y:S04]  /*3db50*/  STL [R1+0x59c0], R194 ;  /* 0x0059c0c201007387 */ /* 0x000fe80000100800 */
[----:B------:R-:W3:Y:S04]  /*3db60*/  LDL.LU.64 R140, [R1+0xd10] ;  /* 0x000d1000018c7983 */ /* 0x000ee80000300a00 */
[----:B------:R-:W3:Y:S01]  /*3db70*/  LDL.LU.64 R142, [R1+0xd18] ;  /* 0x000d1800018e7983 */ /* 0x000ee20000300a00 */
[C---:B----4-:R-:W-:Y:S11]  /*3db80*/  HMMA.1688.F32.TF32 R132, R232.reuse, R184, R132 ;  /* 0x000000b8e884723c */ /* 0x050ff60000081084 */
[----:B------:R-:W-:Y:S11]  /*3db90*/  @!UPT UIADD3 URZ, URZ, URZ, URZ ;  /* 0x0000003f3f3ff290 */ /* 0x000ff6000fffe03f */
[----:B------:R-:W-:Y:S01]  /*3dba0*/  @!UPT UIADD3 URZ, URZ, URZ, URZ ;  /* 0x0000003f3f3ff290 */ /* 0x000fe2000fffe03f */
[----:B------:R4:W-:Y:S04]  /*3dbb0*/  STL.64 [R1+0x540], R132 ;  /* 0x0005408401007387 */ /* 0x0009e80000100a00 */
[----:B------:R1:W-:Y:S04]  /*3dbc0*/  STL.64 [R1+0x548], R134 ;  /* 0x0005488601007387 */ /* 0x0003e80000100a00 */
[----:B--2---:R-:W2:Y:S04]  /*3dbd0*/  LDL.LU.64 R136, [R1+0xd00] ;  /* 0x000d000001887983 */ /* 0x004ea80000300a00 */
[----:B------:R-:W2:Y:S04]  /*3dbe0*/  LDL.LU.64 R138, [R1+0xd08] ;  /* 0x000d0800018a7983 */ /* 0x000ea80000300a00 */
[----:B----4-:R-:W4:Y:S04]  /*3dbf0*/  LDL.LU.64 R132, [R1+0xcf0] ;  /* 0x000cf00001847983 */ /* 0x010f280000300a00 */
[----:B-1----:R-:W4:Y:S01]  /*3dc00*/  LDL.LU.64 R134, [R1+0xcf8] ;  /* 0x000cf80001867983 */ /* 0x002f220000300a00 */
[C---:B------:R-:W-:Y:S11]  /*3dc10*/  HMMA.1688.F32.TF32 R148, R232.reuse, R180, R148 ;  /* 0x000000b4e894723c */ /* 0x040ff60000081094 */
[----:B------:R-:W-:Y:S11]  /*3dc20*/  @!UPT UIADD3 URZ, URZ, URZ, URZ ;  /* 0x0000003f3f3ff290 */ /* 0x000ff6000fffe03f */
[----:B------:R-:W-:Y:S02]  /*3dc30*/  @!UPT UIADD3 URZ, URZ, URZ, URZ ;  /* 0x0000003f3f3ff290 */ /* 0x000fe4000fffe03f */
[----:B------:R-:W-:Y:S01]  /*3dc40*/  IMAD.MOV.U32 R194, RZ, RZ, R151 ;  /* 0x000000ffffc27224 */ /* 0x000fe200078e0097 */
[----:B------:R-:W-:Y:S01]  /*3dc50*/  MOV R198, R150 ;  /* 0x0000009600c67202 */ /* 0x000fe20000000f00 */
[----:B------:R1:W-:Y:S04]  /*3dc60*/  STL.64 [R1+0x530], R148 ;  /* 0x0005309401007387 */ /* 0x0003e80000100a00 */
[----:B------:R-:W-:Y:S04]  /*3dc70*/  STL [R1+0x59cc], R194 ;  /* 0x0059ccc201007387 */ /* 0x000fe80000100800 */
[----:B------:R3:W-:Y:S01]  /*3dc80*/  STL [R1+0x59c8], R198 ;  /* 0x0059c8c601007387 */ /* 0x0007e20000100800 */
[C---:B-1----:R-:W-:Y:S03]  /*3dc90*/  HMMA.1688.F32.TF32 R148, R232.reuse, R188, R128 ;  /* 0x000000bce894723c */ /* 0x042fe60000081080 */
[----:B------:R-:W2:Y:S04]  /*3dca0*/  LDL.LU.64 R128, [R1+0x440] ;  /* 0x0004400001807983 */ /* 0x000ea80000300a00 */
[----:B------:R-:W2:Y:S01]  /*3dcb0*/  LDL.LU.64 R130, [R1+0x448] ;  /* 0x0004480001827983 */ /* 0x000ea20000300a00 */
[----:B------:R-:W-:Y:S11]  /*3dcc0*/  HMMA.1688.F32.TF32 R144, R232, R208, R144 ;  /* 0x000000d0e890723c */ /* 0x000ff60000081090 */
[----:B------:R-:W-:Y:S04]  /*3dcd0*/  @!UPT UIADD3 URZ, URZ, URZ, URZ ;  /* 0x0000003f3f3ff290 */ /* 0x000fe8000fffe03f */
[----:B------:R-:W-:Y:S04]  /*3dce0*/  STL.64 [R1+0x520], R148 ;  /* 0x0005209401007387 */ /* 0x000fe80000100a00 */
[----:B------:R-:W-:Y:S05]  /*3dcf0*/  STL.64 [R1+0x528], R150 ;  /* 0x0005289601007387 */ /* 0x000fea0000100a00 */
[----:B------:R-:W-:Y:S01]  /*3dd00*/  IMAD.MOV.U32 R195, RZ, RZ, R147 ;  /* 0x000000ffffc37224 */ /* 0x000fe200078e0093 */
[----:B------:R-:W-:Y:S01]  /*3dd10*/  MOV R203, R146 ;  /* 0x0000009200cb7202 */ /* 0x000fe20000000f00 */
[----:B------:R-:W-:Y:S01]  /*3dd20*/  IMAD.MOV.U32 R202, RZ, RZ, R145 ;  /* 0x000000ffffca7224 */ /* 0x000fe200078e0091 */
[----:B------:R-:W-:-:S02]  /*3dd30*/  MOV R199, R144 ;  /* 0x0000009000c77202 */ /* 0x000fc40000000f00 */
[----:B------:R-:W-:Y:S04]  /*3dd40*/  STL [R1+0x59dc], R195 ;  /* 0x0059dcc301007387 */ /* 0x000fe80000100800 */
[----:B------:R-:W-:Y:S04]  /*3dd50*/  STL [R1+0x59d8], R203 ;  /* 0x0059d8cb01007387 */ /* 0x000fe80000100800 */
[----:B------:R-:W-:Y:S04]  /*3dd60*/  STL [R1+0x59d4], R202 ;  /* 0x0059d4ca01007387 */ /* 0x000fe80000100800 */
[----:B------:R-:W-:Y:S01]  /*3dd70*/  STL [R1+0x59d0], R199 ;  /* 0x0059d0c701007387 */ /* 0x000fe20000100800 */
[C---:B---3--:R-:W-:Y:S11]  /*3dd80*/  HMMA.1688.F32.TF32 R140, R232.reuse, R204, R140 ;  /* 0x000000cce88c723c */ /* 0x048ff6000008108c */
[----:B------:R-:W-:Y:S11]  /*3dd90*/  @!UPT UIADD3 URZ, URZ, URZ, URZ ;  /* 0x0000003f3f3ff290 */ /* 0x000ff6000fffe03f */
[----:B------:R-:W-:Y:S02]  /*3dda0*/  @!UPT UIADD3 URZ, URZ, URZ, URZ ;  /* 0x0000003f3f3ff290 */ /* 0x000fe4000fffe03f */
[----:B------:R-:W-:Y:S01]  /*3ddb0*/  IMAD.MOV.U32 R198, RZ, RZ, R143 ;  /* 0x000000ffffc67224 */ /* 0x000fe200078e008f */
[----:B------:R-:W-:Y:S01]  /*3ddc0*/  MOV R194, R142 ;  /* 0x0000008e00c27202 */ /* 0x000fe20000000f00 */
[----:B------:R-:W-:Y:S04]  /*3ddd0*/  STL.64 [R1+0x500], R140 ;  /* 0x0005008c01007387 */ /* 0x000fe80000100a00 */
[----:B------:R1:W-:Y:S04]  /*3dde0*/  STL [R1+0x59e4], R198 ;  /* 0x0059e4c601007387 */ /* 0x0003e80000100800 */
[----:B------:R3:W-:Y:S01]  /*3ddf0*/  STL [R1+0x59e0], R194 ;  /* 0x0059e0c201007387 */ /* 0x0007e20000100800 */
[C---:B----4-:R-:W-:Y:S11]  /*3de00*/  HMMA.1688.F32.TF32 R132, R232.reuse, R196, R132 ;  /* 0x000000c4e884723c */ /* 0x050ff60000081084 */
[----:B------:R-:W-:Y:S11]  /*3de10*/  @!UPT UIADD3 URZ, URZ, URZ, URZ ;  /* 0x0000003f3f3ff290 */ /* 0x000ff6000fffe03f */
[----:B------:R-:W-:Y:S01]  /*3de20*/  @!UPT UIADD3 URZ, URZ, URZ, URZ ;  /* 0x0000003f3f3ff290 */ /* 0x000fe2000fffe03f */
[----:B------:R2:W-:Y:S04]  /*3de30*/  STL.64 [R1+0x4e0], R132 ;  /* 0x0004e08401007387 */ /* 0x0005e80000100a00 */
[----:B------:R-:W4:Y:S04]  /*3de40*/  LDL.LU.64 R216, [R1+0x570] ;  /* 0x0005700001d87983 */ /* 0x000f280000300a00 */
[----:B------:R-:W4:Y:S01]  /*3de50*/  LDL.LU.64 R218, [R1+0x578] ;  /* 0x0005780001da7983 */ /* 0x000f220000300a00 */
[C---:B--2---:R-:W-:Y:S08]  /*3de60*/  HMMA.1688.F32.TF32 R128, R232.reuse, R192, R128 ;  /* 0x000000c0e880723c */ /* 0x044ff00000081080 */
[----:B------:R-:W-:Y:S01]  /*3de70*/  HMMA.1688.F32.TF32 R136, R232, R200, R136 ;  /* 0x000000c8e888723c */ /* 0x000fe20000081088 */
[----:B-1----:R-:W-:Y:S01]  /*3de80*/  MOV R198, R134 ;  /* 0x0000008600c67202 */ /* 0x002fe20000000f00 */
[----:B---3--:R-:W-:Y:S01]  /*3de90*/  IMAD.MOV.U32 R194, RZ, RZ, R135 ;  /* 0x000000ffffc27224 */ /* 0x008fe200078e0087 */
[----:B------:R-:W-:Y:S04]  /*3dea0*/  LDS R232, [R2+0x380] ;  /* 0x0003800002e87984 */ /* 0x000fe80000000800 */
[----:B------:R-:W-:Y:S04]  /*3deb0*/  LDS R234, [R2+0x2380] ;  /* 0x0023800002ea7984 */ /* 0x000fe80000000800 */
[----:B------:R-:W-:Y:S04]  /*3dec0*/  LDS R233, [R0+0x380] ;  /* 0x0003800000e97984 */ /* 0x000fe80000000800 */
        /* <DEDUP_REMOVED lines=19> */
[----:B------:R-:W3:Y:S01]  /*3e000*/  LDL.LU.64 R150, [R1+0x378] ;  /* 0x0003780001967983 */ /* 0x000ee20000300a00 */
[----:B------:R-:W-:-:S03]  /*3e010*/  MOV R195, R136 ;  /* 0x0000008800c37202 */ /* 0x000fc60000000f00 */
[----:B------:R-:W3:Y:S01]  /*3e020*/  LDL.LU.64 R144, [R1+0x360] ;  /* 0x0003600001907983 */ /* 0x000ee20000300a00 */
[----:B------:R-:W-:-:S03]  /*3e030*/  IMAD.MOV.U32 R203, RZ, RZ, R137 ;  /* 0x000000ffffcb7224 */ /* 0x000fc600078e0089 */
[----:B------:R-:W3:Y:S01]  /*3e040*/  LDL.LU.64 R146, [R1+0x368] ;  /* 0x0003680001927983 */ /* 0x000ee20000300a00 */
[----:B------:R-:W-:Y:S01]  /*3e050*/  MOV R202, R138 ;  /* 0x0000008a00ca7202 */ /* 0x000fe20000000f00 */
[----:B------:R-:W-:Y:S02]  /*3e060*/  IMAD.MOV.U32 R199, RZ, RZ, R139 ;  /* 0x000000ffffc77224 */ /* 0x000fe400078e008b */
[----:B------:R-:W3:Y:S04]  /*3e070*/  LDL.LU.64 R140, [R1+0x350] ;  /* 0x00035000018c7983 */ /* 0x000ee80000300a00 */
[----:B------:R-:W3:Y:S04]  /*3e080*/  LDL.LU.64 R142, [R1+0x358] ;  /* 0x00035800018e7983 */ /* 0x000ee80000300a00 */
[----:B------:R-:W3:Y:S04]  /*3e090*/  LDL.LU.64 R136, [R1+0x340] ;  /* 0x0003400001887983 */ /* 0x000ee80000300a00 */
[----:B------:R-:W3:Y:S04]  /*3e0a0*/  LDL.LU.64 R138, [R1+0x348] ;  /* 0x00034800018a7983 */ /* 0x000ee80000300a00 */
[----:B------:R-:W3:Y:S04]  /*3e0b0*/  LDL.LU.64 R132, [R1+0x330] ;  /* 0x0003300001847983 */ /* 0x000ee80000300a00 */
[----:B------:R-:W3:Y:S04]  /*3e0c0*/  LDL.LU.64 R134, [R1+0x338] ;  /* 0x0003380001867983 */ /* 0x000ee80000300a00 */
[----:B-1----:R-:W3:Y:S04]  /*3e0d0*/  LDL.LU.64 R128, [R1+0x320] ;  /* 0x0003200001807983 */ /* 0x002ee80000300a00 */
[----:B--2---:R-:W2:Y:S04]  /*3e0e0*/  LDL.LU.64 R130, [R1+0x328] ;  /* 0x0003280001827983 */ /* 0x004ea80000300a00 */
[----:B------:R-:W1:Y:S01]  /*3e0f0*/  LDS R235, [R0+0x2380] ;  /* 0x0023800000eb7984 */ /* 0x000e620000000800 */
[C---:B----4-:R-:W-:Y:S11]  /*3e100*/  HMMA.1688.F32.TF32 R216, R220.reuse, R184, R216 ;  /* 0x000000b8dcd8723c */ /* 0x050ff600000810d8 */
[----:B------:R-:W-:Y:S11]  /*3e110*/  @!UPT UIADD3 URZ, URZ, URZ, URZ ;  /* 0x0000003f3f3ff290 */ /* 0x000ff6000fffe03f */
[----:B------:R-:W-:Y:S01]  /*3e120*/  @!UPT UIADD3 URZ, URZ, URZ, URZ ;  /* 0x0000003f3f3ff290 */ /* 0x000fe2000fffe03f */
[----:B------:R-:W-:Y:S04]  /*3e130*/  STL.64 [R1+0x870], R216 ;  /* 0x000870d801007387 */ /* 0x000fe80000100a00 */
[----:B------:R3:W-:Y:S02]  /*3e140*/  STL.64 [R1+0x878], R218 ;  /* 0x000878da01007387 */ /* 0x0007e40000100a00 */
[C---:B---3--:R-:W-:Y:S08]  /*3e150*/  HMMA.1688.F32.TF32 R216, R220.reuse, R180, R212 ;  /* 0x000000b4dcd8723c */ /* 0x048ff000000810d4 */
[C---:B------:R-:W-:Y:S08]  /*3e160*/  HMMA.1688.F32.TF32 R212, R220.reuse, R188, R176 ;  /* 0x000000bcdcd4723c */ /* 0x040ff000000810b0 */
[C---:B------:R-:W-:Y:S08]  /*3e170*/  HMMA.1688.F32.TF32 R176, R220.reuse, R208, R172 ;  /* 0x000000d0dcb0723c */ /* 0x040ff000000810ac */
[C---:B------:R-:W-:Y:S08]  /*3e180*/  HMMA.1688.F32.TF32 R172, R220.reuse, R204, R168 ;  /* 0x000000ccdcac723c */ /* 0x040ff000000810a8 */
[C---:B------:R-:W-:Y:S08]  /*3e190*/  HMMA.1688.F32.TF32 R168, R220.reuse, R200, R164 ;  /* 0x000000c8dca8723c */ /* 0x040ff000000810a4 */
[C---:B------:R-:W-:Y:S08]  /*3e1a0*/  HMMA.1688.F32.TF32 R164, R220.reuse, R196, R160 ;  /* 0x000000c4dca4723c */ /* 0x040ff000000810a0 */
[----:B------:R-:W-:Y:S08]  /*3e1b0*/  HMMA.1688.F32.TF32 R160, R220, R192, R156 ;  /* 0x000000c0dca0723c */ /* 0x000ff0000008109c */
[C---:B------:R-:W-:Y:S01]  /*3e1c0*/  HMMA.1688.F32.TF32 R156, R224.reuse, R184, R152 ;  /* 0x000000b8e09c723c */ /* 0x040fe20000081098 */
[----:B------:R3:W-:Y:S07]  /*3e1d0*/  STL.64 [R1+0x860], R216 ;  /* 0x000860d801007387 */ /* 0x0007ee0000100a00 */
[C---:B------:R-:W-:Y:S01]  /*3e1e0*/  HMMA.1688.F32.TF32 R152, R224.reuse, R180, R148 ;  /* 0x000000b4e098723c */ /* 0x040fe20000081094 */
[----:B------:R4:W-:Y:S07]  /*3e1f0*/  STL.64 [R1+0x868], R218 ;  /* 0x000868da01007387 */ /* 0x0009ee0000100a00 */
[C---:B------:R-:W-:Y:S01]  /*3e200*/  HMMA.1688.F32.TF32 R148, R224.reuse, R188, R144 ;  /* 0x000000bce094723c */ /* 0x040fe20000081090 */
[----:B------:R1:W-:Y:S07]  /*3e210*/  STL.64 [R1+0x850], R212 ;  /* 0x000850d401007387 */ /* 0x0003ee0000100a00 */
[C---:B------:R-:W-:Y:S01]  /*3e220*/  HMMA.1688.F32.TF32 R144, R224.reuse, R208, R140 ;  /* 0x000000d0e090723c */ /* 0x040fe2000008108c */
[----:B------:R1:W-:Y:S07]  /*3e230*/  STL.64 [R1+0x858], R214 ;  /* 0x000858d601007387 */ /* 0x0003ee0000100a00 */
[C---:B------:R-:W-:Y:S01]  /*3e240*/  HMMA.1688.F32.TF32 R140, R224.reuse, R204, R136 ;  /* 0x000000cce08c723c */ /* 0x040fe20000081088 */
[----:B------:R1:W-:Y:S04]  /*3e250*/  STL.64 [R1+0x840], R176 ;  /* 0x000840b001007387 */ /* 0x0003e80000100a00 */
[----:B------:R1:W-:Y:S03]  /*3e260*/  STL.64 [R1+0x848], R178 ;  /* 0x000848b201007387 */ /* 0x0003e60000100a00 */
[C---:B------:R-:W-:Y:S01]  /*3e270*/  HMMA.1688.F32.TF32 R136, R224.reuse, R200, R132 ;  /* 0x000000c8e088723c */ /* 0x040fe20000081084 */
[----:B------:R1:W-:Y:S04]  /*3e280*/  STL.64 [R1+0x830], R172 ;  /* 0x000830ac01007387 */ /* 0x0003e80000100a00 */
        /* <DEDUP_REMOVED lines=12> */
[----:B------:R1:W-:Y:S01]  /*3e350*/  STL.64 [R1+0x6e8], R150 ;  /* 0x0006e89601007387 */ /* 0x0003e20000100a00 */
[C---:B--2---:R-:W-:Y:S03]  /*3e360*/  HMMA.1688.F32.TF32 R132, R224.reuse, R196, R128 ;  /* 0x000000c4e084723c */ /* 0x044fe60000081080 */
[----:B------:R3:W-:Y:S04]  /*3e370*/  STL.64 [R1+0x6d0], R144 ;  /* 0x0006d09001007387 */ /* 0x0007e80000100a00 */
[----:B------:R1:W-:Y:S04]  /*3e380*/  STL.64 [R1+0x6d8], R146 ;  /* 0x0006d89201007387 */ /* 0x0003e80000100a00 */
[----:B------:R1:W-:Y:S04]  /*3e390*/  STL.64 [R1+0x6c0], R140 ;  /* 0x0006c08c01007387 */ /* 0x0003e80000100a00 */
[----:B------:R1:W-:Y:S04]  /*3e3a0*/  STL.64 [R1+0x6c8], R142 ;  /* 0x0006c88e01007387 */ /* 0x0003e80000100a00 */
[----:B------:R-:W2:Y:S04]  /*3e3b0*/  LDL.LU.64 R128, [R1+0x310] ;  /* 0x0003100001807983 */ /* 0x000ea80000300a00 */
[----:B------:R1:W-:Y:S04]  /*3e3c0*/  STL.64 [R1+0x6b0], R136 ;  /* 0x0006b08801007387 */ /* 0x0003e80000100a00 */
[----:B------:R1:W-:Y:S04]  /*3e3d0*/  STL.64 [R1+0x6b8], R138 ;  /* 0x0006b88a01007387 */ /* 0x0003e80000100a00 */
[----:B------:R-:W2:Y:S04]  /*3e3e0*/  LDL.LU.64 R130, [R1+0x318] ;  /* 0x0003180001827983 */ /* 0x000ea80000300a00 */
[----:B------:R1:W-:Y:S04]  /*3e3f0*/  STL.64 [R1+0x6a0], R132 ;  /* 0x0006a08401007387 */ /* 0x0003e80000100a00 */
[----:B------:R1:W-:Y:S04]  /*3e400*/  STL.64 [R1+0x6a8], R134 ;  /* 0x0006a88601007387 */ /* 0x0003e80000100a00 */
[----:B------:R-:W2:Y:S04]  /*3e410*/  LDL.LU.64 R220, [R1+0x280] ;  /* 0x0002800001dc7983 */ /* 0x000ea80000300a00 */
[----:B------:R-:W2:Y:S04]  /*3e420*/  LDL.LU.64 R222, [R1+0x288] ;  /* 0x0002880001de7983 */ /* 0x000ea80000300a00 */
[----:B---3--:R-:W3:Y:S04]  /*3e430*/  LDL.LU.64 R216, [R1+0x270] ;  /* 0x0002700001d87983 */ /* 0x008ee80000300a00 */
[----:B----4-:R-:W3:Y:S04]  /*3e440*/  LDL.LU.64 R218, [R1+0x278] ;  /* 0x0002780001da7983 */ /* 0x010ee80000300a00 */
[----:B-1----:R-:W4:Y:S04]  /*3e450*/  LDL.LU.64 R212, [R1+0x260] ;  /* 0x0002600001d47983 */ /* 0x002f280000300a00 */
[----:B------:R-:W4:Y:S04]  /*3e460*/  LDL.LU.64 R214, [R1+0x268] ;  /* 0x0002680001d67983 */ /* 0x000f280000300a00 */
        /* <DEDUP_REMOVED lines=24> */
[----:B--2---:R-:W-:Y:S03]  /*3e5f0*/  HMMA.1688.F32.TF32 R224, R224, R192, R128 ;  /* 0x000000c0e0e0723c */ /* 0x004fe60000081080 */
[----:B------:R-:W2:Y:S04]  /*3e600*/  LDL.LU.64 R130, [R1+0x5b00] ;  /* 0x005b000001827983 */ /* 0x000ea80000300a00 */
[----:B------:R-:W2:Y:S11]  /*3e610*/  LDL.LU.64 R128, [R1+0x5af8] ;  /* 0x005af80001807983 */ /* 0x000eb60000300a00 */
[----:B------:R-:W-:Y:S05]  /*3e620*/  @!UPT UIADD3 URZ, URZ, URZ, URZ ;  /* 0x0000003f3f3ff290 */ /* 0x000fea000fffe03f */
[----:B------:R1:W-:Y:S04]  /*3e630*/  STL.64 [R1+0x5f0], R224 ;  /* 0x0005f0e001007387 */ /* 0x0003e80000100a00 */
[----:B------:R4:W-:Y:S04]  /*3e640*/  STL.64 [R1+0x5f8], R226 ;  /* 0x0005f8e201007387 */ /* 0x0009e80000100a00 */
[----:B-1----:R-:W2:Y:S04]  /*3e650*/  LDL.LU.64 R224, [R1+0x290] ;  /* 0x0002900001e07983 */ /* 0x002ea80000300a00 */
[----:B----4-:R-:W2:Y:S02]  /*3e660*/  LDL.LU.64 R226, [R1+0x298] ;  /* 0x0002980001e27983 */ /* 0x010ea40000300a00 */
[C---:B--2---:R-:W-:Y:S11]  /*3e670*/  HMMA.1688.F32.TF32 R224, R228.reuse, R184, R224 ;  /* 0x000000b8e4e0723c */ /* 0x044ff600000810e0 */
[----:B------:R-:W-:Y:S11]  /*3e680*/  @!UPT UIADD3 URZ, URZ, URZ, URZ ;  /* 0x0000003f3f3ff290 */ /* 0x000ff6000fffe03f */
[----:B------:R-:W-:Y:S01]  /*3e690*/  @!UPT UIADD3 URZ, URZ, URZ, URZ ;  /* 0x0000003f3f3ff290 */ /* 0x000fe2000fffe03f */
[----:B------:R-:W-:Y:S04]  /*3e6a0*/  STL.64 [R1+0x5e0], R224 ;  /* 0x0005e0e001007387 */ /* 0x000fe80000100a00 */
[----:B------:R1:W-:Y:S02]  /*3e6b0*/  STL.64 [R1+0x5e8], R226 ;  /* 0x0005e8e201007387 */ /* 0x0003e40000100a00 */
[C---:B-1----:R-:W-:Y:S08]  /*3e6c0*/  HMMA.1688.F32.TF32 R224, R228.reuse, R180, R220 ;  /* 0x000000b4e4e0723c */ /* 0x042ff000000810dc */
[C---:B---3--:R-:W-:Y:S08]  /*3e6d0*/  HMMA.1688.F32.TF32 R220, R228.reuse, R188, R216 ;  /* 0x000000bce4dc723c */ /* 0x048ff000000810d8 */
[C---:B------:R-:W-:Y:S08]  /*3e6e0*/  HMMA.1688.F32.TF32 R216, R228.reuse, R208, R212 ;  /* 0x000000d0e4d8723c */ /* 0x040ff000000810d4 */
[C---:B------:R-:W-:Y:S08]  /*3e6f0*/  HMMA.1688.F32.TF32 R212, R228.reuse, R204, R176 ;  /* 0x000000cce4d4723c */ /* 0x040ff000000810b0 */
[C---:B------:R-:W-:Y:S08]  /*3e700*/  HMMA.1688.F32.TF32 R176, R228.reuse, R200, R172 ;  /* 0x000000c8e4b0723c */ /* 0x040ff000000810ac */
[C---:B------:R-:W-:Y:S08]  /*3e710*/  HMMA.1688.F32.TF32 R172, R228.reuse, R196, R168 ;  /* 0x000000c4e4ac723c */ /* 0x040ff000000810a8 */
[----:B------:R-:W-:Y:S01]  /*3e720*/  HMMA.1688.F32.TF32 R168, R228, R192, R164 ;  /* 0x000000c0e4a8723c */ /* 0x000fe200000810a4 */
[----:B------:R-:W-:Y:S04]  /*3e730*/  STL.64 [R1+0x5d0], R224 ;  /* 0x0005d0e001007387 */ /* 0x000fe80000100a00 */
[----:B------:R-:W-:Y:S03]  /*3e740*/  LDS R228, [R2+0x500] ;  /* 0x0005000002e47984 */ /* 0x000fe60000000800 */
[C---:B------:R-:W-:Y:S01]  /*3e750*/  HMMA.1688.F32.TF32 R164, R232.reuse, R184, R160 ;  /* 0x000000b8e8a4723c */ /* 0x040fe200000810a0 */
[----:B------:R-:W-:Y:S04]  /*3e760*/  LDS R224, [R2+0x480] ;  /* 0x0004800002e07984 */ /* 0x000fe80000000800 */
[----:B------:R-:W-:Y:S03]  /*3e770*/  LDS R225, [R0+0x480] ;  /* 0x0004800000e17984 */ /* 0x000fe60000000800 */
[C---:B------:R-:W-:Y:S01]  /*3e780*/  HMMA.1688.F32.TF32 R160, R232.reuse, R180, R156 ;  /* 0x000000b4e8a0723c */ /* 0x040fe2000008109c */
[----:B------:R-:W-:Y:S04]  /*3e790*/  STL.64 [R1+0x5d8], R226 ;  /* 0x0005d8e201007387 */ /* 0x000fe80000100a00 */
        /* <DEDUP_REMOVED lines=8> */
[----:B------:R1:W-:Y:S04]  /*3e820*/  STL.64 [R1+0x5b0], R216 ;  /* 0x0005b0d801007387 */ /* 0x0003e80000100a00 */
[----:B------:R-:W-:Y:S03]  /*3e830*/  LDS R222, [R2+0x2400] ;  /* 0x0024000002de7984 */ /* 0x000fe60000000800 */
[C---:B------:R-:W-:Y:S01]  /*3e840*/  HMMA.1688.F32.TF32 R144, R232.reuse, R200, R140 ;  /* 0x000000c8e890723c */ /* 0x040fe2000008108c */
[----:B------:R2:W-:Y:S04]  /*3e850*/  STL.64 [R1+0x5b8], R218 ;  /* 0x0005b8da01007387 */ /* 0x0005e80000100a00 */
[----:B------:R-:W-:Y:S03]  /*3e860*/  STL.64 [R1+0x5a0], R212 ;  /* 0x0005a0d401007387 */ /* 0x000fe60000100a00 */
[C---:B------:R-:W-:Y:S01]  /*3e870*/  HMMA.1688.F32.TF32 R140, R232.reuse, R196, R136 ;  /* 0x000000c4e88c723c */ /* 0x040fe20000081088 */
[----:B------:R-:W-:Y:S04]  /*3e880*/  STL.64 [R1+0x5a8], R214 ;  /* 0x0005a8d601007387 */ /* 0x000fe80000100a00 */
[----:B------:R-:W-:Y:S03]  /*3e890*/  STL.64 [R1+0x590], R176 ;  /* 0x000590b001007387 */ /* 0x000fe60000100a00 */
[----:B------:R-:W-:Y:S01]  /*3e8a0*/  HMMA.1688.F32.TF32 R136, R232, R192, R132 ;  /* 0x000000c0e888723c */ /* 0x000fe20000081084 */
        /* <DEDUP_REMOVED lines=17> */
[----:B------:R-:W3:Y:S04]  /*3e9c0*/  LDL.LU.64 R132, [R1+0xe0] ;  /* 0x0000e00001847983 */ /* 0x000ee80000300a00 */
[----:B------:R-:W-:Y:S04]  /*3e9d0*/  STL.64 [R1+0x460], R140 ;  /* 0x0004608c01007387 */ /* 0x000fe80000100a00 */
[----:B------:R-:W-:Y:S04]  /*3e9e0*/  STL.64 [R1+0x468], R142 ;  /* 0x0004688e01007387 */ /* 0x000fe80000100a00 */
[----:B------:R-:W3:Y:S04]  /*3e9f0*/  LDL.LU.64 R134, [R1+0xe8] ;  /* 0x0000e80001867983 */ /* 0x000ee80000300a00 */
[----:B------:R4:W-:Y:S04]  /*3ea00*/  STL.64 [R1+0x430], R136 ;  /* 0x0004308801007387 */ /* 0x0009e80000100a00 */
[----:B------:R4:W-:Y:S04]  /*3ea10*/  STL.64 [R1+0x438], R138 ;  /* 0x0004388a01007387 */ /* 0x0009e80000100a00 */
        /* <DEDUP_REMOVED lines=15> */
[----:B------:R-:W3:Y:S04]  /*3eb10*/  LDS R223, [R0+0x2400] ;  /* 0x0024000000df7984 */ /* 0x000ee80000000800 */
        /* <DEDUP_REMOVED lines=12> */
[----:B------:R-:W1:Y:S04]  /*3ebe0*/  LDS R227, [R0+0x2480] ;  /* 0x0024800000e37984 */ /* 0x000e680000000800 */
[----:B------:R-:W-:Y:S04]  /*3ebf0*/  LDS R229, [R0+0x500] ;  /* 0x0005000000e57984 */ /* 0x000fe80000000800 */
[----:B------:R-:W1:Y:S04]  /*3ec00*/  LDS R231, [R0+0x2500] ;  /* 0x0025000000e77984 */ /* 0x000e680000000800 */
[----:B------:R-:W-:Y:S04]  /*3ec10*/  LDS R232, [R2+0x580] ;  /* 0x0005800002e87984 */ /* 0x000fe80000000800 */
[----:B------:R-:W-:Y:S04]  /*3ec20*/  LDS R234, [R2+0x2580] ;  /* 0x0025800002ea7984 */ /* 0x000fe80000000800 */
[----:B------:R-:W-:Y:S04]  /*3ec30*/  LDS R233, [R0+0x580] ;  /* 0x0005800000e97984 */ /* 0x000fe80000000800 */
[----:B------:R-:W1:Y:S01]  /*3ec40*/  LDS R235, [R0+0x2580] ;  /* 0x0025800000eb7984 */ /* 0x000e620000000800 */
[C---:B---3--:R-:W-:Y:S08]  /*3ec50*/  HMMA.1688.F32.TF32 R132, R220.reuse, R184, R132 ;  /* 0x000000b8dc84723c */ /* 0x048ff00000081084 */
[C---:B--2---:R-:W-:Y:S08]  /*3ec60*/  HMMA.1688.F32.TF32 R216, R220.reuse, R180, R216 ;  /* 0x000000b4dcd8723c */ /* 0x044ff000000810d8 */
[C---:B----4-:R-:W-:Y:S08]  /*3ec70*/  HMMA.1688.F32.TF32 R136, R220.reuse, R188, R136 ;  /* 0x000000bcdc88723c */ /* 0x050ff00000081088 */
[C---:B------:R-:W-:Y:S01]  /*3ec80*/  HMMA.1688.F32.TF32 R176, R220.reuse, R208, R176 ;  /* 0x000000d0dcb0723c */ /* 0x040fe200000810b0 */
[----:B------:R-:W-:Y:S07]  /*3ec90*/  STL.64 [R1+0x7e0], R132 ;  /* 0x0007e08401007387 */ /* 0x000fee0000100a00 */
[C---:B------:R-:W-:Y:S01]  /*3eca0*/  HMMA.1688.F32.TF32 R140, R220.reuse, R204, R140 ;  /* 0x000000ccdc8c723c */ /* 0x040fe2000008108c */
[----:B------:R2:W-:Y:S07]  /*3ecb0*/  STL.64 [R1+0x7e8], R134 ;  /* 0x0007e88601007387 */ /* 0x0005ee0000100a00 */
[C---:B------:R-:W-:Y:S01]  /*3ecc0*/  HMMA.1688.F32.TF32 R212, R220.reuse, R200, R212 ;  /* 0x000000c8dcd4723c */ /* 0x040fe200000810d4 */
[----:B--2---:R-:W2:Y:S07]  /*3ecd0*/  LDL.LU.64 R134, [R1+0x5af0] ;  /* 0x005af00001867983 */ /* 0x004eae0000300a00 */
[C---:B------:R-:W-:Y:S01]  /*3ece0*/  HMMA.1688.F32.TF32 R144, R220.reuse, R196, R144 ;  /* 0x000000c4dc90723c */ /* 0x040fe20000081090 */
[----:B------:R-:W2:Y:S04]  /*3ecf0*/  LDL.LU.64 R132, [R1+0x5ae8] ;  /* 0x005ae80001847983 */ /* 0x000ea80000300a00 */
[----:B------:R-:W-:Y:S04]  /*3ed00*/  STL.64 [R1+0x7d0], R216 ;  /* 0x0007d0d801007387 */ /* 0x000fe80000100a00 */
[----:B------:R3:W-:Y:S01]  /*3ed10*/  STL.64 [R1+0x7d8], R218 ;  /* 0x0007d8da01007387 */ /* 0x0007e20000100a00 */
[----:B------:R-:W-:Y:S03]  /*3ed20*/  HMMA.1688.F32.TF32 R220, R220, R192, R148 ;  /* 0x000000c0dcdc723c */ /* 0x000fe60000081094 */
[----:B---3--:R-:W3:Y:S04]  /*3ed30*/  LDL.LU.64 R218, [R1+0x5ae0] ;  /* 0x005ae00001da7983 */ /* 0x008ee80000300a00 */
[----:B------:R-:W3:Y:S04]  /*3ed40*/  LDL.LU.64 R216, [R1+0x5ad8] ;  /* 0x005ad80001d87983 */ /* 0x000ee80000300a00 */
[----:B------:R-:W-:Y:S04]  /*3ed50*/  STL.64 [R1+0x7c0], R136 ;  /* 0x0007c08801007387 */ /* 0x000fe80000100a00 */
[----:B------:R4:W-:Y:S04]  /*3ed60*/  STL.64 [R1+0x7c8], R138 ;  /* 0x0007c88a01007387 */ /* 0x0009e80000100a00 */
[----:B----4-:R-:W4:Y:S04]  /*3ed70*/  LDL.LU.64 R138, [R1+0x5ad0] ;  /* 0x005ad000018a7983 */ /* 0x010f280000300a00 */
[----:B------:R-:W4:Y:S04]  /*3ed80*/  LDL.LU.64 R136, [R1+0x5ac8] ;  /* 0x005ac80001887983 */ /* 0x000f280000300a00 */
[----:B------:R-:W-:Y:S04]  /*3ed90*/  STL.64 [R1+0x7b0], R176 ;  /* 0x0007b0b001007387 */ /* 0x000fe80000100a00 */
[----:B------:R1:W-:Y:S04]  /*3eda0*/  STL.64 [R1+0x7b8], R178 ;  /* 0x0007b8b201007387 */ /* 0x0003e80000100a00 */
[----:B-1----:R-:W2:Y:S04]  /*3edb0*/  LDL.LU.64 R178, [R1+0x5ac0] ;  /* 0x005ac00001b27983 */ /* 0x002ea80000300a00 */
[----:B------:R-:W2:Y:S04]  /*3edc0*/  LDL.LU.64 R176, [R1+0x5ab8] ;  /* 0x005ab80001b07983 */ /* 0x000ea80000300a00 */
        /* <DEDUP_REMOVED lines=12> */
[----:B------:R-:W2:Y:S04]  /*3ee90*/  LDL.LU.64 R150, [R1+0x5a80] ;  /* 0x005a800001967983 */ /* 0x000ea80000300a00 */
[----:B------:R-:W2:Y:S04]  /*3eea0*/  LDL.LU.64 R148, [R1+0x5a78] ;  /* 0x005a780001947983 */ /* 0x000ea80000300a00 */
[----:B------:R1:W-:Y:S04]  /*3eeb0*/  STL.64 [R1+0x410], R220 ;  /* 0x000410dc01007387 */ /* 0x0003e80000100a00 */
[----:B------:R1:W-:Y:S04]  /*3eec0*/  STL.64 [R1+0x418], R222 ;  /* 0x000418de01007387 */ /* 0x0003e80000100a00 */
[----:B-1----:R-:W2:Y:S04]  /*3eed0*/  LDL.LU.64 R220, [R1] ;  /* 0x0000000001dc7983 */ /* 0x002ea80000300a00 */
[----:B------:R-:W2:Y:S01]  /*3eee0*/  LDL.LU.64 R222, [R1+0x8] ;  /* 0x0000080001de7983 */ /* 0x000ea20000300a00 */
[C---:B------:R-:W-:Y:S08]  /*3eef0*/  HMMA.1688.F32.TF32 R152, R224.reuse, R184, R152 ;  /* 0x000000b8e098723c */ /* 0x040ff00000081098 */
[C---:B------:R-:W-:Y:S08]  /*3ef00*/  HMMA.1688.F32.TF32 R156, R224.reuse, R180, R156 ;  /* 0x000000b4e09c723c */ /* 0x040ff0000008109c */
[C---:B------:R-:W-:Y:S08]  /*3ef10*/  HMMA.1688.F32.TF32 R160, R224.reuse, R188, R160 ;  /* 0x000000bce0a0723c */ /* 0x040ff000000810a0 */
[C---:B------:R-:W-:Y:S01]  /*3ef20*/  HMMA.1688.F32.TF32 R164, R224.reuse, R208, R164 ;  /* 0x000000d0e0a4723c */ /* 0x040fe200000810a4 */
[----:B------:R-:W-:Y:S07]  /*3ef30*/  STL.64 [R1+0x3f0], R152 ;  /* 0x0003f09801007387 */ /* 0x000fee0000100a00 */
[C---:B------:R-:W-:Y:S01]  /*3ef40*/  HMMA.1688.F32.TF32 R168, R224.reuse, R204, R168 ;  /* 0x000000cce0a8723c */ /* 0x040fe200000810a8 */
[----:B------:R1:W-:Y:S07]  /*3ef50*/  STL.64 [R1+0x3f8], R154 ;  /* 0x0003f89a01007387 */ /* 0x0003ee0000100a00 */
[----:B------:R-:W-:Y:S01]  /*3ef60*/  HMMA.1688.F32.TF32 R172, R224, R200, R172 ;  /* 0x000000c8e0ac723c */ /* 0x000fe200000810ac */
[----:B-1----:R-:W3:Y:S04]  /*3ef70*/  LDL.LU.64 R154, [R1+0x5a70] ;  /* 0x005a7000019a7983 */ /* 0x002ee80000300a00 */
[----:B------:R-:W3:Y:S04]  /*3ef80*/  LDL.LU.64 R152, [R1+0x5a68] ;  /* 0x005a680001987983 */ /* 0x000ee80000300a00 */
[----:B------:R-:W-:Y:S04]  /*3ef90*/  STL.64 [R1+0x3d0], R156 ;  /* 0x0003d09c01007387 */ /* 0x000fe80000100a00 */
[----:B------:R1:W-:Y:S04]  /*3efa0*/  STL.64 [R1+0x3d8], R158 ;  /* 0x0003d89e01007387 */ /* 0x0003e80000100a00 */
[----:B-1----:R-:W3:Y:S04]  /*3efb0*/  LDL.LU.64 R158, [R1+0x5a60] ;  /* 0x005a6000019e7983 */ /* 0x002ee80000300a00 */
[----:B------:R-:W3:Y:S04]  /*3efc0*/  LDL.LU.64 R156, [R1+0x5a58] ;  /* 0x005a5800019c7983 */ /* 0x000ee80000300a00 */
[----:B------:R-:W-:Y:S04]  /*3efd0*/  STL.64 [R1+0x3a0], R160 ;  /* 0x0003a0a001007387 */ /* 0x000fe80000100a00 */
[----:B------:R1:W-:Y:S04]  /*3efe0*/  STL.64 [R1+0x3a8], R162 ;  /* 0x0003a8a201007387 */ /* 0x0003e80000100a00 */
[----:B-1----:R-:W3:Y:S04]  /*3eff0*/  LDL.LU.64 R162, [R1+0x5a50] ;  /* 0x005a500001a27983 */ /* 0x002ee80000300a00 */
[----:B------:R-:W3:Y:S04]  /*3f000*/  LDL.LU.64 R160, [R1+0x5a48] ;  /* 0x005a480001a07983 */ /* 0x000ee80000300a00 */
[----:B------:R-:W-:Y:S04]  /*3f010*/  STL.64 [R1+0x2e0], R164 ;  /* 0x0002e0a401007387 */ /* 0x000fe80000100a00 */
[----:B------:R1:W-:Y:S01]  /*3f020*/  STL.64 [R1+0x2e8], R166 ;  /* 0x0002e8a601007387 */ /* 0x0003e20000100a00 */
[C---:B------:R-:W-:Y:S03]  /*3f030*/  HMMA.1688.F32.TF32 R244, R228.reuse, R184, R244 ;  /* 0x000000b8e4f4723c */ /* 0x040fe600000810f4 */
        /* <DEDUP_REMOVED lines=8> */
[----:B------:R-:W-:Y:S03]  /*3f0c0*/  HMMA.1688.F32.TF32 R8, R228, R208, R8 ;  /* 0x000000d0e408723c */ /* 0x000fe60000081008 */
[----:B-1----:R-:W3:Y:S04]  /*3f0d0*/  LDL.LU.64 R174, [R1+0x5a20] ;  /* 0x005a200001ae7983 */ /* 0x002ee80000300a00 */
[----:B------:R-:W3:Y:S01]  /*3f0e0*/  LDL.LU.64 R172, [R1+0x5a18] ;  /* 0x005a180001ac7983 */ /* 0x000ee20000300a00 */
[C---:B--2---:R-:W-:Y:S08]  /*3f0f0*/  HMMA.1688.F32.TF32 R220, R224.reuse, R196, R220 ;  /* 0x000000c4e0dc723c */ /* 0x044ff000000810dc */
[----:B------:R-:W-:Y:S11]  /*3f100*/  HMMA.1688.F32.TF32 R224, R224, R192, R248 ;  /* 0x000000c0e0e0723c */ /* 0x000ff600000810f8 */
[----:B------:R-:W-:Y:S04]  /*3f110*/  @!UPT UIADD3 URZ, URZ, URZ, URZ ;  /* 0x0000003f3f3ff290 */ /* 0x000fe8000fffe03f */
[----:B------:R-:W-:Y:S04]  /*3f120*/  STL.64 [R1+0x2b0], R220 ;  /* 0x0002b0dc01007387 */ /* 0x000fe80000100a00 */
[----:B------:R1:W-:Y:S04]  /*3f130*/  STL.64 [R1+0x2b8], R222 ;  /* 0x0002b8de01007387 */ /* 0x0003e80000100a00 */
[----:B------:R-:W-:Y:S04]  /*3f140*/  STL.64 [R1+0x2a0], R224 ;  /* 0x0002a0e001007387 */ /* 0x000fe80000100a00 */
[----:B------:R2:W-:Y:S01]  /*3f150*/  STL.64 [R1+0x2a8], R226 ;  /* 0x0002a8e201007387 */ /* 0x0005e20000100a00 */
[C---:B-1----:R-:W-:Y:S08]  /*3f160*/  HMMA.1688.F32.TF32 R220, R228.reuse, R180, R240 ;  /* 0x000000b4e4dc723c */ /* 0x042ff000000810f0 */
[C---:B--2---:R-:W-:Y:S01]  /*3f170*/  HMMA.1688.F32.TF32 R224, R228.reuse, R188, R236 ;  /* 0x000000bce4e0723c */ /* 0x044fe200000810ec */
[----:B------:R-:W-:Y:S04]  /*3f180*/  STL.64 [R1+0x290], R244 ;  /* 0x000290f401007387 */ /* 0x000fe80000100a00 */
[----:B------:R-:W-:Y:S10]  /*3f190*/  STL.64 [R1+0x298], R246 ;  /* 0x000298f601007387 */ /* 0x000ff40000100a00 */
[----:B------:R-:W-:Y:S04]  /*3f1a0*/  STL.64 [R1+0x280], R220 ;  /* 0x000280dc01007387 */ /* 0x000fe80000100a00 */
[----:B------:R1:W-:Y:S04]  /*3f1b0*/  STL.64 [R1+0x288], R222 ;  /* 0x000288de01007387 */ /* 0x0003e80000100a00 */
[----:B------:R-:W-:Y:S04]  /*3f1c0*/  STL.64 [R1+0x270], R224 ;  /* 0x000270e001007387 */ /* 0x000fe80000100a00 */
[----:B------:R-:W-:Y:S01]  /*3f1d0*/  STL.64 [R1+0x278], R226 ;  /* 0x000278e201007387 */ /* 0x000fe20000100a00 */
[C---:B-1----:R-:W-:Y:S03]  /*3f1e0*/  HMMA.1688.F32.TF32 R220, R228.reuse, R204, R12 ;  /* 0x000000cce4dc723c */ /* 0x042fe6000008100c */
[----:B------:R-:W-:Y:S04]  /*3f1f0*/  STL.64 [R1+0x260], R8 ;  /* 0x0002600801007387 */ /* 0x000fe80000100a00 */
[----:B------:R1:W-:Y:S01]  /*3f200*/  STL.64 [R1+0x268], R10 ;  /* 0x0002680a01007387 */ /* 0x0003e20000100a00 */
[C---:B------:R-:W-:Y:S08]  /*3f210*/  HMMA.1688.F32.TF32 R12, R228.reuse, R200, R16 ;  /* 0x000000c8e40c723c */ /* 0x040ff00000081010 */
[C---:B-1----:R-:W-:Y:S01]  /*3f220*/  HMMA.1688.F32.TF32 R8, R228.reuse, R196, R20 ;  /* 0x000000c4e408723c */ /* 0x042fe20000081014 */
[----:B------:R-:W-:Y:S04]  /*3f230*/  LDS R20, [R2+0x600] ;  /* 0x0006000002147984 */ /* 0x000fe80000000800 */
[----:B------:R-:W-:Y:S03]  /*3f240*/  LDS R22, [R2+0x2600] ;  /* 0x0026000002167984 */ /* 0x000fe60000000800 */
[----:B------:R-:W-:Y:S01]  /*3f250*/  HMMA.1688.F32.TF32 R16, R228, R192, R24 ;  /* 0x000000c0e410723c */ /* 0x000fe20000081018 */
[----:B------:R-:W-:Y:S04]  /*3f260*/  STL.64 [R1+0x250], R220 ;  /* 0x000250dc01007387 */ /* 0x000fe80000100a00 */
[----:B------:R-:W-:Y:S04]  /*3f270*/  STL.64 [R1+0x258], R222 ;  /* 0x000258de01007387 */ /* 0x000fe80000100a00 */
[----:B------:R-:W-:Y:S04]  /*3f280*/  STL.64 [R1+0x240], R12 ;  /* 0x0002400c01007387 */ /* 0x000fe80000100a00 */
[----:B------:R1:W-:Y:S04]  /*3f290*/  STL.64 [R1+0x248], R14 ;  /* 0x0002480e01007387 */ /* 0x0003e80000100a00 */
[----:B------:R-:W-:Y:S04]  /*3f2a0*/  STL.64 [R1+0x230], R8 ;  /* 0x0002300801007387 */ /* 0x000fe80000100a00 */
[----:B------:R2:W-:Y:S01]  /*3f2b0*/  STL.64 [R1+0x238], R10 ;  /* 0x0002380a01007387 */ /* 0x0005e20000100a00 */
[C---:B-1----:R-:W-:Y:S03]  /*3f2c0*/  HMMA.1688.F32.TF32 R12, R232.reuse, R184, R28 ;  /* 0x000000b8e80c723c */ /* 0x042fe6000008101c */
[----:B------:R-:W-:Y:S04]  /*3f2d0*/  LDS R21, [R0+0x600] ;  /* 0x0006000000157984 */ /* 0x000fe80000000800 */
[----:B------:R-:W1:Y:S01]  /*3f2e0*/  LDS R23, [R0+0x2600] ;  /* 0x0026000000177984 */ /* 0x000e620000000800 */
[C---:B--2---:R-:W-:Y:S03]  /*3f2f0*/  HMMA.1688.F32.TF32 R8, R232.reuse, R180, R32 ;  /* 0x000000b4e808723c */ /* 0x044fe60000081020 */
[----:B------:R-:W-:Y:S04]  /*3f300*/  STL.64 [R1+0x220], R16 ;  /* 0x0002201001007387 */ /* 0x000fe80000100a00 */
[----:B------:R2:W-:Y:S02]  /*3f310*/  STL.64 [R1+0x228], R18 ;  /* 0x0002281201007387 */ /* 0x0005e40000100a00 */
[C---:B--2---:R-:W-:Y:S06]  /*3f320*/  HMMA.1688.F32.TF32 R16, R232.reuse, R188, R36 ;  /* 0x000000bce810723c */ /* 0x044fec0000081024 */
[----:B------:R-:W-:Y:S04]  /*3f330*/  STL.64 [R1+0x210], R12 ;  /* 0x0002100c01007387 */ /* 0x000fe80000100a00 */
[----:B------:R2:W-:Y:S04]  /*3f340*/  STL.64 [R1+0x218], R14 ;  /* 0x0002180e01007387 */ /* 0x0005e80000100a00 */
[----:B------:R-:W-:Y:S04]  /*3f350*/  STL.64 [R1+0x200], R8 ;  /* 0x0002000801007387 */ /* 0x000fe80000100a00 */
[----:B------:R1:W-:Y:S01]  /*3f360*/  STL.64 [R1+0x208], R10 ;  /* 0x0002080a01007387 */ /* 0x0003e20000100a00 */
[C---:B--2---:R-:W-:Y:S08]  /*3f370*/  HMMA.1688.F32.TF32 R12, R232.reuse, R208, R40 ;  /* 0x000000d0e80c723c */ /* 0x044ff00000081028 */
[C---:B-1----:R-:W-:Y:S01]  /*3f380*/  HMMA.1688.F32.TF32 R8, R232.reuse, R204, R44 ;  /* 0x000000cce808723c */ /* 0x042fe2000008102c */
[----:B------:R-:W-:Y:S04]  /*3f390*/  STL.64 [R1+0x1f0], R16 ;  /* 0x0001f01001007387 */ /* 0x000fe80000100a00 */
[----:B------:R1:W-:Y:S03]  /*3f3a0*/  STL.64 [R1+0x1f8], R18 ;  /* 0x0001f81201007387 */ /* 0x0003e60000100a00 */
[----:B-1----:R-:W-:Y:S07]  /*3f3b0*/  HMMA.1688.F32.TF32 R16, R232, R200, R48 ;  /* 0x000000c8e810723c */ /* 0x002fee0000081030 */
[----:B------:R-:W-:Y:S04]  /*3f3c0*/  STL.64 [R1+0x1e0], R12 ;  /* 0x0001e00c01007387 */ /* 0x000fe80000100a00 */
[----:B------:R1:W-:Y:S04]  /*3f3d0*/  STL.64 [R1+0x1e8], R14 ;  /* 0x0001e80e01007387 */ /* 0x0003e80000100a00 */
[----:B------:R-:W-:Y:S01]  /*3f3e0*/  STL.64 [R1+0x1d0], R8 ;  /* 0x0001d00801007387 */ /* 0x000fe20000100a00 */
[----:B------:R-:W-:Y:S03]  /*3f3f0*/  HMMA.1688.F32.TF32 R28, R20, R184, R60 ;  /* 0x000000b8141c723c */ /* 0x000fe6000008103c */
[----:B------:R2:W-:Y:S05]  /*3f400*/  STL.64 [R1+0x1d8], R10 ;  /* 0x0001d80a01007387 */ /* 0x0005ea0000100a00 */
[C---:B-1----:R-:W-:Y:S08]  /*3f410*/  HMMA.1688.F32.TF32 R12, R232.reuse, R196, R52 ;  /* 0x000000c4e80c723c */ /* 0x042ff00000081034 */
[----:B--2---:R-:W-:Y:S08]  /*3f420*/  HMMA.1688.F32.TF32 R8, R232, R192, R56 ;  /* 0x000000c0e808723c */ /* 0x004ff00000081038 */
[C---:B------:R-:W-:Y:S01]  /*3f430*/  HMMA.1688.F32.TF32 R24, R20.reuse, R180, R64 ;  /* 0x000000b41418723c */ /* 0x040fe20000081040 */
[----:B------:R-:W-:Y:S04]  /*3f440*/  STL.64 [R1+0x1c0], R16 ;  /* 0x0001c01001007387 */ /* 0x000fe80000100a00 */
[----:B------:R-:W-:Y:S04]  /*3f450*/  STL.64 [R1+0x1c8], R18 ;  /* 0x0001c81201007387 */ /* 0x000fe80000100a00 */
[----:B------:R-:W-:Y:S04]  /*3f460*/  LDS R16, [R2+0x680] ;  /* 0x0006800002107984 */ /* 0x000fe80000000800 */
[----:B------:R-:W-:Y:S04]  /*3f470*/  LDS R18, [R2+0x2680] ;  /* 0x0026800002127984 */ /* 0x000fe80000000800 */
[----:B------:R-:W-:Y:S04]  /*3f480*/  LDS R17, [R0+0x680] ;  /* 0x0006800000117984 */ /* 0x000fe80000000800 */
[----:B------:R-:W1:Y:S04]  /*3f490*/  LDS R19, [R0+0x2680] ;  /* 0x0026800000137984 */ /* 0x000e680000000800 */
[----:B------:R-:W-:Y:S01]  /*3f4a0*/  STL.64 [R1+0x1a0], R12 ;  /* 0x0001a00c01007387 */ /* 0x000fe20000100a00 */
[C---:B------:R-:W-:Y:S03]  /*3f4b0*/  HMMA.1688.F32.TF32 R32, R20.reuse, R188, R68 ;  /* 0x000000bc1420723c */ /* 0x040fe60000081044 */
[----:B------:R-:W-:Y:S04]  /*3f4c0*/  STL.64 [R1+0x1a8], R14 ;  /* 0x0001a80e01007387 */ /* 0x000fe80000100a00 */
[----:B------:R-:W-:Y:S04]  /*3f4d0*/  STL.64 [R1+0x170], R8 ;  /* 0x0001700801007387 */ /* 0x000fe80000100a00 */
[----:B------:R-:W-:Y:S04]  /*3f4e0*/  STL.64 [R1+0x178], R10 ;  /* 0x0001780a01007387 */ /* 0x000fe80000100a00 */
[----:B------:R-:W-:Y:S04]  /*3f4f0*/  STL.64 [R1+0x1b0], R28 ;  /* 0x0001b01c01007387 */ /* 0x000fe80000100a00 */
[----:B------:R2:W-:Y:S04]  /*3f500*/  STL.64 [R1+0x1b8], R30 ;  /* 0x0001b81e01007387 */ /* 0x0005e80000100a00 */
[----:B------:R-:W-:Y:S04]  /*3f510*/  STL.64 [R1+0x190], R24 ;  /* 0x0001901801007387 */ /* 0x000fe80000100a00 */
[----:B------:R1:W-:Y:S01]  /*3f520*/  STL.64 [R1+0x198], R26 ;  /* 0x0001981a01007387 */ /* 0x0003e20000100a00 */
[C---:B--2---:R-:W-:Y:S03]  /*3f530*/  HMMA.1688.F32.TF32 R28, R20.reuse, R208, R72 ;  /* 0x000000d0141c723c */ /* 0x044fe60000081048 */
[----:B------:R-:W-:Y:S04]  /*3f540*/  LDS R12, [R2+0x700] ;  /* 0x00070000020c7984 */ /* 0x000fe80000000800 */
[----:B------:R-:W-:Y:S01]  /*3f550*/  LDS R14, [R2+0x2700] ;  /* 0x00270000020e7984 */ /* 0x000fe20000000800 */
[C---:B-1----:R-:W-:Y:S03]  /*3f560*/  HMMA.1688.F32.TF32 R24, R20.reuse, R204, R76 ;  /* 0x000000cc1418723c */ /* 0x042fe6000008104c */
[----:B------:R-:W-:Y:S04]  /*3f570*/  STL.64 [R1+0x180], R32 ;  /* 0x0001802001007387 */ /* 0x000fe80000100a00 */
[----:B------:R1:W-:Y:S04]  /*3f580*/  STL.64 [R1+0x188], R34 ;  /* 0x0001882201007387 */ /* 0x0003e80000100a00 */
[----:B------:R-:W-:Y:S04]  /*3f590*/  LDS R13, [R0+0x700] ;  /* 0x00070000000d7984 */ /* 0x000fe80000000800 */
[----:B------:R-:W2:Y:S01]  /*3f5a0*/  LDS R15, [R0+0x2700] ;  /* 0x00270000000f7984 */ /* 0x000ea20000000800 */
[C---:B-1----:R-:W-:Y:S03]  /*3f5b0*/  HMMA.1688.F32.TF32 R32, R20.reuse, R200, R80 ;  /* 0x000000c81420723c */ /* 0x042fe60000081050 */
[----:B------:R-:W-:Y:S04]  /*3f5c0*/  STL.64 [R1+0x160], R28 ;  /* 0x0001601c01007387 */ /* 0x000fe80000100a00 */
[----:B------:R1:W-:Y:S04]  /*3f5d0*/  STL.64 [R1+0x168], R30 ;  /* 0x0001681e01007387 */ /* 0x0003e80000100a00 */
[----:B------:R-:W-:Y:S04]  /*3f5e0*/  STL.64 [R1+0x150], R24 ;  /* 0x0001501801007387 */ /* 0x000fe80000100a00 */
[----:B------:R3:W-:Y:S01]  /*3f5f0*/  STL.64 [R1+0x158], R26 ;  /* 0x0001581a01007387 */ /* 0x0007e20000100a00 */
[C---:B-1----:R-:W-:Y:S03]  /*3f600*/  HMMA.1688.F32.TF32 R28, R20.reuse, R196, R84 ;  /* 0x000000c4141c723c */ /* 0x042fe60000081054 */
[----:B------:R-:W-:Y:S04]  /*3f610*/  LDS R8, [R2+0x780] ;  /* 0x0007800002087984 */ /* 0x000fe80000000800 */
[----:B------:R-:W-:Y:S01]  /*3f620*/  LDS R10, [R2+0x2780] ;  /* 0x00278000020a7984 */ /* 0x000fe20000000800 */
[----:B---3--:R-:W-:Y:S03]  /*3f630*/  HMMA.1688.F32.TF32 R24, R20, R192, R88 ;  /* 0x000000c01418723c */ /* 0x008fe60000081058 */
[----:B------:R-:W-:Y:S04]  /*3f640*/  LDS R9, [R0+0x780] ;  /* 0x0007800000097984 */ /* 0x000fe80000000800 */
[----:B------:R-:W1:Y:S01]  /*3f650*/  LDS R11, [R0+0x2780] ;  /* 0x00278000000b7984 */ /* 0x000e620000000800 */
[C---:B------:R-:W-:Y:S03]  /*3f660*/  HMMA.1688.F32.TF32 R20, R16.reuse, R184, R92 ;  /* 0x000000b81014723c */ /* 0x040fe6000008105c */
[----:B------:R-:W-:Y:S04]  /*3f670*/  STL.64 [R1+0x140], R32 ;  /* 0x0001402001007387 */ /* 0x000fe80000100a00 */
[----:B------:R-:W-:Y:S04]  /*3f680*/  STL.64 [R1+0x148], R34 ;  /* 0x0001482201007387 */ /* 0x000fe80000100a00 */
[----:B------:R-:W-:Y:S04]  /*3f690*/  STL.64 [R1+0x130], R28 ;  /* 0x0001301c01007387 */ /* 0x000fe80000100a00 */
[----:B------:R3:W-:Y:S04]  /*3f6a0*/  STL.64 [R1+0x138], R30 ;  /* 0x0001381e01007387 */ /* 0x0007e80000100a00 */
[----:B------:R-:W-:Y:S04]  /*3f6b0*/  STL.64 [R1+0x120], R24 ;  /* 0x0001201801007387 */ /* 0x000fe80000100a00 */
[----:B------:R2:W-:Y:S01]  /*3f6c0*/  STL.64 [R1+0x128], R26 ;  /* 0x0001281a01007387 */ /* 0x0005e20000100a00 */
[C---:B---3--:R-:W-:Y:S03]  /*3f6d0*/  HMMA.1688.F32.TF32 R28, R16.reuse, R180, R96 ;  /* 0x000000b4101c723c */ /* 0x048fe60000081060 */
[----:B------:R-:W-:Y:S04]  /*3f6e0*/  STL.64 [R1+0x110], R20 ;  /* 0x0001101401007387 */ /* 0x000fe80000100a00 */
[----:B------:R3:W-:Y:S01]  /*3f6f0*/  STL.64 [R1+0x118], R22 ;  /* 0x0001181601007387 */ /* 0x0007e20000100a00 */
[C---:B--2---:R-:W-:Y:S08]  /*3f700*/  HMMA.1688.F32.TF32 R24, R16.reuse, R188, R100 ;  /* 0x000000bc1018723c */ /* 0x044ff00000081064 */
[C---:B---3--:R-:W-:Y:S07]  /*3f710*/  HMMA.1688.F32.TF32 R20, R16.reuse, R208, R104 ;  /* 0x000000d01014723c */ /* 0x048fee0000081068 */
[----:B------:R-:W-:Y:S04]  /*3f720*/  STL.64 [R1+0x100], R28 ;  /* 0x0001001c01007387 */ /* 0x000fe80000100a00 */
[----:B------:R2:W-:Y:S04]  /*3f730*/  STL.64 [R1+0x108], R30 ;  /* 0x0001081e01007387 */ /* 0x0005e80000100a00 */
[----:B------:R-:W-:Y:S04]  /*3f740*/  STL.64 [R1+0xf0], R24 ;  /* 0x0000f01801007387 */ /* 0x000fe80000100a00 */
[----:B------:R3:W-:Y:S01]  /*3f750*/  STL.64 [R1+0xf8], R26 ;  /* 0x0000f81a01007387 */ /* 0x0007e20000100a00 */
[C---:B--2---:R-:W-:Y:S03]  /*3f760*/  HMMA.1688.F32.TF32 R28, R16.reuse, R204, R108 ;  /* 0x000000cc101c723c */ /* 0x044fe6000008106c */
[----:B------:R-:W-:Y:S04]  /*3f770*/  STL.64 [R1+0xe0], R20 ;  /* 0x0000e01401007387 */ /* 0x000fe80000100a00 */
[----:B------:R2:W-:Y:S01]  /*3f780*/  STL.64 [R1+0xe8], R22 ;  /* 0x0000e81601007387 */ /* 0x0005e20000100a00 */
[C---:B---3--:R-:W-:Y:S08]  /*3f790*/  HMMA.1688.F32.TF32 R24, R16.reuse, R200, R112 ;  /* 0x000000c81018723c */ /* 0x048ff00000081070 */
[C---:B--2---:R-:W-:Y:S08]  /*3f7a0*/  HMMA.1688.F32.TF32 R20, R16.reuse, R196, R116 ;  /* 0x000000c41014723c */ /* 0x044ff00000081074 */
[----:B------:R-:W-:Y:S01]  /*3f7b0*/  HMMA.1688.F32.TF32 R16, R16, R192, R120 ;  /* 0x000000c01010723c */ /* 0x000fe20000081078 */
[----:B------:R-:W-:Y:S04]  /*3f7c0*/  STL.64 [R1+0xd0], R28 ;  /* 0x0000d01c01007387 */ /* 0x000fe80000100a00 */
[----:B------:R-:W-:Y:S04]  /*3f7d0*/  STL.64 [R1+0xd8], R30 ;  /* 0x0000d81e01007387 */ /* 0x000fe80000100a00 */
        /* <DEDUP_REMOVED lines=8> */
[C---:B--2---:R-:W-:Y:S07]  /*3f860*/  HMMA.1688.F32.TF32 R16, R12.reuse, R188, R132 ;  /* 0x000000bc0c10723c */ /* 0x044fee0000081084 */
[----:B------:R-:W-:Y:S04]  /*3f870*/  STL.64 [R1+0x90], R24 ;  /* 0x0000901801007387 */ /* 0x000fe80000100a00 */
[----:B------:R2:W-:Y:S04]  /*3f880*/  STL.64 [R1+0x98], R26 ;  /* 0x0000981a01007387 */ /* 0x0005e80000100a00 */
[----:B------:R-:W-:Y:S04]  /*3f890*/  STL.64 [R1+0x80], R20 ;  /* 0x0000801401007387 */ /* 0x000fe80000100a00 */
[----:B------:R4:W-:Y:S01]  /*3f8a0*/  STL.64 [R1+0x88], R22 ;  /* 0x0000881601007387 */ /* 0x0009e20000100a00 */
[C---:B--2---:R-:W-:Y:S03]  /*3f8b0*/  HMMA.1688.F32.TF32 R24, R12.reuse, R208, R216 ;  /* 0x000000d00c18723c */ /* 0x044fe600000810d8 */
[----:B------:R-:W-:Y:S04]  /*3f8c0*/  STL.64 [R1+0x70], R16 ;  /* 0x0000701001007387 */ /* 0x000fe80000100a00 */
[----:B------:R2:W-:Y:S01]  /*3f8d0*/  STL.64 [R1+0x78], R18 ;  /* 0x0000781201007387 */ /* 0x0005e20000100a00 */
[C---:B----4-:R-:W-:Y:S08]  /*3f8e0*/  HMMA.1688.F32.TF32 R20, R12.reuse, R204, R136 ;  /* 0x000000cc0c14723c */ /* 0x050ff00000081088 */
        /* <DEDUP_REMOVED lines=8> */
[----:B---3--:R-:W-:Y:S08]  /*3f970*/  HMMA.1688.F32.TF32 R20, R12, R192, R212 ;  /* 0x000000c00c14723c */ /* 0x008ff000000810d4 */
[C---:B-1----:R-:W-:Y:S07]  /*3f980*/  HMMA.1688.F32.TF32 R16, R8.reuse, R184, R144 ;  /* 0x000000b80810723c */ /* 0x042fee0000081090 */
[----:B------:R-:W-:Y:S04]  /*3f990*/  STL.64 [R1+0x30], R24 ;  /* 0x0000301801007387 */ /* 0x000fe80000100a00 */
[----:B------:R-:W-:Y:S04]  /*3f9a0*/  STL.64 [R1+0x38], R26 ;  /* 0x0000381a01007387 */ /* 0x000fe80000100a00 */
[----:B------:R-:W-:Y:S04]  /*3f9b0*/  STL.64 [R1+0x20], R20 ;  /* 0x0000201401007387 */ /* 0x000fe80000100a00 */
[----:B------:R-:W-:Y:S04]  /*3f9c0*/  STL.64 [R1+0x28], R22 ;  /* 0x0000281601007387 */ /* 0x000fe80000100a00 */
[----:B------:R1:W-:Y:S04]  /*3f9d0*/  STL.64 [R1+0x10], R16 ;  /* 0x0000101001007387 */ /* 0x0003e80000100a00 */
[----:B------:R2:W-:Y:S04]  /*3f9e0*/  STL.64 [R1+0x18], R18 ;  /* 0x0000181201007387 */ /* 0x0005e80000100a00 */
[----:B------:R-:W3:Y:S04]  /*3f9f0*/  LDL.LU.64 R36, [R1+0x1480] ;  /* 0x0014800001247983 */ /* 0x000ee80000300a00 */
[----:B------:R-:W3:Y:S04]  /*3fa00*/  LDL.LU.64 R38, [R1+0x1488] ;  /* 0x0014880001267983 */ /* 0x000ee80000300a00 */
[----:B------:R-:W3:Y:S04]  /*3fa10*/  LDL.LU.64 R28, [R1+0x1470] ;  /* 0x00147000011c7983 */ /* 0x000ee80000300a00 */
[----:B------:R-:W3:Y:S01]  /*3fa20*/  LDL.LU.64 R30, [R1+0x1478] ;  /* 0x00147800011e7983 */ /* 0x000ee20000300a00 */
[C---:B------:R-:W-:Y:S03]  /*3fa30*/  HMMA.1688.F32.TF32 R12, R8.reuse, R180, R148 ;  /* 0x000000b4080c723c */ /* 0x040fe60000081094 */
[----:B------:R-:W1:Y:S05]  /*3fa40*/  S2R R6, SR_TID.X ;  /* 0x0000000000067919 */ /* 0x000e6a0000002100 */
[C---:B------:R-:W-:Y:S08]  /*3fa50*/  HMMA.1688.F32.TF32 R248, R8.reuse, R188, R152 ;  /* 0x000000bc08f8723c */ /* 0x040ff00000081098 */
[C---:B------:R-:W-:Y:S08]  /*3fa60*/  HMMA.1688.F32.TF32 R244, R8.reuse, R208, R156 ;  /* 0x000000d008f4723c */ /* 0x040ff0000008109c */
[C---:B------:R-:W-:Y:S08]  /*3fa70*/  HMMA.1688.F32.TF32 R240, R8.reuse, R204, R160 ;  /* 0x000000cc08f0723c */ /* 0x040ff000000810a0 */
[C---:B------:R-:W-:Y:S08]  /*3fa80*/  HMMA.1688.F32.TF32 R236, R8.reuse, R200, R164 ;  /* 0x000000c808ec723c */ /* 0x040ff000000810a4 */
[C---:B------:R-:W-:Y:S08]  /*3fa90*/  HMMA.1688.F32.TF32 R232, R8.reuse, R196, R168 ;  /* 0x000000c408e8723c */ /* 0x040ff000000810a8 */
[----:B------:R-:W-:Y:S01]  /*3faa0*/  HMMA.1688.F32.TF32 R176, R8, R192, R172 ;  /* 0x000000c008b0723c */ /* 0x000fe200000810ac */
[----:B------:R-:W-:-:S02]  /*3fab0*/  MOV R252, R12 ;  /* 0x0000000c00fc7202 */ /* 0x000fc40000000f00 */
[C---:B-1----:R-:W-:Y:S02]  /*3fac0*/  LOP3.LUT R17, R6.reuse, 0x1c, RZ, 0xc0, !PT ;  /* 0x0000001c06117812 */ /* 0x042fe400078ec0ff */
[C---:B------:R-:W-:Y:S02]  /*3fad0*/  LOP3.LUT R16, R6.reuse, 0x3, RZ, 0xc0, !PT ;  /* 0x0000000306107812 */ /* 0x040fe400078ec0ff */
[C---:B------:R-:W-:Y:S02]  /*3fae0*/  LOP3.LUT R12, R6.reuse, 0x1c, RZ, 0xc0, !PT ;  /* 0x0000001c060c7812 */ /* 0x040fe400078ec0ff */
[----:B------:R-:W-:Y:S01]  /*3faf0*/  LOP3.LUT R6, R6, 0x3, RZ, 0xc0, !PT ;  /* 0x0000000306067812 */ /* 0x000fe200078ec0ff */
[----:B------:R-:W-:Y:S01]  /*3fb00*/  STL.64 [R1+0x57c0], R250 ;  /* 0x0057c0fa01007387 */ /* 0x000fe20000100a00 */
[----:B------:R-:W-:-:S03]  /*3fb10*/  IMAD R16, R16, 0x820, R17 ;  /* 0x0000082010107824 */ /* 0x000fc600078e0211 */
[----:B------:R-:W-:Y:S01]  /*3fb20*/  STL.64 [R1+0x57b8], R248 ;  /* 0x0057b8f801007387 */ /* 0x000fe20000100a00 */
[----:B------:R-:W-:-:S03]  /*3fb30*/  IMAD R6, R6, 0x820, R12 ;  /* 0x0000082006067824 */ /* 0x000fc600078e020c */
[----:B------:R-:W-:Y:S04]  /*3fb40*/  STL.64 [R1+0x57d0], R246 ;  /* 0x0057d0f601007387 */ /* 0x000fe80000100a00 */
[----:B------:R-:W-:Y:S04]  /*3fb50*/  STL.64 [R1+0x57c8], R244 ;  /* 0x0057c8f401007387 */ /* 0x000fe80000100a00 */
[----:B------:R-:W-:Y:S01]  /*3fb60*/  STL.64 [R1+0x57e0], R242 ;  /* 0x0057e0f201007387 */ /* 0x000fe20000100a00 */
[----:B------:R-:W-:-:S03]  /*3fb70*/  LOP3.LUT R6, R6, 0x40, RZ, 0x3c, !PT ;  /* 0x0000004006067812 */ /* 0x000fc600078e3cff */
[----:B------:R-:W-:Y:S01]  /*3fb80*/  STL.64 [R1+0x57d8], R240 ;  /* 0x0057d8f001007387 */ /* 0x000fe20000100a00 */
[----:B------:R-:W-:-:S03]  /*3fb90*/  LOP3.LUT R16, R16, 0x60, RZ, 0x3c, !PT ;  /* 0x0000006010107812 */ /* 0x000fc600078e3cff */
[----:B------:R-:W-:Y:S04]  /*3fba0*/  STL.64 [R1+0x57f0], R238 ;  /* 0x0057f0ee01007387 */ /* 0x000fe80000100a00 */
[----:B------:R-:W-:Y:S01]  /*3fbb0*/  STL.64 [R1+0x57e8], R236 ;  /* 0x0057e8ec01007387 */ /* 0x000fe20000100a00 */
[----:B------:R-:W-:-:S03]  /*3fbc0*/  IMAD.MOV.U32 R5, RZ, RZ, R13 ;  /* 0x000000ffff057224 */ /* 0x000fc600078e000d */
[----:B------:R-:W-:Y:S01]  /*3fbd0*/  STL.64 [R1+0x5800], R234 ;  /* 0x005800ea01007387 */ /* 0x000fe20000100a00 */
[----:B------:R-:W-:-:S03]  /*3fbe0*/  MOV R4, R14 ;  /* 0x0000000e00047202 */ /* 0x000fc60000000f00 */
[----:B------:R-:W-:Y:S01]  /*3fbf0*/  STL.64 [R1+0x57f8], R232 ;  /* 0x0057f8e801007387 */ /* 0x000fe20000100a00 */
[----:B------:R-:W-:Y:S01]  /*3fc00*/  IMAD.MOV.U32 R3, RZ, RZ, R15 ;  /* 0x000000ffff037224 */ /* 0x000fe200078e000f */
[C---:B------:R-:W-:Y:S02]  /*3fc10*/  LEA R6, R7.reuse, R6, 0x11 ;  /* 0x0000000607067211 */ /* 0x040fe400078e88ff */
[----:B------:R-:W-:Y:S01]  /*3fc20*/  STL.64 [R1+0x5810], R178 ;  /* 0x005810b201007387 */ /* 0x000fe20000100a00 */
[----:B------:R-:W-:-:S03]  /*3fc30*/  IMAD R7, R7, 0x20000, R16 ;  /* 0x0002000007077824 */ /* 0x000fc600078e0210 */
[----:B------:R-:W-:Y:S04]  /*3fc40*/  STL.64 [R1+0x5808], R176 ;  /* 0x005808b001007387 */ /* 0x000fe80000100a00 */
[----:B------:R-:W4:Y:S04]  /*3fc50*/  LDL.LU.64 R12, [R1+0x1460] ;  /* 0x00146000010c7983 */ /* 0x000f280000300a00 */
[----:B------:R-:W4:Y:S04]  /*3fc60*/  LDL.LU.64 R14, [R1+0x1468] ;  /* 0x00146800010e7983 */ /* 0x000f280000300a00 */
[----:B------:R-:W4:Y:S04]  /*3fc70*/  LDL.LU.64 R16, [R1+0x1450] ;  /* 0x0014500001107983 */ /* 0x000f280000300a00 */
[----:B--2---:R-:W2:Y:S04]  /*3fc80*/  LDL.LU.64 R18, [R1+0x1458] ;  /* 0x0014580001127983 */ /* 0x004ea80000300a00 */
[----:B------:R-:W2:Y:S04]  /*3fc90*/  LDL.LU.64 R20, [R1+0x1440] ;  /* 0x0014400001147983 */ /* 0x000ea80000300a00 */
[----:B------:R-:W2:Y:S04]  /*3fca0*/  LDL.LU.64 R22, [R1+0x1448] ;  /* 0x0014480001167983 */ /* 0x000ea80000300a00 */
[----:B------:R-:W2:Y:S04]  /*3fcb0*/  LDL.LU.64 R24, [R1+0x1430] ;  /* 0x0014300001187983 */ /* 0x000ea80000300a00 */
[----:B------:R-:W2:Y:S04]  /*3fcc0*/  LDL.LU.64 R26, [R1+0x1438] ;  /* 0x00143800011a7983 */ /* 0x000ea80000300a00 */
[----:B------:R-:W-:Y:S04]  /*3fcd0*/  LDS R32, [R6] ;  /* 0x0000000006207984 */ /* 0x000fe80000000800 */
[----:B------:R-:W-:Y:S04]  /*3fce0*/  LDS R34, [R6+0x2000] ;  /* 0x0020000006227984 */ /* 0x000fe80000000800 */
[----:B------:R-:W-:Y:S04]  /*3fcf0*/  LDS R33, [R7] ;  /* 0x0000000007217984 */ /* 0x000fe80000000800 */
[----:B------:R-:W3:Y:S04]  /*3fd00*/  LDS R35, [R7+0x2000] ;  /* 0x0020000007237984 */ /* 0x000ee80000000800 */
        /* <DEDUP_REMOVED lines=31> */
[----:B------:R-:W-:Y:S01]  /*3ff00*/  LDS R227, [R7+0x2580] ;  /* 0x0025800007e37984 */ /* 0x000fe20000000800 */
[C---:B---3--:R-:W-:Y:S08]  /*3ff10*/  HMMA.1688.F32.TF32 R228, R32.reuse, R184, R36 ;  /* 0x000000b820e4723c */ /* 0x048ff00000081024 */
[C---:B------:R-:W-:Y:S11]  /*3ff20*/  HMMA.1688.F32.TF32 R8, R32.reuse, R180, R28 ;  /* 0x000000b42008723c */ /* 0x040ff6000008101c */
[----:B------:R-:W-:Y:S04]  /*3ff30*/  @!UPT UIADD3 URZ, URZ, URZ, URZ ;  /* 0x0000003f3f3ff290 */ /* 0x000fe8000fffe03f */
[----:B------:R-:W-:Y:S04]  /*3ff40*/  STL.64 [R1+0x5820], R230 ;  /* 0x005820e601007387 */ /* 0x000fe80000100a00 */
[----:B------:R-:W-:Y:S04]  /*3ff50*/  STL.64 [R1+0x5818], R228 ;  /* 0x005818e401007387 */ /* 0x000fe80000100a00 */
[----:B------:R-:W3:Y:S04]  /*3ff60*/  LDL.LU.64 R28, [R1+0x14e0] ;  /* 0x0014e000011c7983 */ /* 0x000ee80000300a00 */
[----:B------:R-:W3:Y:S04]  /*3ff70*/  LDL.LU.64 R30, [R1+0x14e8] ;  /* 0x0014e800011e7983 */ /* 0x000ee80000300a00 */
[----:B------:R-:W-:Y:S04]  /*3ff80*/  STL.64 [R1+0x5830], R10 ;  /* 0x0058300a01007387 */ /* 0x000fe80000100a00 */
[----:B------:R-:W-:Y:S04]  /*3ff90*/  STL.64 [R1+0x5828], R8 ;  /* 0x0058280801007387 */ /* 0x000fe80000100a00 */
[----:B------:R-:W3:Y:S04]  /*3ffa0*/  LDL.LU.64 R60, [R1+0x14d0] ;  /* 0x0014d000013c7983 */ /* 0x000ee80000300a00 */
[----:B------:R-:W3:Y:S04]  /*3ffb0*/  LDL.LU.64 R62, [R1+0x14d8] ;  /* 0x0014d800013e7983 */ /* 0x000ee80000300a00 */
[----:B------:R-:W1:Y:S04]  /*3ffc0*/  LDL.LU.64 R36, [R1+0x1410] ;  /* 0x0014100001247983 */ /* 0x000e680000300a00 */
[----:B------:R-:W1:Y:S01]  /*3ffd0*/  LDL.LU.64 R38, [R1+0x1418] ;  /* 0x0014180001267983 */ /* 0x000e620000300a00 */
[C---:B----4-:R-:W-:Y:S08]  /*3ffe0*/  HMMA.1688.F32.TF32 R12, R32.reuse, R188, R12 ;  /* 0x000000bc200c723c */ /* 0x050ff0000008100c */
[C---:B--2---:R-:W-:Y:S08]  /*3fff0*/  HMMA.1688.F32.TF32 R16, R32.reuse, R208, R16 ;  /* 0x000000d02010723c */ /* 0x044ff00000081010 */
[C---:B------:R-:W-:Y:S07]  /*40000*/  HMMA.1688.F32.TF32 R20, R32.reuse, R204, R20 ;  /* 0x000000cc2014723c */ /* 0x040fee0000081014 */
[----:B------:R-:W-:Y:S04]  /*40010*/  STL.64 [R1+0x5840], R14 ;  /* 0x0058400e01007387 */ /* 0x000fe80000100a00 */
[----:B------:R2:W-:Y:S04]  /*40020*/  STL.64 [R1+0x5838], R12 ;  /* 0x0058380c01007387 */ /* 0x0005e80000100a00 */
[----:B------:R-:W-:Y:S04]  /*40030*/  STL.64 [R1+0x5850], R18 ;  /* 0x0058501201007387 */ /* 0x000fe80000100a00 */
[----:B------:R-:W-:Y:S04]  /*40040*/  STL.64 [R1+0x5848], R16 ;  /* 0x0058481001007387 */ /* 0x000fe80000100a00 */
[----:B------:R-:W4:Y:S04]  /*40050*/  LDL.LU.64 R40, [R1+0x1400] ;  /* 0x0014000001287983 */ /* 0x000f280000300a00 */
[----:B------:R-:W4:Y:S04]  /*40060*/  LDL.LU.64 R42, [R1+0x1408] ;  /* 0x00140800012a7983 */ /* 0x000f280000300a00 */
[----:B------:R-:W4:Y:S04]  /*40070*/  LDL.LU.64 R44, [R1+0x13f0] ;  /* 0x0013f000012c7983 */ /* 0x000f280000300a00 */
[----:B------:R-:W4:Y:S04]  /*40080*/  LDL.LU.64 R46, [R1+0x13f8] ;  /* 0x0013f800012e7983 */ /* 0x000f280000300a00 */
[----:B------:R-:W4:Y:S04]  /*40090*/  LDL.LU.64 R48, [R1+0x13e0] ;  /* 0x0013e00001307983 */ /* 0x000f280000300a00 */
[----:B------:R-:W4:Y:S04]  /*400a0*/  LDL.LU.64 R50, [R1+0x13e8] ;  /* 0x0013e80001327983 */ /* 0x000f280000300a00 */
[----:B------:R-:W-:Y:S04]  /*400b0*/  STL.64 [R1+0x5860], R22 ;  /* 0x0058601601007387 */ /* 0x000fe80000100a00 */
[----:B------:R1:W-:Y:S04]  /*400c0*/  STL.64 [R1+0x5858], R20 ;  /* 0x0058581401007387 */ /* 0x0003e80000100a00 */
[----:B------:R-:W4:Y:S04]  /*400d0*/  LDL.LU.64 R52, [R1+0x13d0] ;  /* 0x0013d00001347983 */ /* 0x000f280000300a00 */
[----:B------:R-:W4:Y:S04]  /*400e0*/  LDL.LU.64 R54, [R1+0x13d8] ;  /* 0x0013d80001367983 */ /* 0x000f280000300a00 */
[----:B------:R-:W4:Y:S04]  /*400f0*/  LDL.LU.64 R56, [R1+0x13c0] ;  /* 0x0013c00001387983 */ /* 0x000f280000300a00 */
[----:B------:R-:W4:Y:S04]  /*40100*/  LDL.LU.64 R58, [R1+0x13c8] ;  /* 0x0013c800013a7983 */ /* 0x000f280000300a00 */
[----:B--2---:R-:W2:Y:S04]  /*40110*/  LDL.LU.64 R12, [R1+0x14c0] ;  /* 0x0014c000010c7983 */ /* 0x004ea80000300a00 */
[----:B------:R-:W2:Y:S01]  /*40120*/  LDL.LU.64 R14, [R1+0x14c8] ;  /* 0x0014c800010e7983 */ /* 0x000ea20000300a00 */
[C---:B------:R-:W-:Y:S11]  /*40130*/  HMMA.1688.F32.TF32 R24, R32.reuse, R200, R24 ;  /* 0x000000c82018723c */ /* 0x040ff60000081018 */
[----:B------:R-:W-:Y:S11]  /*40140*/  @!UPT UIADD3 URZ, URZ, URZ, URZ ;  /* 0x0000003f3f3ff290 */ /* 0x000ff6000fffe03f */
[----:B------:R-:W-:Y:S01]  /*40150*/  @!UPT UIADD3 URZ, URZ, URZ, URZ ;  /* 0x0000003f3f3ff290 */ /* 0x000fe2000fffe03f */
[----:B------:R-:W-:Y:S04]  /*40160*/  STL.64 [R1+0x5870], R26 ;  /* 0x0058701a01007387 */ /* 0x000fe80000100a00 */
[----:B------:R-:W-:Y:S04]  /*40170*/  STL.64 [R1+0x5868], R24 ;  /* 0x0058681801007387 */ /* 0x000fe80000100a00 */
[----:B------:R-:W2:Y:S04]  /*40180*/  LDL.LU.64 R8, [R1+0x14b0] ;  /* 0x0014b00001087983 */ /* 0x000ea80000300a00 */
[----:B------:R-:W2:Y:S01]  /*40190*/  LDL.LU.64 R10, [R1+0x14b8] ;  /* 0x0014b800010a7983 */ /* 0x000ea20000300a00 */
[C---:B---3--:R-:W-:Y:S08]  /*401a0*/  HMMA.1688.F32.TF32 R28, R32.reuse, R196, R28 ;  /* 0x000000c4201c723c */ /* 0x048ff0000008101c */
[----:B------:R-:W-:Y:S11]  /*401b0*/  HMMA.1688.F32.TF32 R32, R32, R192, R60 ;  /* 0x000000c02020723c */ /* 0x000ff6000008103c */
[----:B------:R-:W-:Y:S04]  /*401c0*/  @!UPT UIADD3 URZ, URZ, URZ, URZ ;  /* 0x0000003f3f3ff290 */ /* 0x000fe8000fffe03f */
[----:B------:R-:W-:Y:S04]  /*401d0*/  STL.64 [R1+0x5880], R30 ;  /* 0x0058801e01007387 */ /* 0x000fe80000100a00 */
[----:B------:R-:W-:Y:S04]  /*401e0*/  STL.64 [R1+0x5878], R28 ;  /* 0x0058781c01007387 */ /* 0x000fe80000100a00 */
[----:B------:R-:W-:Y:S04]  /*401f0*/  STL.64 [R1+0x5890], R34 ;  /* 0x0058902201007387 */ /* 0x000fe80000100a00 */
[----:B------:R-:W-:Y:S04]  /*40200*/  STL.64 [R1+0x5888], R32 ;  /* 0x0058882001007387 */ /* 0x000fe80000100a00 */
[----:B-1----:R-:W3:Y:S04]  /*40210*/  LDL.LU.64 R20, [R1+0x1390] ;  /* 0x0013900001147983 */ /* 0x002ee80000300a00 */
[----:B------:R-:W3:Y:S01]  /*40220*/  LDL.LU.64 R22, [R1+0x1398] ;  /* 0x0013980001167983 */ /* 0x000ee20000300a00 */
[C---:B------:R-:W-:Y:S03]  /*40230*/  HMMA.1688.F32.TF32 R36, R64.reuse, R184, R36 ;  /* 0x000000b84024723c */ /* 0x040fe60000081024 */
[----:B------:R-:W3:Y:S04]  /*40240*/  LDL.LU.64 R16, [R1+0x1380] ;  /* 0x0013800001107983 */ /* 0x000ee80000300a00 */
[----:B------:R-:W3:Y:S11]  /*40250*/  LDL.LU.64 R18, [R1+0x1388] ;  /* 0x0013880001127983 */ /* 0x000ef60000300a00 */
[----:B------:R-:W-:Y:S05]  /*40260*/  @!UPT UIADD3 URZ, URZ, URZ, URZ ;  /* 0x0000003f3f3ff290 */ /* 0x000fea000fffe03f */
[----:B------:R-:W-:Y:S04]  /*40270*/  STL.64 [R1+0x58a0], R38 ;  /* 0x0058a02601007387 */ /* 0x000fe80000100a00 */
[----:B------:R-:W-:Y:S01]  /*40280*/  STL.64 [R1+0x5898], R36 ;  /* 0x0058982401007387 */ /* 0x000fe20000100a00 */
[C---:B----4-:R-:W-:Y:S08]  /*40290*/  HMMA.1688.F32.TF32 R40, R64.reuse, R180, R40 ;  /* 0x000000b44028723c */ /* 0x050ff00000081028 */
[C---:B------:R-:W-:Y:S08]  /*402a0*/  HMMA.1688.F32.TF32 R44, R64.reuse, R188, R44 ;  /* 0x000000bc402c723c */ /* 0x040ff0000008102c */
        /* <DEDUP_REMOVED lines=10> */
[----:B------:R-:W-:Y:S04]  /*40350*/  STL.64 [R1+0x58e0], R54 ;  /* 0x0058e03601007387 */ /* 0x000fe80000100a00 */
[----:B------:R1:W-:Y:S04]  /*40360*/  STL.64 [R1+0x58d8], R52 ;  /* 0x0058d83401007387 */ /* 0x0003e80000100a00 */
[----:B------:R-:W-:Y:S04]  /*40370*/  STL.64 [R1+0x58f0], R58 ;  /* 0x0058f03a01007387 */ /* 0x000fe80000100a00 */
[----:B------:R-:W-:Y:S04]  /*40380*/  STL.64 [R1+0x58e8], R56 ;  /* 0x0058e83801007387 */ /* 0x000fe80000100a00 */
[----:B------:R-:W-:Y:S04]  /*40390*/  STL.64 [R1+0x5900], R62 ;  /* 0x0059003e01007387 */ /* 0x000fe80000100a00 */
[----:B------:R-:W-:Y:S04]  /*403a0*/  STL.64 [R1+0x58f8], R60 ;  /* 0x0058f83c01007387 */ /* 0x000fe80000100a00 */
[----:B-1----:R-:W2:Y:S04]  /*403b0*/  LDL.LU.64 R52, [R1+0x1370] ;  /* 0x0013700001347983 */ /* 0x002ea80000300a00 */
[----:B------:R-:W2:Y:S04]  /*403c0*/  LDL.LU.64 R54, [R1+0x1378] ;  /* 0x0013780001367983 */ /* 0x000ea80000300a00 */
[----:B------:R-:W4:Y:S04]  /*403d0*/  LDL.LU.64 R12, [R1+0x1360] ;  /* 0x00136000010c7983 */ /* 0x000f280000300a00 */
[----:B------:R-:W4:Y:S01]  /*403e0*/  LDL.LU.64 R14, [R1+0x1368] ;  /* 0x00136800010e7983 */ /* 0x000f220000300a00 */
[----:B------:R-:W-:Y:S03]  /*403f0*/  HMMA.1688.F32.TF32 R64, R64, R192, R8 ;  /* 0x000000c04040723c */ /* 0x000fe60000081008 */
[----:B------:R-:W4:Y:S04]  /*40400*/  LDL.LU.64 R8, [R1+0x1350] ;  /* 0x0013500001087983 */ /* 0x000f280000300a00 */
[----:B------:R-:W4:Y:S11]  /*40410*/  LDL.LU.64 R10, [R1+0x1358] ;  /* 0x00135800010a7983 */ /* 0x000f360000300a00 */
[----:B------:R-:W-:Y:S05]  /*40420*/  @!UPT UIADD3 URZ, URZ, URZ, URZ ;  /* 0x0000003f3f3ff290 */ /* 0x000fea000fffe03f */
[----:B------:R-:W-:Y:S04]  /*40430*/  STL.64 [R1+0x5910], R66 ;  /* 0x0059104201007387 */ /* 0x000fe80000100a00 */
[----:B------:R-:W-:Y:S01]  /*40440*/  STL.64 [R1+0x5908], R64 ;  /* 0x0059084001007387 */ /* 0x000fe20000100a00 */
[C---:B---3--:R-:W-:Y:S11]  /*40450*/  HMMA.1688.F32.TF32 R68, R96.reuse, R184, R20 ;  /* 0x000000b86044723c */ /* 0x048ff60000081014 */
[----:B------:R-:W-:Y:S11]  /*40460*/  @!UPT UIADD3 URZ, URZ, URZ, URZ ;  /* 0x0000003f3f3ff290 */ /* 0x000ff6000fffe03f */
[----:B------:R-:W-:Y:S01]  /*40470*/  @!UPT UIADD3 URZ, URZ, URZ, URZ ;  /* 0x0000003f3f3ff290 */ /* 0x000fe2000fffe03f */
[----:B------:R-:W-:Y:S04]  /*40480*/  STL.64 [R1+0x5920], R70 ;  /* 0x0059204601007387 */ /* 0x000fe80000100a00 */
[----:B------:R-:W-:Y:S04]  /*40490*/  STL.64 [R1+0x5918], R68 ;  /* 0x0059184401007387 */ /* 0x000fe80000100a00 */
        /* <DEDUP_REMOVED lines=14> */
[C---:B------:R-:W-:Y:S03]  /*40580*/  HMMA.1688.F32.TF32 R72, R96.reuse, R180, R16 ;  /* 0x000000b46048723c */ /* 0x040fe60000081010 */
[----:B------:R-:W3:Y:S04]  /*40590*/  LDL.LU.64 R20, [R1+0x12e0] ;  /* 0x0012e00001147983 */ /* 0x000ee80000300a00 */
[----:B------:R-:W3:Y:S04]  /*405a0*/  LDL.LU.64 R22, [R1+0x12e8] ;  /* 0x0012e80001167983 */ /* 0x000ee80000300a00 */
[----:B------:R-:W3:Y:S04]  /*405b0*/  LDL.LU.64 R16, [R1+0x12d0] ;  /* 0x0012d00001107983 */ /* 0x000ee80000300a00 */
[----:B------:R-:W3:Y:S08]  /*405c0*/  LDL.LU.64 R18, [R1+0x12d8] ;  /* 0x0012d80001127983 */ /* 0x000ef00000300a00 */
[----:B------:R-:W-:Y:S04]  /*405d0*/  STL.64 [R1+0x5930], R74 ;  /* 0x0059304a01007387 */ /* 0x000fe80000100a00 */
[----:B------:R-:W-:Y:S01]  /*405e0*/  STL.64 [R1+0x5928], R72 ;  /* 0x0059284801007387 */ /* 0x000fe20000100a00 */
[C---:B--2---:R-:W-:Y:S08]  /*405f0*/  HMMA.1688.F32.TF32 R76, R96.reuse, R188, R52 ;  /* 0x000000bc604c723c */ /* 0x044ff00000081034 */
[C---:B----4-:R-:W-:Y:S11]  /*40600*/  HMMA.1688.F32.TF32 R80, R96.reuse, R208, R12 ;  /* 0x000000d06050723c */ /* 0x050ff6000008100c */
[----:B------:R-:W-:Y:S04]  /*40610*/  @!UPT UIADD3 URZ, URZ, URZ, URZ ;  /* 0x0000003f3f3ff290 */ /* 0x000fe8000fffe03f */
[----:B------:R-:W-:Y:S04]  /*40620*/  STL.64 [R1+0x5940], R78 ;  /* 0x0059404e01007387 */ /* 0x000fe80000100a00 */
[----:B------:R-:W-:Y:S04]  /*40630*/  STL.64 [R1+0x5938], R76 ;  /* 0x0059384c01007387 */ /* 0x000fe80000100a00 */
[----:B------:R-:W-:Y:S04]  /*40640*/  STL.64 [R1+0x5950], R82 ;  /* 0x0059505201007387 */ /* 0x000fe80000100a00 */
[----:B------:R-:W-:Y:S04]  /*40650*/  STL.64 [R1+0x5948], R80 ;  /* 0x0059485001007387 */ /* 0x000fe80000100a00 */
[----:B------:R-:W2:Y:S04]  /*40660*/  LDL.LU.64 R12, [R1+0x1420] ;  /* 0x00142000010c7983 */ /* 0x000ea80000300a00 */
[----:B------:R-:W2:Y:S01]  /*40670*/  LDL.LU.64 R14, [R1+0x1428] ;  /* 0x00142800010e7983 */ /* 0x000ea20000300a00 */
[C---:B------:R-:W-:Y:S03]  /*40680*/  HMMA.1688.F32.TF32 R84, R96.reuse, R204, R8 ;  /* 0x000000cc6054723c */ /* 0x040fe60000081008 */
[----:B------:R-:W4:Y:S04]  /*40690*/  LDL.LU.64 R8, [R1+0x13b0] ;  /* 0x0013b00001087983 */ /* 0x000f280000300a00 */
[----:B------:R-:W4:Y:S11]  /*406a0*/  LDL.LU.64 R10, [R1+0x13b8] ;  /* 0x0013b800010a7983 */ /* 0x000f360000300a00 */
[----:B------:R-:W-:Y:S05]  /*406b0*/  @!UPT UIADD3 URZ, URZ, URZ, URZ ;  /* 0x0000003f3f3ff290 */ /* 0x000fea000fffe03f */
[----:B------:R-:W-:Y:S04]  /*406c0*/  STL.64 [R1+0x5960], R86 ;  /* 0x0059605601007387 */ /* 0x000fe80000100a00 */
[----:B------:R-:W-:Y:S01]  /*406d0*/  STL.64 [R1+0x5958], R84 ;  /* 0x0059585401007387 */ /* 0x000fe20000100a00 */
[C---:B---3--:R-:W-:Y:S08]  /*406e0*/  HMMA.1688.F32.TF32 R88, R96.reuse, R200, R48 ;  /* 0x000000c86058723c */ /* 0x048ff00000081030 */
[C---:B------:R-:W-:Y:S08]  /*406f0*/  HMMA.1688.F32.TF32 R92, R96.reuse, R196, R44 ;  /* 0x000000c4605c723c */ /* 0x040ff0000008102c */
[----:B------:R-:W-:Y:S08]  /*40700*/  HMMA.1688.F32.TF32 R96, R96, R192, R40 ;  /* 0x000000c06060723c */ /* 0x000ff00000081028 */
[C---:B------:R-:W-:Y:S01]  /*40710*/  HMMA.1688.F32.TF32 R100, R128.reuse, R184, R36 ;  /* 0x000000b88064723c */ /* 0x040fe20000081024 */
[----:B------:R-:W-:Y:S04]  /*40720*/  STL.64 [R1+0x5970], R90 ;  /* 0x0059705a01007387 */ /* 0x000fe80000100a00 */
[----:B------:R-:W-:Y:S04]  /*40730*/  STL.64 [R1+0x5968], R88 ;  /* 0x0059685801007387 */ /* 0x000fe80000100a00 */
[----:B------:R-:W-:Y:S04]  /*40740*/  STL.64 [R1+0x5980], R94 ;  /* 0x0059805e01007387 */ /* 0x000fe80000100a00 */
[----:B------:R-:W-:Y:S04]  /*40750*/  STL.64 [R1+0x5978], R92 ;  /* 0x0059785c01007387 */ /* 0x000fe80000100a00 */
[----:B------:R-:W-:Y:S04]  /*40760*/  STL.64 [R1+0x5990], R98 ;  /* 0x0059906201007387 */ /* 0x000fe80000100a00 */
[----:B------:R-:W-:Y:S04]  /*40770*/  STL.64 [R1+0x5988], R96 ;  /* 0x0059886001007387 */ /* 0x000fe80000100a00 */
[----:B------:R-:W-:Y:S01]  /*40780*/  STL.64 [R1+0x59a0], R102 ;  /* 0x0059a06601007387 */ /* 0x000fe20000100a00 */
[C---:B------:R-:W-:Y:S03]  /*40790*/  HMMA.1688.F32.TF32 R112, R128.reuse, R208, R24 ;  /* 0x000000d08070723c */ /* 0x040fe60000081018 */
[----:B------:R-:W-:Y:S04]  /*407a0*/  STL.64 [R1+0x5998], R100 ;  /* 0x0059986401007387 */ /* 0x000fe80000100a00 */
[----:B------:R-:W3:Y:S04]  /*407b0*/  LDL.LU.64 R36, [R1+0x12c0] ;  /* 0x0012c00001247983 */ /* 0x000ee80000300a00 */
[----:B------:R-:W3:Y:S04]  /*407c0*/  LDL.LU.64 R38, [R1+0x12c8] ;  /* 0x0012c80001267983 */ /* 0x000ee80000300a00 */
[----:B------:R-:W3:Y:S04]  /*407d0*/  LDL.LU.64 R24, [R1+0x12b0] ;  /* 0x0012b00001187983 */ /* 0x000ee80000300a00 */
[----:B------:R-:W3:Y:S01]  /*407e0*/  LDL.LU.64 R26, [R1+0x12b8] ;  /* 0x0012b800011a7983 */ /* 0x000ee20000300a00 */
[C---:B------:R-:W-:Y:S03]  /*407f0*/  HMMA.1688.F32.TF32 R104, R128.reuse, R180, R32 ;  /* 0x000000b48068723c */ /* 0x040fe60000081020 */
        /* <DEDUP_REMOVED lines=8> */
[C---:B------:R-:W-:Y:S08]  /*40880*/  HMMA.1688.F32.TF32 R108, R128.reuse, R188, R28 ;  /* 0x000000bc806c723c */ /* 0x040ff0000008101c */
[C---:B--2---:R-:W-:Y:S01]  /*40890*/  HMMA.1688.F32.TF32 R124, R128.reuse, R196, R12 ;  /* 0x000000c4807c723c */ /* 0x044fe2000008100c */
[----:B------:R-:W2:Y:S04]  /*408a0*/  LDL.LU.64 R12, [R1+0x1270] ;  /* 0x00127000010c7983 */ /* 0x000ea80000300a00 */
[----:B------:R-:W2:Y:S03]  /*408b0*/  LDL.LU.64 R14, [R1+0x1278] ;  /* 0x00127800010e7983 */ /* 0x000ea60000300a00 */
[----:B----4-:R-:W-:Y:S01]  /*408c0*/  HMMA.1688.F32.TF32 R128, R128, R192, R8 ;  /* 0x000000c08080723c */ /* 0x010fe20000081008 */
[----:B------:R-:W4:Y:S04]  /*408d0*/  LDL.LU.64 R8, [R1+0x13a0] ;  /* 0x0013a00001087983 */ /* 0x000f280000300a00 */
[----:B------:R-:W4:Y:S04]  /*408e0*/  LDL.LU.64 R10, [R1+0x13a8] ;  /* 0x0013a800010a7983 */ /* 0x000f280000300a00 */
[----:B------:R-:W4:Y:S04]  /*408f0*/  LDL.LU.64 R28, [R1+0x1330] ;  /* 0x00133000011c7983 */ /* 0x000f280000300a00 */
[----:B------:R-:W4:Y:S01]  /*40900*/  LDL.LU.64 R30, [R1+0x1338] ;  /* 0x00133800011e7983 */ /* 0x000f220000300a00 */
[C---:B---3--:R-:W-:Y:S03]  /*40910*/  HMMA.1688.F32.TF32 R136, R160.reuse, R180, R24 ;  /* 0x000000b4a088723c */ /* 0x048fe60000081018 */
[----:B------:R-:W3:Y:S04]  /*40920*/  LDL.LU.64 R24, [R1+0x1240] ;  /* 0x0012400001187983 */ /* 0x000ee80000300a00 */
[----:B------:R-:W3:Y:S01]  /*40930*/  LDL.LU.64 R26, [R1+0x1248] ;  /* 0x00124800011a7983 */ /* 0x000ee20000300a00 */
[C---:B------:R-:W-:Y:S08]  /*40940*/  HMMA.1688.F32.TF32 R148, R160.reuse, R204, R16 ;  /* 0x000000cca094723c */ /* 0x040ff00000081010 */
[C---:B------:R-:W-:Y:S01]  /*40950*/  HMMA.1688.F32.TF32 R144, R160.reuse, R208, R20 ;  /* 0x000000d0a090723c */ /* 0x040fe20000081014 */
[----:B------:R-:W3:Y:S04]  /*40960*/  LDL.LU.64 R20, [R1+0x1230] ;  /* 0x0012300001147983 */ /* 0x000ee80000300a00 */
[----:B------:R-:W3:Y:S10]  /*40970*/  LDL.LU.64 R22, [R1+0x1238] ;  /* 0x0012380001167983 */ /* 0x000ef40000300a00 */
[----:B------:R-:W-:Y:S04]  /*40980*/  STL [R1+0x5744], R148 ;  /* 0x0057449401007387 */ /* 0x000fe80000100800 */
[----:B------:R-:W-:Y:S04]  /*40990*/  STL [R1+0x5740], R149 ;  /* 0x0057409501007387 */ /* 0x000fe80000100800 */
[----:B------:R-:W-:Y:S04]  /*409a0*/  STL [R1+0x573c], R150 ;  /* 0x00573c9601007387 */ /* 0x000fe80000100800 */
[----:B------:R-:W-:Y:S04]  /*409b0*/  STL [R1+0x5738], R151 ;  /* 0x0057389701007387 */ /* 0x000fe80000100800 */
[----:B------:R-:W3:Y:S04]  /*409c0*/  LDL.LU.64 R16, [R1+0x1220] ;  /* 0x0012200001107983 */ /* 0x000ee80000300a00 */
[----:B------:R-:W3:Y:S01]  /*409d0*/  LDL.LU.64 R18, [R1+0x1228] ;  /* 0x0012280001127983 */ /* 0x000ee20000300a00 */
[C---:B--2---:R-:W-:Y:S08]  /*409e0*/  HMMA.1688.F32.TF32 R152, R160.reuse, R200, R12 ;  /* 0x000000c8a098723c */ /* 0x044ff0000008100c */
[C---:B----4-:R-:W-:Y:S11]  /*409f0*/  HMMA.1688.F32.TF32 R156, R160.reuse, R196, R8 ;  /* 0x000000c4a09c723c */ /* 0x050ff60000081008 */
[----:B------:R-:W-:Y:S04]  /*40a00*/  @!UPT UIADD3 URZ, URZ, URZ, URZ ;  /* 0x0000003f3f3ff290 */ /* 0x000fe8000fffe03f */
[----:B------:R-:W-:Y:S04]  /*40a10*/  STL [R1+0x5754], R152 ;  /* 0x0057549801007387 */ /* 0x000fe80000100800 */
[----:B------:R-:W-:Y:S04]  /*40a20*/  STL [R1+0x5750], R153 ;  /* 0x0057509901007387 */ /* 0x000fe80000100800 */
[----:B------:R-:W-:Y:S04]  /*40a30*/  STL [R1+0x574c], R154 ;  /* 0x00574c9a01007387 */ /* 0x000fe80000100800 */
[----:B------:R-:W-:Y:S04]  /*40a40*/  STL [R1+0x5748], R155 ;  /* 0x0057489b01007387 */ /* 0x000fe80000100800 */
[----:B------:R-:W2:Y:S04]  /*40a50*/  LDL.LU.64 R12, [R1+0x2f0] ;  /* 0x0002f000010c7983 */ /* 0x000ea80000300a00 */
[----:B------:R-:W2:Y:S04]  /*40a60*/  LDL.LU.64 R14, [R1+0x2f8] ;  /* 0x0002f800010e7983 */ /* 0x000ea80000300a00 */
[----:B------:R-:W4:Y:S04]  /*40a70*/  LDL.LU.64 R8, [R1+0x300] ;  /* 0x0003000001087983 */ /* 0x000f280000300a00 */
[----:B------:R-:W4:Y:S01]  /*40a80*/  LDL.LU.64 R10, [R1+0x308] ;  /* 0x00030800010a7983 */ /* 0x000f220000300a00 */
[C---:B------:R-:W-:Y:S08]  /*40a90*/  HMMA.1688.F32.TF32 R132, R160.reuse, R184, R36 ;  /* 0x000000b8a084723c */ /* 0x040ff00000081024 */
[C---:B------:R-:W-:Y:S08]  /*40aa0*/  HMMA.1688.F32.TF32 R140, R160.reuse, R188, R32 ;  /* 0x000000bca08c723c */ /* 0x040ff00000081020 */
[----:B------:R-:W-:Y:S01]  /*40ab0*/  HMMA.1688.F32.TF32 R160, R160, R192, R28 ;  /* 0x000000c0a0a0723c */ /* 0x000fe2000008101c */
[----:B------:R-:W-:Y:S04]  /*40ac0*/  STL [R1+0x5760], R156 ;  /* 0x0057609c01007387 */ /* 0x000fe80000100800 */
[----:B------:R-:W-:Y:S04]  /*40ad0*/  STL [R1+0x575c], R157 ;  /* 0x00575c9d01007387 */ /* 0x000fe80000100800 */
[----:B------:R-:W-:Y:S04]  /*40ae0*/  STL [R1+0x5758], R158 ;  /* 0x0057589e01007387 */ /* 0x000fe80000100800 */
[----:B------:R-:W-:Y:S10]  /*40af0*/  STL [R1+0x5734], R159 ;  /* 0x0057349f01007387 */ /* 0x000ff40000100800 */
[----:B------:R-:W-:Y:S04]  /*40b00*/  STL [R1+0x576c], R160 ;  /* 0x00576ca001007387 */ /* 0x000fe80000100800 */
[----:B------:R-:W-:Y:S04]  /*40b10*/  STL [R1+0x5768], R161 ;  /* 0x005768a101007387 */ /* 0x000fe80000100800 */
[----:B------:R-:W-:Y:S04]  /*40b20*/  STL [R1+0x5764], R162 ;  /* 0x005764a201007387 */ /* 0x000fe80000100800 */
[----:B------:R-:W-:Y:S01]  /*40b30*/  STL [R1+0x5730], R163 ;  /* 0x005730a301007387 */ /* 0x000fe20000100800 */
[C---:B---3--:R-:W-:Y:S03]  /*40b40*/  HMMA.1688.F32.TF32 R164, R212.reuse, R184, R24 ;  /* 0x000000b8d4a4723c */ /* 0x048fe60000081018 */
[----:B------:R-:W3:Y:S04]  /*40b50*/  LDL.LU.64 R24, [R1+0x1210] ;  /* 0x0012100001187983 */ /* 0x000ee80000300a00 */
[----:B------:R-:W3:Y:S11]  /*40b60*/  LDL.LU.64 R26, [R1+0x1218] ;  /* 0x00121800011a7983 */ /* 0x000ef60000300a00 */
[----:B------:R-:W-:Y:S05]  /*40b70*/  @!UPT UIADD3 URZ, URZ, URZ, URZ ;  /* 0x0000003f3f3ff290 */ /* 0x000fea000fffe03f */
[----:B------:R-:W-:Y:S04]  /*40b80*/  STL [R1+0x5774], R164 ;  /* 0x005774a401007387 */ /* 0x000fe80000100800 */
[----:B------:R-:W-:Y:S01]  /*40b90*/  STL [R1+0x5770], R165 ;  /* 0x005770a501007387 */ /* 0x000fe20000100800 */
[C---:B------:R-:W-:Y:S03]  /*40ba0*/  HMMA.1688.F32.TF32 R168, R212.reuse, R180, R20 ;  /* 0x000000b4d4a8723c */ /* 0x040fe60000081014 */
[----:B------:R-:W-:Y:S04]  /*40bb0*/  STL [R1+0x572c], R166 ;  /* 0x00572ca601007387 */ /* 0x000fe80000100800 */
[----:B------:R-:W-:Y:S04]  /*40bc0*/  STL [R1+0x5728], R167 ;  /* 0x005728a701007387 */ /* 0x000fe80000100800 */
[----:B------:R-:W3:Y:S04]  /*40bd0*/  LDL.LU.64 R20, [R1+0x1260] ;  /* 0x0012600001147983 */ /* 0x000ee80000300a00 */
[----:B------:R-:W3:Y:S01]  /*40be0*/  LDL.LU.64 R22, [R1+0x1268] ;  /* 0x0012680001167983 */ /* 0x000ee20000300a00 */
[C---:B------:R-:W-:Y:S07]  /*40bf0*/  HMMA.1688.F32.TF32 R172, R212.reuse, R188, R16 ;  /* 0x000000bcd4ac723c */ /* 0x040fee0000081010 */
[----:B------:R1:W-:Y:S04]  /*40c00*/  STL [R1+0x5780], R168 ;  /* 0x005780a801007387 */ /* 0x0003e80000100800 */
[----:B------:R1:W-:Y:S04]  /*40c10*/  STL [R1+0x577c], R169 ;  /* 0x00577ca901007387 */ /* 0x0003e80000100800 */
[----:B------:R1:W-:Y:S04]  /*40c20*/  STL [R1+0x5778], R170 ;  /* 0x005778aa01007387 */ /* 0x0003e80000100800 */
[----:B------:R-:W-:Y:S04]  /*40c30*/  STL [R1+0x5724], R171 ;  /* 0x005724ab01007387 */ /* 0x000fe80000100800 */
[----:B------:R-:W3:Y:S04]  /*40c40*/  LDL.LU.64 R16, [R1+0x1250] ;  /* 0x0012500001107983 */ /* 0x000ee80000300a00 */
[----:B------:R-:W3:Y:S04]  /*40c50*/  LDL.LU.64 R18, [R1+0x1258] ;  /* 0x0012580001127983 */ /* 0x000ee80000300a00 */
[----:B------:R-:W-:Y:S04]  /*40c60*/  STL [R1+0x5790], R172 ;  /* 0x005790ac01007387 */ /* 0x000fe80000100800 */
[----:B------:R-:W-:Y:S04]  /*40c70*/  STL [R1+0x578c], R173 ;  /* 0x00578cad01007387 */ /* 0x000fe80000100800 */
[----:B------:R-:W-:Y:S04]  /*40c80*/  STL [R1+0x5788], R174 ;  /* 0x005788ae01007387 */ /* 0x000fe80000100800 */
[----:B------:R-:W-:Y:S01]  /*40c90*/  STL [R1+0x5784], R175 ;  /* 0x005784af01007387 */ /* 0x000fe20000100800 */
[C---:B--2---:R-:W-:Y:S03]  /*40ca0*/  HMMA.1688.F32.TF32 R28, R212.reuse, R208, R12 ;  /* 0x000000d0d41c723c */ /* 0x044fe6000008100c */
[----:B------:R-:W2:Y:S04]  /*40cb0*/  LDL.LU.64 R12, [R1+0x11e0] ;  /* 0x0011e000010c7983 */ /* 0x000ea80000300a00 */
[----:B------:R-:W2:Y:S01]  /*40cc0*/  LDL.LU.64 R14, [R1+0x11e8] ;  /* 0x0011e800010e7983 */ /* 0x000ea20000300a00 */
[C---:B----4-:R-:W-:Y:S11]  /*40cd0*/  HMMA.1688.F32.TF32 R8, R212.reuse, R204, R8 ;  /* 0x000000ccd408723c */ /* 0x050ff60000081008 */
[----:B------:R-:W-:Y:S04]  /*40ce0*/  @!UPT UIADD3 URZ, URZ, URZ, URZ ;  /* 0x0000003f3f3ff290 */ /* 0x000fe8000fffe03f */
[----:B------:R4:W-:Y:S04]  /*40cf0*/  STL.64 [R1+0x2f0], R28 ;  /* 0x0002f01c01007387 */ /* 0x0009e80000100a00 */
[----:B------:R3:W-:Y:S05]  /*40d00*/  STL.64 [R1+0x2f8], R30 ;  /* 0x0002f81e01007387 */ /* 0x0007ea0000100a00 */
[----:B-1----:R-:W-:Y:S01]  /*40d10*/  MOV R168, R8 ;  /* 0x0000000800a87202 */ /* 0x002fe20000000f00 */
[----:B------:R-:W-:Y:S01]  /*40d20*/  IMAD.MOV.U32 R169, RZ, RZ, R9 ;  /* 0x000000ffffa97224 */ /* 0x000fe200078e0009 */
[----:B------:R-:W-:Y:S01]  /*40d30*/  MOV R170, R10 ;  /* 0x0000000a00aa7202 */ /* 0x000fe20000000f00 */
[----:B------:R-:W-:Y:S01]  /*40d40*/  IMAD.MOV.U32 R164, RZ, RZ, R11 ;  /* 0x000000ffffa47224 */ /* 0x000fe200078e000b */
[----:B------:R-:W2:Y:S04]  /*40d50*/  LDL.LU.64 R8, [R1+0x11d0] ;  /* 0x0011d00001087983 */ /* 0x000ea80000300a00 */
[----:B------:R-:W2:Y:S04]  /*40d60*/  LDL.LU.64 R10, [R1+0x11d8] ;  /* 0x0011d800010a7983 */ /* 0x000ea80000300a00 */
[----:B------:R1:W-:Y:S04]  /*40d70*/  STL [R1+0x57a0], R164 ;  /* 0x0057a0a401007387 */ /* 0x0003e80000100800 */
[----:B------:R1:W-:Y:S04]  /*40d80*/  STL [R1+0x579c], R170 ;  /* 0x00579caa01007387 */ /* 0x0003e80000100800 */
[----:B------:R1:W-:Y:S04]  /*40d90*/  STL [R1+0x5798], R169 ;  /* 0x005798a901007387 */ /* 0x0003e80000100800 */
[----:B------:R1:W-:Y:S01]  /*40da0*/  STL [R1+0x5794], R168 ;  /* 0x005794a801007387 */ /* 0x0003e20000100800 */
[C---:B---3--:R-:W-:Y:S11]  /*40db0*/  HMMA.1688.F32.TF32 R24, R212.reuse, R200, R24 ;  /* 0x000000c8d418723c */ /* 0x048ff60000081018 */
[----:B------:R-:W-:Y:S11]  /*40dc0*/  @!UPT UIADD3 URZ, URZ, URZ, URZ ;  /* 0x0000003f3f3ff290 */ /* 0x000ff6000fffe03f */
[----:B------:R-:W-:Y:S02]  /*40dd0*/  @!UPT UIADD3 URZ, URZ, URZ, URZ ;  /* 0x0000003f3f3ff290 */ /* 0x000fe4000fffe03f */
[----:B------:R-:W-:Y:S01]  /*40de0*/  IMAD.MOV.U32 R162, RZ, RZ, R27 ;  /* 0x000000ffffa27224 */ /* 0x000fe200078e001b */
[----:B------:R-:W-:Y:S01]  /*40df0*/  MOV R161, R26 ;  /* 0x0000001a00a17202 */ /* 0x000fe20000000f00 */
[----:B------:R-:W-:Y:S01]  /*40e00*/  IMAD.MOV.U32 R160, RZ, RZ, R25 ;  /* 0x000000ffffa07224 */ /* 0x000fe200078e0019 */
[----:B------:R-:W-:Y:S02]  /*40e10*/  MOV R165, R24 ;  /* 0x0000001800a57202 */ /* 0x000fe40000000f00 */
[----:B------:R-:W-:Y:S04]  /*40e20*/  STL [R1+0x57b0], R162 ;  /* 0x0057b0a201007387 */ /* 0x000fe80000100800 */
[----:B------:R-:W-:Y:S04]  /*40e30*/  STL [R1+0x57ac], R161 ;  /* 0x0057aca101007387 */ /* 0x000fe80000100800 */
[----:B------:R-:W-:Y:S04]  /*40e40*/  STL [R1+0x57a8], R160 ;  /* 0x0057a8a001007387 */ /* 0x000fe80000100800 */
[----:B------:R-:W-:Y:S04]  /*40e50*/  STL [R1+0x57a4], R165 ;  /* 0x0057a4a501007387 */ /* 0x000fe80000100800 */
        /* <DEDUP_REMOVED lines=17> */
[----:B----4-:R-:W4:Y:S04]  /*40f70*/  LDL.LU.64 R28, [R1+0x1190] ;  /* 0x00119000011c7983 */ /* 0x010f280000300a00 */
[----:B------:R-:W4:Y:S04]  /*40f80*/  LDL.LU.64 R30, [R1+0x1198] ;  /* 0x00119800011e7983 */ /* 0x000f280000300a00 */
[----:B------:R-:W4:Y:S04]  /*40f90*/  LDL.LU.64 R24, [R1+0x1180] ;  /* 0x0011800001187983 */ /* 0x000f280000300a00 */
[----:B------:R-:W4:Y:S01]  /*40fa0*/  LDL.LU.64 R26, [R1+0x1188] ;  /* 0x00118800011a7983 */ /* 0x000f220000300a00 */
[----:B------:R-:W-:Y:S03]  /*40fb0*/  HMMA.1688.F32.TF32 R16, R212, R192, R16 ;  /* 0x000000c0d410723c */ /* 0x000fe60000081010 */
[----:B------:R-:W-:Y:S04]  /*40fc0*/  LDS R212, [R6+0x400] ;  /* 0x0004000006d47984 */ /* 0x000fe80000000800 */
[----:B------:R-:W-:Y:S01]  /*40fd0*/  LDS R214, [R6+0x2400] ;  /* 0x0024000006d67984 */ /* 0x000fe20000000800 */
[----:B------:R-:W-:Y:S01]  /*40fe0*/  MOV R156, R20 ;  /* 0x00000014009c7202 */ /* 0x000fe20000000f00 */
[----:B------:R-:W-:Y:S01]  /*40ff0*/  IMAD.MOV.U32 R157, RZ, RZ, R21 ;  /* 0x000000ffff9d7224 */ /* 0x000fe200078e0015 */
[----:B------:R-:W-:Y:S01]  /*41000*/  MOV R158, R22 ;  /* 0x00000016009e7202 */ /* 0x000fe20000000f00 */
[----:B------:R-:W-:Y:S01]  /*41010*/  IMAD.MOV.U32 R152, RZ, RZ, R23 ;  /* 0x000000ffff987224 */ /* 0x000fe200078e0017 */
[----:B------:R-:W4:Y:S04]  /*41020*/  LDL.LU.64 R20, [R1+0x1170] ;  /* 0x0011700001147983 */ /* 0x000f280000300a00 */
[----:B------:R-:W4:Y:S04]  /*41030*/  LDL.LU.64 R22, [R1+0x1178] ;  /* 0x0011780001167983 */ /* 0x000f280000300a00 */
[----:B------:R-:W-:Y:S01]  /*41040*/  LDS R213, [R7+0x400] ;  /* 0x0004000007d57984 */ /* 0x000fe20000000800 */
[C---:B--2---:R-:W-:Y:S03]  /*41050*/  HMMA.1688.F32.TF32 R12, R216.reuse, R184, R12 ;  /* 0x000000b8d80c723c */ /* 0x044fe6000008100c */
[----:B------:R-:W-:Y:S01]  /*41060*/  MOV R172, R16 ;  /* 0x0000001000ac7202 */ /* 0x000fe20000000f00 */
[----:B------:R-:W-:Y:S01]  /*41070*/  IMAD.MOV.U32 R173, RZ, RZ, R17 ;  /* 0x000000ffffad7224 */ /* 0x000fe200078e0011 */
[----:B------:R-:W-:Y:S01]  /*41080*/  MOV R174, R18 ;  /* 0x0000001200ae7202 */ /* 0x000fe20000000f00 */
[----:B------:R-:W-:Y:S01]  /*41090*/  IMAD.MOV.U32 R175, RZ, RZ, R19 ;  /* 0x000000ffffaf7224 */ /* 0x000fe200078e0013 */
[----:B------:R-:W2:Y:S04]  /*410a0*/  LDL.LU.64 R16, [R1+0x1160] ;  /* 0x0011600001107983 */ /* 0x000ea80000300a00 */
[----:B------:R-:W2:Y:S04]  /*410b0*/  LDL.LU.64 R18, [R1+0x1168] ;  /* 0x0011680001127983 */ /* 0x000ea80000300a00 */
[----:B------:R-:W1:Y:S09]  /*410c0*/  LDS R215, [R7+0x2400] ;  /* 0x0024000007d77984 */ /* 0x000e720000000800 */
[----:B------:R-:W-:Y:S01]  /*410d0*/  MOV R153, R12 ;  /* 0x0000000c00997202 */ /* 0x000fe20000000f00 */
[----:B------:R-:W-:Y:S01]  /*410e0*/  IMAD.MOV.U32 R154, RZ, RZ, R13 ;  /* 0x000000ffff9a7224 */ /* 0x000fe200078e000d */
[----:B------:R-:W-:Y:S01]  /*410f0*/  MOV R155, R14 ;  /* 0x0000000e009b7202 */ /* 0x000fe20000000f00 */
[----:B------:R-:W-:Y:S01]  /*41100*/  IMAD.MOV.U32 R148, RZ, RZ, R15 ;  /* 0x000000ffff947224 */ /* 0x000fe200078e000f */
[----:B------:R-:W2:Y:S04]  /*41110*/  LDL.LU.64 R12, [R1+0x11b0] ;  /* 0x0011b000010c7983 */ /* 0x000ea80000300a00 */
[----:B------:R-:W2:Y:S01]  /*41120*/  LDL.LU.64 R14, [R1+0x11b8] ;  /* 0x0011b800010e7983 */ /* 0x000ea20000300a00 */
[C---:B------:R-:W-:Y:S11]  /*41130*/  HMMA.1688.F32.TF32 R8, R216.reuse, R180, R8 ;  /* 0x000000b4d808723c */ /* 0x040ff60000081008 */
[----:B------:R-:W-:Y:S11]  /*41140*/  @!UPT UIADD3 URZ, URZ, URZ, URZ ;  /* 0x0000003f3f3ff290 */ /* 0x000ff6000fffe03f */
[----:B------:R-:W-:Y:S02]  /*41150*/  @!UPT UIADD3 URZ, URZ, URZ, URZ ;  /* 0x0000003f3f3ff290 */ /* 0x000fe4000fffe03f */
[----:B-1----:R-:W-:Y:S01]  /*41160*/  MOV R164, R8 ;  /* 0x0000000800a47202 */ /* 0x002fe20000000f00 */
[----:B------:R-:W-:Y:S01]  /*41170*/  IMAD.MOV.U32 R170, RZ, RZ, R9 ;  /* 0x000000ffffaa7224 */ /* 0x000fe200078e0009 */
[----:B------:R-:W-:Y:S01]  /*41180*/  MOV R169, R10 ;  /* 0x0000000a00a97202 */ /* 0x000fe20000000f00 */
[----:B------:R-:W-:Y:S01]  /*41190*/  IMAD.MOV.U32 R168, RZ, RZ, R11 ;  /* 0x000000ffffa87224 */ /* 0x000fe200078e000b */
[----:B------:R-:W2:Y:S04]  /*411a0*/  LDL.LU.64 R8, [R1+0x11a0] ;  /* 0x0011a00001087983 */ /* 0x000ea80000300a00 */
[----:B------:R-:W2:Y:S01]  /*411b0*/  LDL.LU.64 R10, [R1+0x11a8] ;  /* 0x0011a800010a7983 */ /* 0x000ea20000300a00 */
[C---:B---3--:R-:W-:Y:S11]  /*411c0*/  HMMA.1688.F32.TF32 R52, R216.reuse, R204, R52 ;  /* 0x000000ccd834723c */ /* 0x048ff60000081034 */
[----:B------:R-:W-:Y:S11]  /*411d0*/  @!UPT UIADD3 URZ, URZ, URZ, URZ ;  /* 0x0000003f3f3ff290 */ /* 0x000ff6000fffe03f */
[----:B------:R-:W-:Y:S02]  /*411e0*/  @!UPT UIADD3 URZ, URZ, URZ, URZ ;  /* 0x0000003f3f3ff290 */ /* 0x000fe4000fffe03f */
[----:B------:R-:W-:Y:S01]  /*411f0*/  MOV R163, R52 ;  /* 0x0000003400a37202 */ /* 0x000fe20000000f00 */
[----:B------:R-:W-:Y:S01]  /*41200*/  IMAD.MOV.U32 R166, RZ, RZ, R53 ;  /* 0x000000ffffa67224 */ /* 0x000fe200078e0035 */
[----:B------:R-:W-:Y:S01]  /*41210*/  MOV R167, R54 ;  /* 0x0000003600a77202 */ /* 0x000fe20000000f00 */
[----:B------:R-:W-:Y:S02]  /*41220*/  IMAD.MOV.U32 R171, RZ, RZ, R55 ;  /* 0x000000ffffab7224 */ /* 0x000fe400078e0037 */
[C---:B------:R-:W-:Y:S08]  /*41230*/  HMMA.1688.F32.TF32 R52, R216.reuse, R200, R48 ;  /* 0x000000c8d834723c */ /* 0x040ff00000081030 */
[C---:B------:R-:W-:Y:S08]  /*41240*/  HMMA.1688.F32.TF32 R48, R216.reuse, R196, R44 ;  /* 0x000000c4d830723c */ /* 0x040ff0000008102c */
[----:B------:R-:W-:Y:S08]  /*41250*/  HMMA.1688.F32.TF32 R44, R216, R192, R40 ;  /* 0x000000c0d82c723c */ /* 0x000ff00000081028 */
[C---:B------:R-:W-:Y:S08]  /*41260*/  HMMA.1688.F32.TF32 R40, R220.reuse, R184, R36 ;  /* 0x000000b8dc28723c */ /* 0x040ff00000081024 */
[C---:B------:R-:W-:Y:S08]  /*41270*/  HMMA.1688.F32.TF32 R36, R220.reuse, R180, R32 ;  /* 0x000000b4dc24723c */ /* 0x040ff00000081020 */
[C---:B----4-:R-:W-:Y:S08]  /*41280*/  HMMA.1688.F32.TF32 R32, R220.reuse, R188, R28 ;  /* 0x000000bcdc20723c */ /* 0x050ff0000008101c */
[C---:B------:R-:W-:Y:S01]  /*41290*/  HMMA.1688.F32.TF32 R24, R220.reuse, R208, R24 ;  /* 0x000000d0dc18723c */ /* 0x040fe20000081018 */
        /* <DEDUP_REMOVED lines=14> */
[----:B------:R-:W-:Y:S04]  /*41380*/  STL.64 [R1+0x450], R24 ;  /* 0x0004501801007387 */ /* 0x000fe80000100a00 */
[----:B------:R1:W-:Y:S02]  /*41390*/  STL.64 [R1+0x458], R26 ;  /* 0x0004581a01007387 */ /* 0x0003e40000100a00 */
[C---:B-1----:R-:W-:Y:S02]  /*413a0*/  HMMA.1688.F32.TF32 R24, R220.reuse, R204, R20 ;  /* 0x000000ccdc18723c */ /* 0x042fe40000081014 */
[----:B------:R-:W4:Y:S04]  /*413b0*/  LDL.LU.64 R20, [R1+0x1130] ;  /* 0x0011300001147983 */ /* 0x000f280000300a00 */
[----:B------:R-:W4:Y:S02]  /*413c0*/  LDL.LU.64 R22, [R1+0x1138] ;  /* 0x0011380001167983 */ /* 0x000f240000300a00 */
[C---:B--2---:R-:W-:Y:S08]  /*413d0*/  HMMA.1688.F32.TF32 R16, R220.reuse, R200, R16 ;  /* 0x000000c8dc10723c */ /* 0x044ff00000081010 */
[C---:B------:R-:W-:Y:S07]  /*413e0*/  HMMA.1688.F32.TF32 R12, R220.reuse, R196, R12 ;  /* 0x000000c4dc0c723c */ /* 0x040fee000008100c */
[----:B------:R-:W-:Y:S04]  /*413f0*/  STL.64 [R1+0x570], R24 ;  /* 0x0005701801007387 */ /* 0x000fe80000100a00 */
[----:B------:R-:W-:Y:S04]  /*41400*/  STL.64 [R1+0x578], R26 ;  /* 0x0005781a01007387 */ /* 0x000fe80000100a00 */
[----:B------:R1:W-:Y:S01]  /*41410*/  STL.64 [R1+0x690], R16 ;  /* 0x0006901001007387 */ /* 0x0003e20000100a00 */
[----:B------:R-:W-:Y:S03]  /*41420*/  HMMA.1688.F32.TF32 R8, R220, R192, R8 ;  /* 0x000000c0dc08723c */ /* 0x000fe60000081008 */
[----:B------:R2:W-:Y:S04]  /*41430*/  STL.64 [R1+0x698], R18 ;  /* 0x0006981201007387 */ /* 0x0005e80000100a00 */
[----:B------:R-:W-:Y:S04]  /*41440*/  LDS R220, [R6+0x500] ;  /* 0x0005000006dc7984 */ /* 0x000fe80000000800 */
[----:B-1----:R-:W4:Y:S04]  /*41450*/  LDL.LU.64 R16, [R1+0x1120] ;  /* 0x0011200001107983 */ /* 0x002f280000300a00 */
[----:B------:R1:W-:Y:S04]  /*41460*/  STL.64 [R1+0x800], R12 ;  /* 0x0008000c01007387 */ /* 0x0003e80000100a00 */
[----:B------:R1:W-:Y:S04]  /*41470*/  STL.64 [R1+0x808], R14 ;  /* 0x0008080e01007387 */ /* 0x0003e80000100a00 */
[----:B--2---:R-:W2:Y:S04]  /*41480*/  LDL.LU.64 R18, [R1+0x1128] ;  /* 0x0011280001127983 */ /* 0x004ea80000300a00 */
[----:B------:R1:W-:Y:S04]  /*41490*/  STL.64 [R1+0x7f0], R8 ;  /* 0x0007f00801007387 */ /* 0x0003e80000100a00 */
[----:B------:R1:W-:Y:S04]  /*414a0*/  STL.64 [R1+0x7f8], R10 ;  /* 0x0007f80a01007387 */ /* 0x0003e80000100a00 */
[----:B-1----:R-:W2:Y:S04]  /*414b0*/  LDL.LU.64 R12, [R1+0x1110] ;  /* 0x00111000010c7983 */ /* 0x002ea80000300a00 */
[----:B------:R-:W2:Y:S04]  /*414c0*/  LDL.LU.64 R14, [R1+0x1118] ;  /* 0x00111800010e7983 */ /* 0x000ea80000300a00 */
[----:B------:R-:W2:Y:S04]  /*414d0*/  LDL.LU.64 R8, [R1+0x1100] ;  /* 0x0011000001087983 */ /* 0x000ea80000300a00 */
[----:B------:R-:W2:Y:S04]  /*414e0*/  LDL.LU.64 R10, [R1+0x1108] ;  /* 0x00110800010a7983 */ /* 0x000ea80000300a00 */
[----:B------:R-:W2:Y:S04]  /*414f0*/  LDL.LU.64 R24, [R1+0x10f0] ;  /* 0x0010f00001187983 */ /* 0x000ea80000300a00 */
[----:B------:R-:W2:Y:S04]  /*41500*/  LDL.LU.64 R26, [R1+0x10f8] ;  /* 0x0010f800011a7983 */ /* 0x000ea80000300a00 */
[----:B------:R-:W2:Y:S04]  /*41510*/  LDL.LU.64 R40, [R1+0x1150] ;  /* 0x0011500001287983 */ /* 0x000ea80000300a00 */
[----:B------:R-:W2:Y:S01]  /*41520*/  LDL.LU.64 R42, [R1+0x1158] ;  /* 0x00115800012a7983 */ /* 0x000ea20000300a00 */
[C---:B------:R-:W-:Y:S03]  /*41530*/  HMMA.1688.F32.TF32 R60, R216.reuse, R188, R60 ;  /* 0x000000bcd83c723c */ /* 0x040fe6000008103c */
[----:B------:R-:W-:Y:S04]  /*41540*/  LDS R222, [R6+0x2500] ;  /* 0x0025000006de7984 */ /* 0x000fe80000000800 */
[----:B------:R-:W-:Y:S01]  /*41550*/  LDS R221, [R7+0x500] ;  /* 0x0005000007dd7984 */ /* 0x000fe20000000800 */
[----:B------:R-:W-:Y:S03]  /*41560*/  HMMA.1688.F32.TF32 R56, R216, R208, R56 ;  /* 0x000000d0d838723c */ /* 0x000fe60000081038 */
[----:B------:R-:W-:Y:S04]  /*41570*/  LDS R216, [R6+0x480] ;  /* 0x0004800006d87984 */ /* 0x000fe80000000800 */
[----:B------:R-:W-:Y:S04]  /*41580*/  LDS R218, [R6+0x2480] ;  /* 0x0024800006da7984 */ /* 0x000fe80000000800 */
[----:B------:R-:W-:Y:S04]  /*41590*/  LDS R217, [R7+0x480] ;  /* 0x0004800007d97984 */ /* 0x000fe80000000800 */
[----:B------:R-:W1:Y:S04]  /*415a0*/  LDS R219, [R7+0x2480] ;  /* 0x0024800007db7984 */ /* 0x000e680000000800 */
[----:B------:R-:W1:Y:S01]  /*415b0*/  LDS R223, [R7+0x2500] ;  /* 0x0025000007df7984 */ /* 0x000e620000000800 */
[C---:B---3--:R-:W-:Y:S08]  /*415c0*/  HMMA.1688.F32.TF32 R28, R212.reuse, R184, R28 ;  /* 0x000000b8d41c723c */ /* 0x048ff0000008101c */
[C---:B----4-:R-:W-:Y:S11]  /*415d0*/  HMMA.1688.F32.TF32 R20, R212.reuse, R180, R20 ;  /* 0x000000b4d414723c */ /* 0x050ff60000081014 */
[----:B------:R-:W-:Y:S04]  /*415e0*/  @!UPT UIADD3 URZ, URZ, URZ, URZ ;  /* 0x0000003f3f3ff290 */ /* 0x000fe8000fffe03f */
[----:B------:R-:W-:Y:S04]  /*415f0*/  STL.64 [R1+0x8f0], R28 ;  /* 0x0008f01c01007387 */ /* 0x000fe80000100a00 */
[----:B------:R-:W-:Y:S04]  /*41600*/  STL.64 [R1+0x8f8], R30 ;  /* 0x0008f81e01007387 */ /* 0x000fe80000100a00 */
[----:B------:R-:W3:Y:S04]  /*41610*/  LDL.LU.64 R36, [R1+0x10e0] ;  /* 0x0010e00001247983 */ /* 0x000ee80000300a00 */
[----:B------:R-:W3:Y:S04]  /*41620*/  LDL.LU.64 R38, [R1+0x10e8] ;  /* 0x0010e80001267983 */ /* 0x000ee80000300a00 */
[----:B------:R4:W-:Y:S04]  /*41630*/  STL.64 [R1+0x900], R20 ;  /* 0x0009001401007387 */ /* 0x0009e80000100a00 */
[----:B------:R1:W-:Y:S04]  /*41640*/  STL.64 [R1+0x908], R22 ;  /* 0x0009081601007387 */ /* 0x0003e80000100a00 */
[----:B----4-:R-:W4:Y:S04]  /*41650*/  LDL.LU.64 R20, [R1+0x10d0] ;  /* 0x0010d00001147983 */ /* 0x010f280000300a00 */
[----:B-1----:R-:W4:Y:S01]  /*41660*/  LDL.LU.64 R22, [R1+0x10d8] ;  /* 0x0010d80001167983 */ /* 0x002f220000300a00 */
[C---:B--2---:R-:W-:Y:S03]  /*41670*/  HMMA.1688.F32.TF32 R28, R212.reuse, R188, R16 ;  /* 0x000000bcd41c723c */ /* 0x044fe60000081010 */
[----:B------:R-:W2:Y:S04]  /*41680*/  LDL.LU.64 R16, [R1+0x10c0] ;  /* 0x0010c00001107983 */ /* 0x000ea80000300a00 */
[----:B------:R-:W2:Y:S11]  /*41690*/  LDL.LU.64 R18, [R1+0x10c8] ;  /* 0x0010c80001127983 */ /* 0x000eb60000300a00 */
[----:B------:R-:W-:Y:S05]  /*416a0*/  @!UPT UIADD3 URZ, URZ, URZ, URZ ;  /* 0x0000003f3f3ff290 */ /* 0x000fea000fffe03f */
[----:B------:R-:W-:Y:S04]  /*416b0*/  STL.64 [R1+0x910], R28 ;  /* 0x0009101c01007387 */ /* 0x000fe80000100a00 */
[----:B------:R1:W-:Y:S02]  /*416c0*/  STL.64 [R1+0x918], R30 ;  /* 0x0009181e01007387 */ /* 0x0003e40000100a00 */
[C---:B-1----:R-:W-:Y:S02]  /*416d0*/  HMMA.1688.F32.TF32 R28, R212.reuse, R208, R12 ;  /* 0x000000d0d41c723c */ /* 0x042fe4000008100c */
[----:B------:R-:W2:Y:S04]  /*416e0*/  LDL.LU.64 R12, [R1+0x10b0] ;  /* 0x0010b000010c7983 */ /* 0x000ea80000300a00 */
[----:B------:R-:W2:Y:S11]  /*416f0*/  LDL.LU.64 R14, [R1+0x10b8] ;  /* 0x0010b800010e7983 */ /* 0x000eb60000300a00 */
[----:B------:R-:W-:Y:S06]  /*41700*/  @!UPT UIADD3 URZ, URZ, URZ, URZ ;  /* 0x0000003f3f3ff290 */ /* 0x000fec000fffe03f */
[----:B------:R-:W-:Y:S04]  /*41710*/  STL.64 [R1+0x920], R28 ;  /* 0x0009201c01007387 */ /* 0x000fe80000100a00 */
[----:B------:R1:W-:Y:S02]  /*41720*/  STL.64 [R1+0x928], R30 ;  /* 0x0009281e01007387 */ /* 0x0003e40000100a00 */
[C---:B-1----:R-:W-:Y:S02]  /*41730*/  HMMA.1688.F32.TF32 R28, R212.reuse, R204, R8 ;  /* 0x000000ccd41c723c */ /* 0x042fe40000081008 */
[----:B------:R-:W2:Y:S04]  /*41740*/  LDL.LU.64 R8, [R1+0x10a0] ;  /* 0x0010a00001087983 */ /* 0x000ea80000300a00 */
[----:B------:R-:W2:Y:S02]  /*41750*/  LDL.LU.64 R10, [R1+0x10a8] ;  /* 0x0010a800010a7983 */ /* 0x000ea40000300a00 */
[C---:B------:R-:W-:Y:S08]  /*41760*/  HMMA.1688.F32.TF32 R24, R212.reuse, R200, R24 ;  /* 0x000000c8d418723c */ /* 0x040ff00000081018 */
[C---:B------:R-:W-:Y:S07]  /*41770*/  HMMA.1688.F32.TF32 R44, R212.reuse, R196, R40 ;  /* 0x000000c4d42c723c */ /* 0x040fee0000081028 */
[----:B------:R1:W-:Y:S04]  /*41780*/  STL.64 [R1+0x930], R28 ;  /* 0x0009301c01007387 */ /* 0x0003e80000100a00 */
[----:B------:R1:W-:Y:S04]  /*41790*/  STL.64 [R1+0x938], R30 ;  /* 0x0009381e01007387 */ /* 0x0003e80000100a00 */
[----:B------:R-:W2:Y:S04]  /*417a0*/  LDL.LU.64 R32, [R1+0x1090] ;  /* 0x0010900001207983 */ /* 0x000ea80000300a00 */
[----:B------:R-:W2:Y:S04]  /*417b0*/  LDL.LU.64 R34, [R1+0x1098] ;  /* 0x0010980001227983 */ /* 0x000ea80000300a00 */
[----:B------:R1:W-:Y:S04]  /*417c0*/  STL.64 [R1+0x940], R24 ;  /* 0x0009401801007387 */ /* 0x0003e80000100a00 */
[----:B------:R1:W-:Y:S04]  /*417d0*/  STL.64 [R1+0x948], R26 ;  /* 0x0009481a01007387 */ /* 0x0003e80000100a00 */
[----:B-1----:R-:W2:Y:S04]  /*417e0*/  LDL.LU.64 R28, [R1+0x1080] ;  /* 0x00108000011c7983 */ /* 0x002ea80000300a00 */
[----:B------:R-:W2:Y:S04]  /*417f0*/  LDL.LU.64 R30, [R1+0x1088] ;  /* 0x00108800011e7983 */ /* 0x000ea80000300a00 */
[----:B------:R-:W2:Y:S04]  /*41800*/  LDL.LU.64 R24, [R1+0x1070] ;  /* 0x0010700001187983 */ /* 0x000ea80000300a00 */
[----:B------:R-:W2:Y:S04]  /*41810*/  LDL.LU.64 R26, [R1+0x1078] ;  /* 0x00107800011a7983 */ /* 0x000ea80000300a00 */
[----:B------:R-:W-:Y:S04]  /*41820*/  STL.64 [R1+0x960], R44 ;  /* 0x0009602c01007387 */ /* 0x000fe80000100a00 */
[----:B------:R-:W-:Y:S01]  /*41830*/  STL.64 [R1+0x968], R46 ;  /* 0x0009682e01007387 */ /* 0x000fe20000100a00 */
[----:B---3--:R-:W-:Y:S01]  /*41840*/  HMMA.1688.F32.TF32 R40, R212, R192, R36 ;  /* 0x000000c0d428723c */ /* 0x008fe20000081024 */
[----:B------:R-:W-:Y:S01]  /*41850*/  MOV R162, R56 ;  /* 0x0000003800a27202 */ /* 0x000fe20000000f00 */
[----:B------:R-:W-:Y:S01]  /*41860*/  IMAD.MOV.U32 R161, RZ, RZ, R57 ;  /* 0x000000ffffa17224 */ /* 0x000fe200078e0039 */
[----:B------:R-:W-:Y:S01]  /*41870*/  MOV R160, R58 ;  /* 0x0000003a00a07202 */ /* 0x000fe20000000f00 */
[----:B------:R-:W-:Y:S01]  /*41880*/  IMAD.MOV.U32 R165, RZ, RZ, R59 ;  /* 0x000000ffffa57224 */ /* 0x000fe200078e003b */
[----:B------:R-:W-:Y:S01]  /*41890*/  MOV R149, R60 ;  /* 0x0000003c00957202 */ /* 0x000fe20000000f00 */
[----:B------:R-:W-:Y:S01]  /*418a0*/  IMAD.MOV.U32 R150, RZ, RZ, R61 ;  /* 0x000000ffff967224 */ /* 0x000fe200078e003d */
[----:B------:R-:W-:Y:S01]  /*418b0*/  MOV R151, R62 ;  /* 0x0000003e00977202 */ /* 0x000fe20000000f00 */
[----:B------:R-:W-:Y:S01]  /*418c0*/  IMAD.MOV.U32 R159, RZ, RZ, R63 ;  /* 0x000000ffff9f7224 */ /* 0x000fe200078e003f */
[----:B------:R-:W-:Y:S04]  /*418d0*/  LDS R212, [R6+0x600] ;  /* 0x0006000006d47984 */ /* 0x000fe80000000800 */
[----:B------:R-:W-:Y:S04]  /*418e0*/  LDS R214, [R6+0x2600] ;  /* 0x0026000006d67984 */ /* 0x000fe80000000800 */
[----:B------:R-:W-:Y:S04]  /*418f0*/  LDS R213, [R7+0x600] ;  /* 0x0006000007d57984 */ /* 0x000fe80000000800 */
[----:B------:R-:W1:Y:S01]  /*41900*/  LDS R215, [R7+0x2600] ;  /* 0x0026000007d77984 */ /* 0x000e620000000800 */
[C---:B----4-:R-:W-:Y:S03]  /*41910*/  HMMA.1688.F32.TF32 R36, R216.reuse, R184, R20 ;  /* 0x000000b8d824723c */ /* 0x050fe60000081014 */
[----:B------:R-:W3:Y:S04]  /*41920*/  LDL.LU.64 R20, [R1+0x1060] ;  /* 0x0010600001147983 */ /* 0x000ee80000300a00 */
[----:B------:R-:W-:Y:S04]  /*41930*/  STL.64 [R1+0x950], R40 ;  /* 0x0009502801007387 */ /* 0x000fe80000100a00 */
[----:B------:R-:W-:Y:S04]  /*41940*/  STL.64 [R1+0x958], R42 ;  /* 0x0009582a01007387 */ /* 0x000fe80000100a00 */
[----:B------:R-:W3:Y:S08]  /*41950*/  LDL.LU.64 R22, [R1+0x1068] ;  /* 0x0010680001167983 */ /* 0x000ef00000300a00 */
[----:B------:R-:W-:Y:S04]  /*41960*/  STL.64 [R1+0x970], R36 ;  /* 0x0009702401007387 */ /* 0x000fe80000100a00 */
[----:B------:R2:W-:Y:S02]  /*41970*/  STL.64 [R1+0x978], R38 ;  /* 0x0009782601007387 */ /* 0x0005e40000100a00 */
[C---:B--2---:R-:W-:Y:S02]  /*41980*/  HMMA.1688.F32.TF32 R36, R216.reuse, R180, R16 ;  /* 0x000000b4d824723c */ /* 0x044fe40000081010 */
[----:B------:R-:W2:Y:S04]  /*41990*/  LDL.LU.64 R16, [R1+0x1050] ;  /* 0x0010500001107983 */ /* 0x000ea80000300a00 */
[----:B------:R-:W2:Y:S11]  /*419a0*/  LDL.LU.64 R18, [R1+0x1058] ;  /* 0x0010580001127983 */ /* 0x000eb60000300a00 */
[----:B------:R-:W-:Y:S06]  /*419b0*/  @!UPT UIADD3 URZ, URZ, URZ, URZ ;  /* 0x0000003f3f3ff290 */ /* 0x000fec000fffe03f */
[----:B------:R-:W-:Y:S04]  /*419c0*/  STL.64 [R1+0x980], R36 ;  /* 0x0009802401007387 */ /* 0x000fe80000100a00 */
[----:B------:R4:W-:Y:S02]  /*419d0*/  STL.64 [R1+0x988], R38 ;  /* 0x0009882601007387 */ /* 0x0009e40000100a00 */
[C---:B----4-:R-:W-:Y:S02]  /*419e0*/  HMMA.1688.F32.TF32 R36, R216.reuse, R188, R12 ;  /* 0x000000bcd824723c */ /* 0x050fe4000008100c */
[----:B------:R-:W4:Y:S04]  /*419f0*/  LDL.LU.64 R12, [R1+0x1040] ;  /* 0x00104000010c7983 */ /* 0x000f280000300a00 */
[----:B------:R-:W4:Y:S11]  /*41a00*/  LDL.LU.64 R14, [R1+0x1048] ;  /* 0x00104800010e7983 */ /* 0x000f360000300a00 */
[----:B------:R-:W-:Y:S06]  /*41a10*/  @!UPT UIADD3 URZ, URZ, URZ, URZ ;  /* 0x0000003f3f3ff290 */ /* 0x000fec000fffe03f */
[----:B------:R-:W-:Y:S04]  /*41a20*/  STL.64 [R1+0x990], R36 ;  /* 0x0009902401007387 */ /* 0x000fe80000100a00 */
[----:B------:R1:W-:Y:S02]  /*41a30*/  STL.64 [R1+0x998], R38 ;  /* 0x0009982601007387 */ /* 0x0003e40000100a00 */
[C---:B-1----:R-:W-:Y:S02]  /*41a40*/  HMMA.1688.F32.TF32 R36, R216.reuse, R208, R8 ;  /* 0x000000d0d824723c */ /* 0x042fe40000081008 */
[----:B------:R-:W4:Y:S04]  /*41a50*/  LDL.LU.64 R8, [R1+0x1030] ;  /* 0x0010300001087983 */ /* 0x000f280000300a00 */
[----:B------:R-:W4:Y:S02]  /*41a60*/  LDL.LU.64 R10, [R1+0x1038] ;  /* 0x00103800010a7983 */ /* 0x000f240000300a00 */
[C---:B------:R-:W-:Y:S08]  /*41a70*/  HMMA.1688.F32.TF32 R32, R216.reuse, R204, R32 ;  /* 0x000000ccd820723c */ /* 0x040ff00000081020 */
[C---:B------:R-:W-:Y:S08]  /*41a80*/  HMMA.1688.F32.TF32 R28, R216.reuse, R200, R28 ;  /* 0x000000c8d81c723c */ /* 0x040ff0000008101c */
[C---:B------:R-:W-:Y:S01]  /*41a90*/  HMMA.1688.F32.TF32 R24, R216.reuse, R196, R24 ;  /* 0x000000c4d818723c */ /* 0x040fe20000081018 */
[----:B------:R1:W-:Y:S04]  /*41aa0*/  STL.64 [R1+0x9a0], R36 ;  /* 0x0009a02401007387 */ /* 0x0003e80000100a00 */
[----:B------:R1:W-:Y:S04]  /*41ab0*/  STL.64 [R1+0x9a8], R38 ;  /* 0x0009a82601007387 */ /* 0x0003e80000100a00 */
[----:B------:R1:W-:Y:S04]  /*41ac0*/  STL.64 [R1+0x9b0], R32 ;  /* 0x0009b02001007387 */ /* 0x0003e80000100a00 */
[----:B------:R1:W-:Y:S04]  /*41ad0*/  STL.64 [R1+0x9b8], R34 ;  /* 0x0009b82201007387 */ /* 0x0003e80000100a00 */
[----:B------:R-:W4:Y:S04]  /*41ae0*/  LDL.LU.64 R56, [R1+0x1020] ;  /* 0x0010200001387983 */ /* 0x000f280000300a00 */
[----:B------:R1:W-:Y:S04]  /*41af0*/  STL.64 [R1+0x9c0], R28 ;  /* 0x0009c01c01007387 */ /* 0x0003e80000100a00 */
[----:B------:R1:W-:Y:S04]  /*41b00*/  STL.64 [R1+0x9c8], R30 ;  /* 0x0009c81e01007387 */ /* 0x0003e80000100a00 */
[----:B------:R-:W4:Y:S04]  /*41b10*/  LDL.LU.64 R58, [R1+0x1028] ;  /* 0x00102800013a7983 */ /* 0x000f280000300a00 */
[----:B------:R-:W-:Y:S04]  /*41b20*/  STL.64 [R1+0x9e0], R24 ;  /* 0x0009e01801007387 */ /* 0x000fe80000100a00 */
[----:B------:R-:W-:Y:S04]  /*41b30*/  STL.64 [R1+0x9e8], R26 ;  /* 0x0009e81a01007387 */ /* 0x000fe80000100a00 */
[----:B------:R-:W4:Y:S04]  /*41b40*/  LDL.LU.64 R52, [R1+0x1010] ;  /* 0x0010100001347983 */ /* 0x000f280000300a00 */
[----:B------:R-:W4:Y:S04]  /*41b50*/  LDL.LU.64 R54, [R1+0x1018] ;  /* 0x0010180001367983 */ /* 0x000f280000300a00 */
[----:B------:R-:W4:Y:S04]  /*41b60*/  LDL.LU.64 R48, [R1+0x1000] ;  /* 0x0010000001307983 */ /* 0x000f280000300a00 */
[----:B------:R-:W4:Y:S01]  /*41b70*/  LDL.LU.64 R50, [R1+0x1008] ;  /* 0x0010080001327983 */ /* 0x000f220000300a00 */
[----:B---3--:R-:W-:Y:S03]  /*41b80*/  HMMA.1688.F32.TF32 R20, R216, R192, R20 ;  /* 0x000000c0d814723c */ /* 0x008fe60000081014 */
[----:B------:R-:W-:Y:S04]  /*41b90*/  LDS R216, [R6+0x680] ;  /* 0x0006800006d87984 */ /* 0x000fe80000000800 */
[----:B------:R-:W-:Y:S04]  /*41ba0*/  LDS R218, [R6+0x2680] ;  /* 0x0026800006da7984 */ /* 0x000fe80000000800 */
[----:B------:R-:W-:Y:S04]  /*41bb0*/  LDS R217, [R7+0x680] ;  /* 0x0006800007d97984 */ /* 0x000fe80000000800 */
[----:B------:R-:W3:Y:S01]  /*41bc0*/  LDS R219, [R7+0x2680] ;  /* 0x0026800007db7984 */ /* 0x000ee20000000800 */
[C---:B--2---:R-:W-:Y:S07]  /*41bd0*/  HMMA.1688.F32.TF32 R16, R220.reuse, R184, R16 ;  /* 0x000000b8dc10723c */ /* 0x044fee0000081010 */
[----:B------:R2:W-:Y:S04]  /*41be0*/  STL.64 [R1+0x9d0], R20 ;  /* 0x0009d01401007387 */ /* 0x0005e80000100a00 */
[----:B------:R1:W-:Y:S04]  /*41bf0*/  STL.64 [R1+0x9d8], R22 ;  /* 0x0009d81601007387 */ /* 0x0003e80000100a00 */
[----:B------:R-:W3:Y:S04]  /*41c00*/  LDL.LU.64 R44, [R1+0xff0] ;  /* 0x000ff000012c7983 */ /* 0x000ee80000300a00 */
[----:B------:R-:W3:Y:S01]  /*41c10*/  LDL.LU.64 R46, [R1+0xff8] ;  /* 0x000ff800012e7983 */ /* 0x000ee20000300a00 */
[C---:B----4-:R-:W-:Y:S03]  /*41c20*/  HMMA.1688.F32.TF32 R12, R220.reuse, R180, R12 ;  /* 0x000000b4dc0c723c */ /* 0x050fe6000008100c */
[----:B------:R-:W-:Y:S04]  /*41c30*/  STL.64 [R1+0x9f0], R16 ;  /* 0x0009f01001007387 */ /* 0x000fe80000100a00 */
[----:B------:R-:W-:Y:S04]  /*41c40*/  STL.64 [R1+0x9f8], R18 ;  /* 0x0009f81201007387 */ /* 0x000fe80000100a00 */
[----:B------:R-:W4:Y:S04]  /*41c50*/  LDL.LU.64 R40, [R1+0xfe0] ;  /* 0x000fe00001287983 */ /* 0x000f280000300a00 */
[----:B------:R-:W4:Y:S04]  /*41c60*/  LDL.LU.64 R42, [R1+0xfe8] ;  /* 0x000fe800012a7983 */ /* 0x000f280000300a00 */
[----:B-1----:R-:W4:Y:S04]  /*41c70*/  LDL.LU.64 R36, [R1+0xfd0] ;  /* 0x000fd00001247983 */ /* 0x002f280000300a00 */
[----:B------:R-:W4:Y:S01]  /*41c80*/  LDL.LU.64 R38, [R1+0xfd8] ;  /* 0x000fd80001267983 */ /* 0x000f220000300a00 */
[C---:B------:R-:W-:Y:S03]  /*41c90*/  HMMA.1688.F32.TF32 R8, R220.reuse, R188, R8 ;  /* 0x000000bcdc08723c */ /* 0x040fe60000081008 */
[----:B------:R1:W-:Y:S04]  /*41ca0*/  STL.64 [R1+0xa00], R12 ;  /* 0x000a000c01007387 */ /* 0x0003e80000100a00 */
[----:B------:R1:W-:Y:S04]  /*41cb0*/  STL.64 [R1+0xa08], R14 ;  /* 0x000a080e01007387 */ /* 0x0003e80000100a00 */
[----:B------:R-:W4:Y:S04]  /*41cc0*/  LDL.LU.64 R32, [R1+0xfc0] ;  /* 0x000fc00001207983 */ /* 0x000f280000300a00 */
[----:B------:R-:W4:Y:S08]  /*41cd0*/  LDL.LU.64 R34, [R1+0xfc8] ;  /* 0x000fc80001227983 */ /* 0x000f300000300a00 */
[----:B------:R1:W-:Y:S04]  /*41ce0*/  STL.64 [R1+0xa10], R8 ;  /* 0x000a100801007387 */ /* 0x0003e80000100a00 */
[----:B------:R1:W-:Y:S04]  /*41cf0*/  STL.64 [R1+0xa18], R10 ;  /* 0x000a180a01007387 */ /* 0x0003e80000100a00 */
[----:B------:R-:W4:Y:S04]  /*41d00*/  LDL.LU.64 R28, [R1+0xfb0] ;  /* 0x000fb000011c7983 */ /* 0x000f280000300a00 */
[----:B------:R-:W4:Y:S04]  /*41d10*/  LDL.LU.64 R30, [R1+0xfb8] ;  /* 0x000fb800011e7983 */ /* 0x000f280000300a00 */
[----:B--2---:R-:W2:Y:S04]  /*41d20*/  LDL.LU.64 R20, [R1+0xfa0] ;  /* 0x000fa00001147983 */ /* 0x004ea80000300a00 */
[----:B------:R-:W2:Y:S04]  /*41d30*/  LDL.LU.64 R22, [R1+0xfa8] ;  /* 0x000fa80001167983 */ /* 0x000ea80000300a00 */
        /* <DEDUP_REMOVED lines=8> */
[C---:B------:R-:W-:Y:S08]  /*41dc0*/  HMMA.1688.F32.TF32 R60, R220.reuse, R208, R56 ;  /* 0x000000d0dc3c723c */ /* 0x040ff00000081038 */
[C---:B------:R-:W-:Y:S08]  /*41dd0*/  HMMA.1688.F32.TF32 R56, R220.reuse, R204, R52 ;  /* 0x000000ccdc38723c */ /* 0x040ff00000081034 */
[C---:B------:R-:W-:Y:S07]  /*41de0*/  HMMA.1688.F32.TF32 R52, R220.reuse, R200, R48 ;  /* 0x000000c8dc34723c */ /* 0x040fee0000081030 */
[----:B------:R-:W-:Y:S04]  /*41df0*/  STL.64 [R1+0xa20], R60 ;  /* 0x000a203c01007387 */ /* 0x000fe80000100a00 */
[----:B------:R-:W-:Y:S04]  /*41e00*/  STL.64 [R1+0xa28], R62 ;  /* 0x000a283e01007387 */ /* 0x000fe80000100a00 */
[----:B------:R-:W-:Y:S04]  /*41e10*/  STL.64 [R1+0xa30], R56 ;  /* 0x000a303801007387 */ /* 0x000fe80000100a00 */
[----:B------:R-:W-:Y:S04]  /*41e20*/  STL.64 [R1+0xa38], R58 ;  /* 0x000a383a01007387 */ /* 0x000fe80000100a00 */
[----:B------:R-:W-:Y:S04]  /*41e30*/  STL.64 [R1+0xa40], R52 ;  /* 0x000a403401007387 */ /* 0x000fe80000100a00 */
[----:B------:R-:W-:Y:S01]  /*41e40*/  STL.64 [R1+0xa48], R54 ;  /* 0x000a483601007387 */ /* 0x000fe20000100a00 */
[C---:B---3--:R-:W-:Y:S08]  /*41e50*/  HMMA.1688.F32.TF32 R48, R220.reuse, R196, R44 ;  /* 0x000000c4dc30723c */ /* 0x048ff0000008102c */
[----:B----4-:R-:W-:Y:S11]  /*41e60*/  HMMA.1688.F32.TF32 R44, R220, R192, R40 ;  /* 0x000000c0dc2c723c */ /* 0x010ff60000081028 */
[----:B------:R-:W-:Y:S04]  /*41e70*/  @!UPT UIADD3 URZ, URZ, URZ, URZ ;  /* 0x0000003f3f3ff290 */ /* 0x000fe8000fffe03f */
[----:B------:R-:W-:Y:S04]  /*41e80*/  STL.64 [R1+0xa60], R48 ;  /* 0x000a603001007387 */ /* 0x000fe80000100a00 */
[----:B------:R-:W-:Y:S01]  /*41e90*/  LDS R220, [R6+0x700] ;  /* 0x0007000006dc7984 */ /* 0x000fe20000000800 */
[C---:B------:R-:W-:Y:S03]  /*41ea0*/  HMMA.1688.F32.TF32 R40, R224.reuse, R184, R36 ;  /* 0x000000b8e028723c */ /* 0x040fe60000081024 */
[----:B------:R-:W-:Y:S04]  /*41eb0*/  STL.64 [R1+0xa68], R50 ;  /* 0x000a683201007387 */ /* 0x000fe80000100a00 */
[----:B------:R-:W-:Y:S04]  /*41ec0*/  LDS R222, [R6+0x2700] ;  /* 0x0027000006de7984 */ /* 0x000fe80000000800 */
[----:B------:R-:W-:Y:S04]  /*41ed0*/  LDS R221, [R7+0x700] ;  /* 0x0007000007dd7984 */ /* 0x000fe80000000800 */
[----:B------:R-:W1:Y:S01]  /*41ee0*/  LDS R223, [R7+0x2700] ;  /* 0x0027000007df7984 */ /* 0x000e620000000800 */
[C---:B------:R-:W-:Y:S03]  /*41ef0*/  HMMA.1688.F32.TF32 R36, R224.reuse, R180, R32 ;  /* 0x000000b4e024723c */ /* 0x040fe60000081020 */
[----:B------:R-:W-:Y:S04]  /*41f00*/  STL.64 [R1+0xa50], R44 ;  /* 0x000a502c01007387 */ /* 0x000fe80000100a00 */
[----:B------:R-:W-:Y:S01]  /*41f10*/  STL.64 [R1+0xa58], R46 ;  /* 0x000a582e01007387 */ /* 0x000fe20000100a00 */
[C---:B------:R-:W-:Y:S08]  /*41f20*/  HMMA.1688.F32.TF32 R32, R224.reuse, R188, R28 ;  /* 0x000000bce020723c */ /* 0x040ff0000008101c */
[C---:B--2---:R-:W-:Y:S01]  /*41f30*/  HMMA.1688.F32.TF32 R28, R224.reuse, R208, R20 ;  /* 0x000000d0e01c723c */ /* 0x044fe20000081014 */
        /* <DEDUP_REMOVED lines=10> */
[C---:B---3--:R-:W-:Y:S02]  /*41fe0*/  HMMA.1688.F32.TF32 R28, R224.reuse, R204, R12 ;  /* 0x000000cce01c723c */ /* 0x048fe4000008100c */
[----:B------:R-:W3:Y:S04]  /*41ff0*/  LDL.LU.64 R12, [R1+0xf50] ;  /* 0x000f5000010c7983 */ /* 0x000ee80000300a00 */
[----:B------:R-:W3:Y:S11]  /*42000*/  LDL.LU.64 R14, [R1+0xf58] ;  /* 0x000f5800010e7983 */ /* 0x000ef60000300a00 */
[----:B------:R-:W-:Y:S06]  /*42010*/  @!UPT UIADD3 URZ, URZ, URZ, URZ ;  /* 0x0000003f3f3ff290 */ /* 0x000fec000fffe03f */
[----:B------:R-:W-:Y:S04]  /*42020*/  STL.64 [R1+0xab0], R28 ;  /* 0x000ab01c01007387 */ /* 0x000fe80000100a00 */
[----:B------:R4:W-:Y:S02]  /*42030*/  STL.64 [R1+0xab8], R30 ;  /* 0x000ab81e01007387 */ /* 0x0009e40000100a00 */
[C---:B----4-:R-:W-:Y:S08]  /*42040*/  HMMA.1688.F32.TF32 R28, R224.reuse, R200, R24 ;  /* 0x000000c8e01c723c */ /* 0x050ff00000081018 */
[C---:B------:R-:W-:Y:S08]  /*42050*/  HMMA.1688.F32.TF32 R24, R224.reuse, R196, R16 ;  /* 0x000000c4e018723c */ /* 0x040ff00000081010 */
[----:B------:R-:W-:Y:S01]  /*42060*/  HMMA.1688.F32.TF32 R16, R224, R192, R8 ;  /* 0x000000c0e010723c */ /* 0x000fe20000081008 */
[----:B------:R-:W-:Y:S04]  /*42070*/  LDS R224, [R6+0x780] ;  /* 0x0007800006e07984 */ /* 0x000fe80000000800 */
[----:B------:R-:W-:Y:S04]  /*42080*/  LDS R226, [R6+0x2780] ;  /* 0x0027800006e27984 */ /* 0x000fe80000000800 */
[----:B------:R-:W-:Y:S04]  /*42090*/  STL.64 [R1+0xac0], R28 ;  /* 0x000ac01c01007387 */ /* 0x000fe80000100a00 */
[----:B------:R-:W-:Y:S04]  /*420a0*/  STL.64 [R1+0xac8], R30 ;  /* 0x000ac81e01007387 */ /* 0x000fe80000100a00 */
[----:B------:R-:W4:Y:S04]  /*420b0*/  LDL.LU.64 R8, [R1+0xf40] ;  /* 0x000f400001087983 */ /* 0x000f280000300a00 */
[----:B------:R-:W-:Y:S04]  /*420c0*/  STL.64 [R1+0xae0], R24 ;  /* 0x000ae01801007387 */ /* 0x000fe80000100a00 */
[----:B------:R-:W-:Y:S04]  /*420d0*/  STL.64 [R1+0xae8], R26 ;  /* 0x000ae81a01007387 */ /* 0x000fe80000100a00 */
[----:B------:R-:W4:Y:S04]  /*420e0*/  LDL.LU.64 R10, [R1+0xf48] ;  /* 0x000f4800010a7983 */ /* 0x000f280000300a00 */
[----:B------:R1:W-:Y:S04]  /*420f0*/  STL.64 [R1+0xad0], R16 ;  /* 0x000ad01001007387 */ /* 0x0003e80000100a00 */
[----:B------:R1:W-:Y:S04]  /*42100*/  STL.64 [R1+0xad8], R18 ;  /* 0x000ad81201007387 */ /* 0x0003e80000100a00 */
[----:B------:R-:W4:Y:S04]  /*42110*/  LDL.LU.64 R48, [R1+0xf30] ;  /* 0x000f300001307983 */ /* 0x000f280000300a00 */
[----:B------:R-:W4:Y:S04]  /*42120*/  LDL.LU.64 R50, [R1+0xf38] ;  /* 0x000f380001327983 */ /* 0x000f280000300a00 */
[----:B------:R-:W4:Y:S04]  /*42130*/  LDL.LU.64 R44, [R1+0xf20] ;  /* 0x000f2000012c7983 */ /* 0x000f280000300a00 */
[----:B------:R-:W4:Y:S04]  /*42140*/  LDL.LU.64 R46, [R1+0xf28] ;  /* 0x000f2800012e7983 */ /* 0x000f280000300a00 */
[----:B-1----:R-:W4:Y:S04]  /*42150*/  LDL.LU.64 R16, [R1+0xf10] ;  /* 0x000f100001107983 */ /* 0x002f280000300a00 */
[----:B------:R-:W4:Y:S04]  /*42160*/  LDL.LU.64 R18, [R1+0xf18] ;  /* 0x000f180001127983 */ /* 0x000f280000300a00 */
[----:B------:R-:W4:Y:S04]  /*42170*/  LDL.LU.64 R40, [R1+0xf00] ;  /* 0x000f000001287983 */ /* 0x000f280000300a00 */
[----:B------:R-:W4:Y:S04]  /*42180*/  LDL.LU.64 R42, [R1+0xf08] ;  /* 0x000f0800012a7983 */ /* 0x000f280000300a00 */
[----:B------:R-:W-:Y:S04]  /*42190*/  LDS R225, [R7+0x780] ;  /* 0x0007800007e17984 */ /* 0x000fe80000000800 */
[----:B------:R-:W1:Y:S01]  /*421a0*/  LDS R227, [R7+0x2780] ;  /* 0x0027800007e37984 */ /* 0x000e620000000800 */
[C---:B--2---:R-:W-:Y:S08]  /*421b0*/  HMMA.1688.F32.TF32 R20, R212.reuse, R184, R20 ;  /* 0x000000b8d414723c */ /* 0x044ff00000081014 */
[C---:B---3--:R-:W-:Y:S11]  /*421c0*/  HMMA.1688.F32.TF32 R12, R212.reuse, R180, R12 ;  /* 0x000000b4d40c723c */ /* 0x048ff6000008100c */
[----:B------:R-:W-:Y:S04]  /*421d0*/  @!UPT UIADD3 URZ, URZ, URZ, URZ ;  /* 0x0000003f3f3ff290 */ /* 0x000fe8000fffe03f */
[----:B------:R-:W-:Y:S04]  /*421e0*/  STL.64 [R1+0xaf0], R20 ;  /* 0x000af01401007387 */ /* 0x000fe80000100a00 */
[----:B------:R-:W-:Y:S04]  /*421f0*/  STL.64 [R1+0xaf8], R22 ;  /* 0x000af81601007387 */ /* 0x000fe80000100a00 */
[----:B------:R-:W2:Y:S04]  /*42200*/  LDL.LU.64 R36, [R1+0xef0] ;  /* 0x000ef00001247983 */ /* 0x000ea80000300a00 */
[----:B------:R-:W2:Y:S04]  /*42210*/  LDL.LU.64 R38, [R1+0xef8] ;  /* 0x000ef80001267983 */ /* 0x000ea80000300a00 */
[----:B------:R3:W-:Y:S04]  /*42220*/  STL.64 [R1+0xb00], R12 ;  /* 0x000b000c01007387 */ /* 0x0007e80000100a00 */
[----:B------:R1:W-:Y:S04]  /*42230*/  STL.64 [R1+0xb08], R14 ;  /* 0x000b080e01007387 */ /* 0x0003e80000100a00 */
[----:B---3--:R-:W3:Y:S04]  /*42240*/  LDL.LU.64 R12, [R1+0xb70] ;  /* 0x000b7000010c7983 */ /* 0x008ee80000300a00 */
[----:B-1----:R-:W3:Y:S01]  /*42250*/  LDL.LU.64 R14, [R1+0xb78] ;  /* 0x000b7800010e7983 */ /* 0x002ee20000300a00 */
[C---:B----4-:R-:W-:Y:S03]  /*42260*/  HMMA.1688.F32.TF32 R20, R212.reuse, R188, R8 ;  /* 0x000000bcd414723c */ /* 0x050fe60000081008 */
[----:B------:R-:W4:Y:S04]  /*42270*/  LDL.LU.64 R8, [R1+0xee0] ;  /* 0x000ee00001087983 */ /* 0x000f280000300a00 */
[----:B------:R-:W4:Y:S01]  /*42280*/  LDL.LU.64 R10, [R1+0xee8] ;  /* 0x000ee800010a7983 */ /* 0x000f220000300a00 */
[C---:B------:R-:W-:Y:S08]  /*42290*/  HMMA.1688.F32.TF32 R52, R212.reuse, R208, R48 ;  /* 0x000000d0d434723c */ /* 0x040ff00000081030 */
[C---:B------:R-:W-:Y:S07]  /*422a0*/  HMMA.1688.F32.TF32 R48, R212.reuse, R204, R44 ;  /* 0x000000ccd430723c */ /* 0x040fee000008102c */
[----:B------:R1:W-:Y:S01]  /*422b0*/  STL.64 [R1+0xb10], R20 ;  /* 0x000b101401007387 */ /* 0x0003e20000100a00 */
[C---:B------:R-:W-:Y:S03]  /*422c0*/  HMMA.1688.F32.TF32 R44, R212.reuse, R200, R16 ;  /* 0x000000c8d42c723c */ /* 0x040fe60000081010 */
[----:B------:R1:W-:Y:S04]  /*422d0*/  STL.64 [R1+0xb18], R22 ;  /* 0x000b181601007387 */ /* 0x0003e80000100a00 */
[----:B------:R-:W4:Y:S04]  /*422e0*/  LDL.LU.64 R32, [R1+0xb90] ;  /* 0x000b900001207983 */ /* 0x000f280000300a00 */
[----:B------:R-:W4:Y:S04]  /*422f0*/  LDL.LU.64 R34, [R1+0xb98] ;  /* 0x000b980001227983 */ /* 0x000f280000300a00 */
[----:B------:R-:W4:Y:S04]  /*42300*/  LDL.LU.64 R28, [R1+0xba0] ;  /* 0x000ba000011c7983 */ /* 0x000f280000300a00 */
[----:B------:R-:W4:Y:S04]  /*42310*/  LDL.LU.64 R30, [R1+0xba8] ;  /* 0x000ba800011e7983 */ /* 0x000f280000300a00 */
[----:B------:R-:W4:Y:S04]  /*42320*/  LDL.LU.64 R24, [R1+0xbb0] ;  /* 0x000bb00001187983 */ /* 0x000f280000300a00 */
[----:B------:R-:W4:Y:S04]  /*42330*/  LDL.LU.64 R26, [R1+0xbb8] ;  /* 0x000bb800011a7983 */ /* 0x000f280000300a00 */
[----:B-1----:R-:W4:Y:S04]  /*42340*/  LDL.LU.64 R20, [R1+0xed0] ;  /* 0x000ed00001147983 */ /* 0x002f280000300a00 */
[----:B------:R-:W4:Y:S04]  /*42350*/  LDL.LU.64 R22, [R1+0xed8] ;  /* 0x000ed80001167983 */ /* 0x000f280000300a00 */
[----:B------:R-:W-:Y:S04]  /*42360*/  STL.64 [R1+0xb20], R52 ;  /* 0x000b203401007387 */ /* 0x000fe80000100a00 */
[----:B------:R-:W-:Y:S04]  /*42370*/  STL.64 [R1+0xb28], R54 ;  /* 0x000b283601007387 */ /* 0x000fe80000100a00 */
[----:B------:R-:W4:Y:S04]  /*42380*/  LDL.LU.64 R16, [R1+0xec0] ;  /* 0x000ec00001107983 */ /* 0x000f280000300a00 */
[----:B------:R-:W-:Y:S04]  /*42390*/  STL.64 [R1+0xb30], R48 ;  /* 0x000b303001007387 */ /* 0x000fe80000100a00 */
[----:B------:R-:W-:Y:S04]  /*423a0*/  STL.64 [R1+0xb38], R50 ;  /* 0x000b383201007387 */ /* 0x000fe80000100a00 */
[----:B------:R-:W4:Y:S04]  /*423b0*/  LDL.LU.64 R18, [R1+0xec8] ;  /* 0x000ec80001127983 */ /* 0x000f280000300a00 */
[----:B------:R-:W-:Y:S04]  /*423c0*/  STL.64 [R1+0xb40], R44 ;  /* 0x000b402c01007387 */ /* 0x000fe80000100a00 */
[----:B------:R1:W-:Y:S02]  /*423d0*/  STL.64 [R1+0xb48], R46 ;  /* 0x000b482e01007387 */ /* 0x0003e40000100a00 */
[C---:B-1----:R-:W-:Y:S11]  /*423e0*/  HMMA.1688.F32.TF32 R44, R212.reuse, R196, R40 ;  /* 0x000000c4d42c723c */ /* 0x042ff60000081028 */
[----:B------:R-:W-:Y:S11]  /*423f0*/  @!UPT UIADD3 URZ, URZ, URZ, URZ ;  /* 0x0000003f3f3ff290 */ /* 0x000ff6000fffe03f */
[----:B------:R-:W-:Y:S01]  /*42400*/  @!UPT UIADD3 URZ, URZ, URZ, URZ ;  /* 0x0000003f3f3ff290 */ /* 0x000fe2000fffe03f */
[----:B------:R-:W-:Y:S04]  /*42410*/  STL.64 [R1+0xb60], R44 ;  /* 0x000b602c01007387 */ /* 0x000fe80000100a00 */
[----:B------:R-:W-:Y:S01]  /*42420*/  STL.64 [R1+0xb68], R46 ;  /* 0x000b682e01007387 */ /* 0x000fe20000100a00 */
[----:B--2---:R-:W-:Y:S01]  /*42430*/  HMMA.1688.F32.TF32 R40, R212, R192, R36 ;  /* 0x000000c0d428723c */ /* 0x004fe20000081024 */
        /* <DEDUP_REMOVED lines=14> */
[C---:B---3--:R-:W-:Y:S03]  /*42520*/  HMMA.1688.F32.TF32 R36, R216.reuse, R184, R12 ;  /* 0x000000b8d824723c */ /* 0x048fe6000008100c */
[----:B------:R-:W2:Y:S04]  /*42530*/  LDL.LU.64 R12, [R1+0xbd0] ;  /* 0x000bd000010c7983 */ /* 0x000ea80000300a00 */
[----:B------:R-:W-:Y:S04]  /*42540*/  STL.64 [R1+0xb50], R40 ;  /* 0x000b502801007387 */ /* 0x000fe80000100a00 */
[----:B------:R-:W-:Y:S04]  /*42550*/  STL.64 [R1+0xb58], R42 ;  /* 0x000b582a01007387 */ /* 0x000fe80000100a00 */
[----:B------:R-:W2:Y:S08]  /*42560*/  LDL.LU.64 R14, [R1+0xbd8] ;  /* 0x000bd800010e7983 */ /* 0x000eb00000300a00 */
[----:B------:R-:W-:Y:S04]  /*42570*/  STL.64 [R1+0xb70], R36 ;  /* 0x000b702401007387 */ /* 0x000fe80000100a00 */
[----:B------:R4:W-:Y:S02]  /*42580*/  STL.64 [R1+0xb78], R38 ;  /* 0x000b782601007387 */ /* 0x0009e40000100a00 */
[C---:B----4-:R-:W-:Y:S02]  /*42590*/  HMMA.1688.F32.TF32 R36, R216.reuse, R180, R8 ;  /* 0x000000b4d824723c */ /* 0x050fe40000081008 */
[----:B------:R-:W3:Y:S04]  /*425a0*/  LDL.LU.64 R8, [R1+0xeb0] ;  /* 0x000eb00001087983 */ /* 0x000ee80000300a00 */
[----:B------:R-:W3:Y:S02]  /*425b0*/  LDL.LU.64 R10, [R1+0xeb8] ;  /* 0x000eb800010a7983 */ /* 0x000ee40000300a00 */
[C---:B------:R-:W-:Y:S08]  /*425c0*/  HMMA.1688.F32.TF32 R32, R216.reuse, R188, R32 ;  /* 0x000000bcd820723c */ /* 0x040ff00000081020 */
[C---:B------:R-:W-:Y:S08]  /*425d0*/  HMMA.1688.F32.TF32 R28, R216.reuse, R208, R28 ;  /* 0x000000d0d81c723c */ /* 0x040ff0000008101c */
[C---:B------:R-:W-:Y:S08]  /*425e0*/  HMMA.1688.F32.TF32 R24, R216.reuse, R204, R24 ;  /* 0x000000ccd818723c */ /* 0x040ff00000081018 */
[C---:B------:R-:W-:Y:S01]  /*425f0*/  HMMA.1688.F32.TF32 R20, R216.reuse, R200, R20 ;  /* 0x000000c8d814723c */ /* 0x040fe20000081014 */
[----:B------:R2:W-:Y:S04]  /*42600*/  STL.64 [R1+0xb80], R36 ;  /* 0x000b802401007387 */ /* 0x0005e80000100a00 */
[----:B------:R1:W-:Y:S04]  /*42610*/  STL.64 [R1+0xb88], R38 ;  /* 0x000b882601007387 */ /* 0x0003e80000100a00 */
[----:B------:R1:W-:Y:S04]  /*42620*/  STL.64 [R1+0xb90], R32 ;  /* 0x000b902001007387 */ /* 0x0003e80000100a00 */
[----:B------:R1:W-:Y:S01]  /*42630*/  STL.64 [R1+0xb98], R34 ;  /* 0x000b982201007387 */ /* 0x0003e20000100a00 */
[C---:B------:R-:W-:Y:S03]  /*42640*/  HMMA.1688.F32.TF32 R16, R216.reuse, R196, R16 ;  /* 0x000000c4d810723c */ /* 0x040fe60000081010 */
        /* <DEDUP_REMOVED lines=10> */
[----:B------:R-:W2:Y:S04]  /*426f0*/  LDL.LU.64 R56, [R1+0xea0] ;  /* 0x000ea00001387983 */ /* 0x000ea80000300a00 */
[----:B------:R-:W2:Y:S04]  /*42700*/  LDL.LU.64 R58, [R1+0xea8] ;  /* 0x000ea800013a7983 */ /* 0x000ea80000300a00 */
[----:B------:R1:W-:Y:S04]  /*42710*/  STL.64 [R1+0xbe0], R16 ;  /* 0x000be01001007387 */ /* 0x0003e80000100a00 */
[----:B------:R1:W-:Y:S04]  /*42720*/  STL.64 [R1+0xbe8], R18 ;  /* 0x000be81201007387 */ /* 0x0003e80000100a00 */
[----:B------:R-:W2:Y:S04]  /*42730*/  LDL.LU.64 R52, [R1+0xe90] ;  /* 0x000e900001347983 */ /* 0x000ea80000300a00 */
[----:B------:R-:W2:Y:S04]  /*42740*/  LDL.LU.64 R54, [R1+0xe98] ;  /* 0x000e980001367983 */ /* 0x000ea80000300a00 */
[----:B------:R-:W2:Y:S04]  /*42750*/  LDL.LU.64 R48, [R1+0xc40] ;  /* 0x000c400001307983 */ /* 0x000ea80000300a00 */
[----:B------:R-:W2:Y:S02]  /*42760*/  LDL.LU.64 R50, [R1+0xc48] ;  /* 0x000c480001327983 */ /* 0x000ea40000300a00 */
[----:B--2---:R-:W-:Y:S02]  /*42770*/  HMMA.1688.F32.TF32 R12, R216, R192, R12 ;  /* 0x000000c0d80c723c */ /* 0x004fe4000008100c */
[----:B------:R-:W-:Y:S04]  /*42780*/  LDS R216, [R2+0x4080] ;  /* 0x0040800002d87984 */ /* 0x000fe80000000800 */
[----:B------:R-:W-:Y:S04]  /*42790*/  LDS R218, [R2+0x6080] ;  /* 0x0060800002da7984 */ /* 0x000fe80000000800 */
[----:B------:R-:W-:Y:S04]  /*427a0*/  LDS R217, [R0+0x4080] ;  /* 0x0040800000d97984 */ /* 0x000fe80000000800 */
[----:B------:R-:W-:Y:S01]  /*427b0*/  LDS R219, [R0+0x6080] ;  /* 0x0060800000db7984 */ /* 0x000fe20000000800 */
[C---:B---3--:R-:W-:Y:S08]  /*427c0*/  HMMA.1688.F32.TF32 R8, R220.reuse, R184, R8 ;  /* 0x000000b8dc08723c */ /* 0x048ff00000081008 */
        /* <DEDUP_REMOVED lines=8> */
[----:B--2---:R-:W2:Y:S04]  /*42850*/  LDL.LU.64 R36, [R1+0xcb0] ;  /* 0x000cb00001247983 */ /* 0x004ea80000300a00 */
[----:B-1----:R-:W2:Y:S04]  /*42860*/  LDL.LU.64 R38, [R1+0xcb8] ;  /* 0x000cb80001267983 */ /* 0x002ea80000300a00 */
        /* <DEDUP_REMOVED lines=11> */
[----:B---3--:R-:W3:Y:S04]  /*42920*/  LDL.LU.64 R14, [R1+0xce8] ;  /* 0x000ce800010e7983 */ /* 0x008ee80000300a00 */
[----:B------:R-:W3:Y:S04]  /*42930*/  LDL.LU.64 R8, [R1+0xcd0] ;  /* 0x000cd00001087983 */ /* 0x000ee80000300a00 */
[----:B------:R-:W3:Y:S01]  /*42940*/  LDL.LU.64 R10, [R1+0xcd8] ;  /* 0x000cd800010a7983 */ /* 0x000ee20000300a00 */
[C---:B------:R-:W-:Y:S08]  /*42950*/  HMMA.1688.F32.TF32 R64, R220.reuse, R180, R64 ;  /* 0x000000b4dc40723c */ /* 0x040ff00000081040 */
[C---:B------:R-:W-:Y:S08]  /*42960*/  HMMA.1688.F32.TF32 R60, R220.reuse, R188, R60 ;  /* 0x000000bcdc3c723c */ /* 0x040ff0000008103c */
[C---:B------:R-:W-:Y:S08]  /*42970*/  HMMA.1688.F32.TF32 R56, R220.reuse, R208, R56 ;  /* 0x000000d0dc38723c */ /* 0x040ff00000081038 */
[C---:B------:R-:W-:Y:S08]  /*42980*/  HMMA.1688.F32.TF32 R52, R220.reuse, R204, R52 ;  /* 0x000000ccdc34723c */ /* 0x040ff00000081034 */
        /* <DEDUP_REMOVED lines=11> */
[C---:B----4-:R-:W-:Y:S08]  /*42a40*/  HMMA.1688.F32.TF32 R44, R220.reuse, R196, R44 ;  /* 0x000000c4dc2c723c */ /* 0x050ff0000008102c */
[----:B------:R-:W-:Y:S08]  /*42a50*/  HMMA.1688.F32.TF32 R40, R220, R192, R40 ;  /* 0x000000c0dc28723c */ /* 0x000ff00000081028 */
[C---:B--2---:R-:W-:Y:S08]  /*42a60*/  HMMA.1688.F32.TF32 R36, R224.reuse, R184, R36 ;  /* 0x000000b8e024723c */ /* 0x044ff00000081024 */
[C---:B------:R-:W-:Y:S08]  /*42a70*/  HMMA.1688.F32.TF32 R32, R224.reuse, R180, R32 ;  /* 0x000000b4e020723c */ /* 0x040ff00000081020 */
[C---:B------:R-:W-:Y:S08]  /*42a80*/  HMMA.1688.F32.TF32 R28, R224.reuse, R188, R28 ;  /* 0x000000bce01c723c */ /* 0x040ff0000008101c */
[C---:B------:R-:W-:Y:S08]  /*42a90*/  HMMA.1688.F32.TF32 R24, R224.reuse, R208, R24 ;  /* 0x000000d0e018723c */ /* 0x040ff00000081018 */
[C---:B------:R-:W-:Y:S08]  /*42aa0*/  HMMA.1688.F32.TF32 R20, R224.reuse, R204, R20 ;  /* 0x000000cce014723c */ /* 0x040ff00000081014 */
[C---:B------:R-:W-:Y:S01]  /*42ab0*/  HMMA.1688.F32.TF32 R16, R224.reuse, R200, R16 ;  /* 0x000000c8e010723c */ /* 0x040fe20000081010 */
[----:B------:R-:W-:Y:S07]  /*42ac0*/  STL.64 [R1+0xc60], R44 ;  /* 0x000c602c01007387 */ /* 0x000fee0000100a00 */
[C---:B---3--:R-:W-:Y:S01]  /*42ad0*/  HMMA.1688.F32.TF32 R12, R224.reuse, R196, R12 ;  /* 0x000000c4e00c723c */ /* 0x048fe2000008100c */
[----:B------:R-:W-:Y:S07]  /*42ae0*/  STL.64 [R1+0xc68], R46 ;  /* 0x000c682e01007387 */ /* 0x000fee0000100a00 */
[----:B------:R-:W-:Y:S01]  /*42af0*/  HMMA.1688.F32.TF32 R8, R224, R192, R8 ;  /* 0x000000c0e008723c */ /* 0x000fe20000081008 */
[----:B------:R-:W-:Y:S04]  /*42b00*/  STL.64 [R1+0xc50], R40 ;  /* 0x000c502801007387 */ /* 0x000fe80000100a00 */
[----:B------:R-:W-:Y:S04]  /*42b10*/  STL.64 [R1+0xc58], R42 ;  /* 0x000c582a01007387 */ /* 0x000fe80000100a00 */
[----:B------:R-:W-:Y:S04]  /*42b20*/  STL.64 [R1+0xcb0], R36 ;  /* 0x000cb02401007387 */ /* 0x000fe80000100a00 */
[----:B------:R-:W-:Y:S04]  /*42b30*/  STL.64 [R1+0xcb8], R38 ;  /* 0x000cb82601007387 */ /* 0x000fe80000100a00 */
[----:B------:R-:W-:Y:S04]  /*42b40*/  STL.64 [R1+0xca0], R32 ;  /* 0x000ca02001007387 */ /* 0x000fe80000100a00 */
[----:B------:R-:W-:Y:S01]  /*42b50*/  STL.64 [R1+0xca8], R34 ;  /* 0x000ca82201007387 */ /* 0x000fe20000100a00 */
[----:B------:R-:W-:-:S03]  /*42b60*/  MOV R204, R19 ;  /* 0x0000001300cc7202 */ /* 0x000fc60000000f00 */
        /* <DEDUP_REMOVED lines=9> */
[----:B------:R-:W-:Y:S04]  /*42c00*/  STL.64 [R1+0xcd0], R8 ;  /* 0x000cd00801007387 */ /* 0x000fe80000100a00 */
[----:B------:R-:W-:Y:S04]  /*42c10*/  STL.64 [R1+0xce0], R12 ;  /* 0x000ce00c01007387 */ /* 0x000fe80000100a00 */
[----:B------:R-:W-:Y:S04]  /*42c20*/  STL.64 [R1+0xce8], R14 ;  /* 0x000ce80e01007387 */ /* 0x000fe80000100a00 */
[----:B------:R2:W-:Y:S04]  /*42c30*/  STL [R1+0xcd8], R10 ;  /* 0x000cd80a01007387 */ /* 0x0005e80000100800 */
[----:B------:R-:W2:Y:S04]  /*42c40*/  LDL.LU R232, [R1+0x8e0] ;  /* 0x0008e00001e87983 */ /* 0x000ea80000300800 */
[----:B------:R-:W2:Y:S04]  /*42c50*/  LDL.LU R233, [R1+0x8e4] ;  /* 0x0008e40001e97983 */ /* 0x000ea80000300800 */
[----:B------:R-:W2:Y:S04]  /*42c60*/  LDL.LU R234, [R1+0x8e8] ;  /* 0x0008e80001ea7983 */ /* 0x000ea80000300800 */
[----:B------:R-:W2:Y:S04]  /*42c70*/  LDL.LU R235, [R1+0x8ec] ;  /* 0x0008ec0001eb7983 */ /* 0x000ea80000300800 */
[----:B------:R-:W3:Y:S04]  /*42c80*/  LDL.LU R236, [R1+0x8d0] ;  /* 0x0008d00001ec7983 */ /* 0x000ee80000300800 */
[----:B------:R-:W3:Y:S04]  /*42c90*/  LDL.LU R237, [R1+0x8d4] ;  /* 0x0008d40001ed7983 */ /* 0x000ee80000300800 */
[----:B------:R-:W3:Y:S04]  /*42ca0*/  LDL.LU R238, [R1+0x8d8] ;  /* 0x0008d80001ee7983 */ /* 0x000ee80000300800 */
[----:B------:R-:W3:Y:S04]  /*42cb0*/  LDL.LU R239, [R1+0x8dc] ;  /* 0x0008dc0001ef7983 */ /* 0x000ee80000300800 */
[----:B------:R-:W4:Y:S04]  /*42cc0*/  LDL.LU R190, [R1+0x5a14] ;  /* 0x005a140001be7983 */ /* 0x000f280000300800 */
[----:B------:R-:W2:Y:S04]  /*42cd0*/  LDL.LU R191, [R1+0x5a10] ;  /* 0x005a100001bf7983 */ /* 0x000ea80000300800 */
[----:B------:R-:W3:Y:S04]  /*42ce0*/  LDL.LU R206, [R1+0x5a0c] ;  /* 0x005a0c0001ce7983 */ /* 0x000ee80000300800 */
[----:B------:R-:W3:Y:S04]  /*42cf0*/  LDL.LU R207, [R1+0x5a08] ;  /* 0x005a080001cf7983 */ /* 0x000ee80000300800 */
[----:B------:R-:W3:Y:S04]  /*42d00*/  LDL.LU R210, [R1+0x5a04] ;  /* 0x005a040001d27983 */ /* 0x000ee80000300800 */
[----:B------:R-:W3:Y:S04]  /*42d10*/  LDL.LU R211, [R1+0x5a00] ;  /* 0x005a000001d37983 */ /* 0x000ee80000300800 */
[----:B------:R-:W-:Y:S04]  /*42d20*/  LDS R220, [R2+0x4100] ;  /* 0x0041000002dc7984 */ /* 0x000fe80000000800 */
[----:B------:R-:W-:Y:S04]  /*42d30*/  LDS R222, [R2+0x6100] ;  /* 0x0061000002de7984 */ /* 0x000fe80000000800 */
[----:B------:R-:W-:Y:S04]  /*42d40*/  LDS R221, [R0+0x4100] ;  /* 0x0041000000dd7984 */ /* 0x000fe80000000800 */
[----:B------:R-:W-:Y:S04]  /*42d50*/  LDS R223, [R0+0x6100] ;  /* 0x0061000000df7984 */ /* 0x000fe80000000800 */
[----:B------:R-:W-:Y:S04]  /*42d60*/  LDS R224, [R2+0x4180] ;  /* 0x0041800002e07984 */ /* 0x000fe80000000800 */
[----:B------:R-:W-:Y:S04]  /*42d70*/  LDS R226, [R2+0x6180] ;  /* 0x0061800002e27984 */ /* 0x000fe80000000800 */
[----:B------:R-:W-:Y:S04]  /*42d80*/  LDS R225, [R0+0x4180] ;  /* 0x0041800000e17984 */ /* 0x000fe80000000800 */
[----:B------:R-:W1:Y:S01]  /*42d90*/  LDS R227, [R0+0x6180] ;  /* 0x0061800000e37984 */ /* 0x000e620000000800 */
[----:B----4-:R-:W-:-:S03]  /*42da0*/  MOV R242, R190 ;  /* 0x000000be00f27202 */ /* 0x010fc60000000f00 */
[----:B------:R-:W4:Y:S01]  /*42db0*/  LDL.LU R190, [R1+0x59fc] ;  /* 0x0059fc0001be7983 */ /* 0x000f220000300800 */
[----:B--2---:R-:W-:-:S03]  /*42dc0*/  IMAD.MOV.U32 R243, RZ, RZ, R191 ;  /* 0x000000fffff37224 */ /* 0x004fc600078e00bf */
[----:B------:R-:W4:Y:S04]  /*42dd0*/  LDL.LU R191, [R1+0x59f8] ;  /* 0x0059f80001bf7983 */ /* 0x000f280000300800 */
[----:B------:R-:W3:Y:S04]  /*42de0*/  LDL.LU R182, [R1+0x59f4] ;  /* 0x0059f40001b67983 */ /* 0x000ee80000300800 */
[----:B------:R-:W3:Y:S04]  /*42df0*/  LDL.LU R183, [R1+0x59f0] ;  /* 0x0059f00001b77983 */ /* 0x000ee80000300800 */
[----:B------:R-:W2:Y:S04]  /*42e00*/  LDL.LU R186, [R1+0x59ec] ;  /* 0x0059ec0001ba7983 */ /* 0x000ea80000300800 */
[----:B------:R-:W2:Y:S01]  /*42e10*/  LDL.LU R187, [R1+0x59e8] ;  /* 0x0059e80001bb7983 */ /* 0x000ea20000300800 */
[----:B-1----:R-:W-:-:S02]  /*42e20*/  IMAD.MOV.U32 R204, RZ, RZ, R11 ;  /* 0x000000ffffcc7224 */ /* 0x002fc400078e000b */
[C---:B--2---:R-:W-:Y:S11]  /*42e30*/  HMMA.1688.F32.TF32 R8, R212.reuse, R186, R232 ;  /* 0x000000bad408723c */ /* 0x044ff600000810e8 */
[----:B------:R-:W-:Y:S11]  /*42e40*/  @!UPT UIADD3 URZ, URZ, URZ, URZ ;  /* 0x0000003f3f3ff290 */ /* 0x000ff6000fffe03f */
[----:B------:R-:W-:Y:S02]  /*42e50*/  @!UPT UIADD3 URZ, URZ, URZ, URZ ;  /* 0x0000003f3f3ff290 */ /* 0x000fe4000fffe03f */
[----:B------:R-:W-:Y:S01]  /*42e60*/  MOV R185, R8 ;  /* 0x0000000800b97202 */ /* 0x000fe20000000f00 */
[----:B------:R-:W-:Y:S01]  /*42e70*/  IMAD.MOV.U32 R184, RZ, RZ, R9 ;  /* 0x000000ffffb87224 */ /* 0x000fe200078e0009 */
[----:B------:R-:W-:Y:S01]  /*42e80*/  MOV R181, R10 ;  /* 0x0000000a00b57202 */ /* 0x000fe20000000f00 */
[----:B------:R-:W-:Y:S02]  /*42e90*/  IMAD.MOV.U32 R180, RZ, RZ, R11 ;  /* 0x000000ffffb47224 */ /* 0x000fe400078e000b */
[C---:B---3--:R-:W-:Y:S11]  /*42ea0*/  HMMA.1688.F32.TF32 R8, R212.reuse, R182, R236 ;  /* 0x000000b6d408723c */ /* 0x048ff600000810ec */
[----:B------:R-:W-:Y:S11]  /*42eb0*/  @!UPT UIADD3 URZ, URZ, URZ, URZ ;  /* 0x0000003f3f3ff290 */ /* 0x000ff6000fffe03f */
[----:B------:R-:W-:Y:S02]  /*42ec0*/  @!UPT UIADD3 URZ, URZ, URZ, URZ ;  /* 0x0000003f3f3ff290 */ /* 0x000fe4000fffe03f */
[----:B------:R-:W-:Y:S01]  /*42ed0*/  MOV R193, R8 ;  /* 0x0000000800c17202 */ /* 0x000fe20000000f00 */
[----:B------:R-:W-:Y:S01]  /*42ee0*/  IMAD.MOV.U32 R192, RZ, RZ, R9 ;  /* 0x000000ffffc07224 */ /* 0x000fe200078e0009 */
[----:B------:R-:W-:Y:S01]  /*42ef0*/  MOV R189, R10 ;  /* 0x0000000a00bd7202 */ /* 0x000fe20000000f00 */
[----:B------:R-:W-:Y:S02]  /*42f00*/  IMAD.MOV.U32 R188, RZ, RZ, R11 ;  /* 0x000000ffffbc7224 */ /* 0x000fe400078e000b */
[C---:B----4-:R-:W-:Y:S11]  /*42f10*/  HMMA.1688.F32.TF32 R8, R212.reuse, R190, R240 ;  /* 0x000000bed408723c */ /* 0x050ff600000810f0 */
[----:B------:R-:W-:Y:S11]  /*42f20*/  @!UPT UIADD3 URZ, URZ, URZ, URZ ;  /* 0x0000003f3f3ff290 */ /* 0x000ff6000fffe03f */
[----:B------:R-:W-:Y:S02]  /*42f30*/  @!UPT UIADD3 URZ, URZ, URZ, URZ ;  /* 0x0000003f3f3ff290 */ /* 0x000fe4000fffe03f */
[----:B------:R-:W-:Y:S01]  /*42f40*/  MOV R201, R8 ;  /* 0x0000000800c97202 */ /* 0x000fe20000000f00 */
[----:B------:R-:W-:Y:S01]  /*42f50*/  IMAD.MOV.U32 R200, RZ, RZ, R9 ;  /* 0x000000ffffc87224 */ /* 0x000fe200078e0009 */
[----:B------:R-:W-:Y:S01]  /*42f60*/  MOV R197, R10 ;  /* 0x0000000a00c57202 */ /* 0x000fe20000000f00 */
[----:B------:R-:W-:Y:S02]  /*42f70*/  IMAD.MOV.U32 R196, RZ, RZ, R11 ;  /* 0x000000ffffc47224 */ /* 0x000fe400078e000b */
[C---:B------:R-:W-:Y:S11]  /*42f80*/  HMMA.1688.F32.TF32 R8, R212.reuse, R210, R244 ;  /* 0x000000d2d408723c */ /* 0x040ff600000810f4 */
[----:B------:R-:W-:Y:S11]  /*42f90*/  @!UPT UIADD3 URZ, URZ, URZ, URZ ;  /* 0x0000003f3f3ff290 */ /* 0x000ff6000fffe03f */
[----:B------:R-:W-:Y:S01]  /*42fa0*/  @!UPT UIADD3 URZ, URZ, URZ, URZ ;  /* 0x0000003f3f3ff290 */ /* 0x000fe2000fffe03f */
[----:B------:R1:W-:Y:S01]  /*42fb0*/  STL.64 [R1+0x8e0], R8 ;  /* 0x0008e00801007387 */ /* 0x0003e20000100a00 */
[----:B------:R-:W-:Y:S01]  /*42fc0*/  MOV R209, R10 ;  /* 0x0000000a00d17202 */ /* 0x000fe20000000f00 */
[----:B------:R-:W-:Y:S02]  /*42fd0*/  IMAD.MOV.U32 R208, RZ, RZ, R11 ;  /* 0x000000ffffd07224 */ /* 0x000fe400078e000b */
[----:B------:R-:W2:Y:S01]  /*42fe0*/  LDL.LU R240, [R1+0x4e0] ;  /* 0x0004e00001f07983 */ /* 0x000ea20000300800 */
[----:B-1----:R-:W-:Y:S01]  /*42ff0*/  HMMA.1688.F32.TF32 R8, R212, R206, R248 ;  /* 0x000000ced408723c */ /* 0x002fe200000810f8 */
[----:B------:R-:W-:Y:S01]  /*43000*/  MOV R242, R198 ;  /* 0x000000c600f27202 */ /* 0x000fe20000000f00 */
[----:B------:R-:W-:Y:S11]  /*43010*/  IMAD.MOV.U32 R243, RZ, RZ, R194 ;  /* 0x000000fffff37224 */ /* 0x000ff600078e00c2 */
[----:B------:R-:W-:Y:S10]  /*43020*/  @!UPT UIADD3 URZ, URZ, URZ, URZ ;  /* 0x0000003f3f3ff290 */ /* 0x000ff4000fffe03f */
[----:B------:R1:W-:Y:S04]  /*43030*/  STL.64 [R1+0x8c0], R8 ;  /* 0x0008c00801007387 */ /* 0x0003e80000100a00 */
[----:B------:R3:W-:Y:S04]  /*43040*/  STL.64 [R1+0x8c8], R10 ;  /* 0x0008c80a01007387 */ /* 0x0007e80000100a00 */
[----:B------:R-:W2:Y:S04]  /*43050*/  LDL.LU R241, [R1+0x4e4] ;  /* 0x0004e40001f17983 */ /* 0x000ea80000300800 */
[----:B------:R-:W4:Y:S04]  /*43060*/  LDL.LU R198, [R1+0x59e4] ;  /* 0x0059e40001c67983 */ /* 0x000f280000300800 */
[----:B------:R-:W2:Y:S01]  /*43070*/  LDL.LU R194, [R1+0x59e0] ;  /* 0x0059e00001c27983 */ /* 0x000ea20000300800 */
[----:B------:R-:W-:Y:S01]  /*43080*/  MOV R236, R195 ;  /* 0x000000c300ec7202 */ /* 0x000fe20000000f00 */
[----:B------:R-:W-:Y:S01]  /*43090*/  IMAD.MOV.U32 R237, RZ, RZ, R203 ;  /* 0x000000ffffed7224 */ /* 0x000fe200078e00cb */
[----:B------:R-:W-:Y:S01]  /*430a0*/  MOV R238, R202 ;  /* 0x000000ca00ee7202 */ /* 0x000fe20000000f00 */
[----:B------:R-:W3:Y:S01]  /*430b0*/  LDL.LU R195, [R1+0x59dc] ;  /* 0x0059dc0001c37983 */ /* 0x000ee20000300800 */
[----:B------:R-:W-:-:S03]  /*430c0*/  IMAD.MOV.U32 R239, RZ, RZ, R199 ;  /* 0x000000ffffef7224 */ /* 0x000fc600078e00c7 */
[----:B------:R-:W3:Y:S04]  /*430d0*/  LDL.LU R203, [R1+0x59d8] ;  /* 0x0059d80001cb7983 */ /* 0x000ee80000300800 */
[----:B------:R-:W3:Y:S04]  /*430e0*/  LDL.LU R202, [R1+0x59d4] ;  /* 0x0059d40001ca7983 */ /* 0x000ee80000300800 */
[----:B------:R-:W3:Y:S04]  /*430f0*/  LDL.LU R199, [R1+0x59d0] ;  /* 0x0059d00001c77983 */ /* 0x000ee80000300800 */
[----:B------:R-:W3:Y:S04]  /*43100*/  LDL.LU R232, [R1+0x500] ;  /* 0x0005000001e87983 */ /* 0x000ee80000300800 */
[----:B------:R-:W3:Y:S01]  /*43110*/  LDL.LU R233, [R1+0x504] ;  /* 0x0005040001e97983 */ /* 0x000ee20000300800 */
[----:B----4-:R-:W-:Y:S01]  /*43120*/  IMAD.MOV.U32 R235, RZ, RZ, R198 ;  /* 0x000000ffffeb7224 */ /* 0x010fe200078e00c6 */
[----:B--2---:R-:W-:-:S02]  /*43130*/  MOV R234, R194 ;  /* 0x000000c200ea7202 */ /* 0x004fc40000000f00 */
[----:B------:R-:W3:Y:S04]  /*43140*/  LDL.LU R194, [R1+0x59cc] ;  /* 0x0059cc0001c27983 */ /* 0x000ee80000300800 */
[----:B------:R-:W2:Y:S04]  /*43150*/  LDL.LU R198, [R1+0x59c8] ;  /* 0x0059c80001c67983 */ /* 0x000ea80000300800 */
[----:B------:R-:W4:Y:S04]  /*43160*/  LDL.LU R228, [R1+0x520] ;  /* 0x0005200001e47983 */ /* 0x000f280000300800 */
[----:B------:R-:W4:Y:S04]  /*43170*/  LDL.LU R229, [R1+0x524] ;  /* 0x0005240001e57983 */ /* 0x000f280000300800 */
[----:B------:R-:W4:Y:S04]  /*43180*/  LDL.LU R230, [R1+0x528] ;  /* 0x0005280001e67983 */ /* 0x000f280000300800 */
[----:B------:R-:W4:Y:S04]  /*43190*/  LDL.LU R231, [R1+0x52c] ;  /* 0x00052c0001e77983 */ /* 0x000f280000300800 */
[----:B-1----:R-:W4:Y:S04]  /*431a0*/  LDL.LU R8, [R1+0x530] ;  /* 0x0005300001087983 */ /* 0x002f280000300800 */
[----:B------:R-:W4:Y:S01]  /*431b0*/  LDL.LU R9, [R1+0x534] ;  /* 0x0005340001097983 */ /* 0x000f220000300800 */
[----:B---3--:R-:W-:Y:S01]  /*431c0*/  IMAD.MOV.U32 R11, RZ, RZ, R194 ;  /* 0x000000ffff0b7224 */ /* 0x008fe200078e00c2 */
[----:B--2---:R-:W-:-:S02]  /*431d0*/  MOV R10, R198 ;  /* 0x000000c6000a7202 */ /* 0x004fc40000000f00 */
[----:B------:R-:W2:Y:S04]  /*431e0*/  LDL.LU R198, [R1+0x59c4] ;  /* 0x0059c40001c67983 */ /* 0x000ea80000300800 */
[----:B------:R-:W3:Y:S04]  /*431f0*/  LDL.LU R194, [R1+0x59c0] ;  /* 0x0059c00001c27983 */ /* 0x000ee80000300800 */
[----:B------:R-:W2:Y:S04]  /*43200*/  LDL.LU R12, [R1+0x540] ;  /* 0x00054000010c7983 */ /* 0x000ea80000300800 */
        /* <DEDUP_REMOVED lines=74> */
[----:B---3--:R-:W-:-:S03]  /*436b0*/  MOV R18, R194 ;  /* 0x000000c200127202 */ /* 0x008fc60000000f00 */
[----:B------:R-:W3:Y:S01]  /*436c0*/  LDL.LU R35, [R1+0x63c] ;  /* 0x00063c0001237983 */ /* 0x000ee20000300800 */
[----:B--2---:R-:W-:-:S03]  /*436d0*/  IMAD.MOV.U32 R19, RZ, RZ, R198 ;  /* 0x000000ffff137224 */ /* 0x004fc600078e00c6 */
[----:B------:R-:W2:Y:S01]  /*436e0*/  LDL.LU R16, [R1+0x550] ;  /* 0x0005500001107983 */ /* 0x000ea20000300800 */
[----:B------:R-:W-:-:S03]  /*436f0*/  MOV R176, R199 ;  /* 0x000000c700b07202 */ /* 0x000fc60000000f00 */
[----:B------:R-:W2:Y:S01]  /*43700*/  LDL.LU R17, [R1+0x554] ;  /* 0x0005540001117983 */ /* 0x000ea20000300800 */
[----:B------:R-:W-:-:S03]  /*43710*/  IMAD.MOV.U32 R177, RZ, RZ, R202 ;  /* 0x000000ffffb17224 */ /* 0x000fc600078e00ca */
[----:B------:R-:W2:Y:S01]  /*43720*/  LDL.LU R194, [R1+0x59bc] ;  /* 0x0059bc0001c27983 */ /* 0x000ea20000300800 */
[----:B------:R-:W-:-:S03]  /*43730*/  MOV R178, R203 ;  /* 0x000000cb00b27202 */ /* 0x000fc60000000f00 */
[----:B------:R-:W2:Y:S04]  /*43740*/  LDL.LU R198, [R1+0x59b8] ;  /* 0x0059b80001c67983 */ /* 0x000ea80000300800 */
[----:B------:R-:W2:Y:S04]  /*43750*/  LDL.LU R199, [R1+0x59b4] ;  /* 0x0059b40001c77983 */ /* 0x000ea80000300800 */
[----:B------:R-:W2:Y:S01]  /*43760*/  LDL.LU R202, [R1+0x59b0] ;  /* 0x0059b00001ca7983 */ /* 0x000ea20000300800 */
[----:B------:R-:W-:-:S03]  /*43770*/  IMAD.MOV.U32 R179, RZ, RZ, R195 ;  /* 0x000000ffffb37224 */ /* 0x000fc600078e00c3 */
[----:B------:R-:W2:Y:S04]  /*43780*/  LDL.LU R203, [R1+0x59ac] ;  /* 0x0059ac0001cb7983 */ /* 0x000ea80000300800 */
[----:B------:R-:W3:Y:S04]  /*43790*/  LDL.LU R195, [R1+0x59a8] ;  /* 0x0059a80001c37983 */ /* 0x000ee80000300800 */
[----:B------:R-:W3:Y:S04]  /*437a0*/  LDL.LU R244, [R1+0x440] ;  /* 0x0004400001f47983 */ /* 0x000ee80000300800 */
[----:B------:R-:W3:Y:S04]  /*437b0*/  LDL.LU R245, [R1+0x444] ;  /* 0x0004440001f57983 */ /* 0x000ee80000300800 */
[----:B------:R-:W3:Y:S04]  /*437c0*/  LDL.LU R246, [R1+0x448] ;  /* 0x0004480001f67983 */ /* 0x000ee80000300800 */
[----:B------:R-:W3:Y:S01]  /*437d0*/  LDL.LU R247, [R1+0x44c] ;  /* 0x00044c0001f77983 */ /* 0x000ee20000300800 */
[----:B----4-:R-:W-:Y:S08]  /*437e0*/  HMMA.1688.F32.TF32 R12, R224, R186, R12 ;  /* 0x000000bae00c723c */ /* 0x010ff0000008100c */
[----:B------:R-:W-:Y:S08]  /*437f0*/  HMMA.1688.F32.TF32 R28, R220, R206, R28 ;  /* 0x000000cedc1c723c */ /* 0x000ff0000008101c */
[C---:B--2---:R-:W-:Y:S08]  /*43800*/  HMMA.1688.F32.TF32 R88, R212.reuse, R202, R84 ;  /* 0x000000cad458723c */ /* 0x044ff00000081054 */
[C---:B------:R-:W-:Y:S08]  /*43810*/  HMMA.1688.F32.TF32 R84, R212.reuse, R198, R80 ;  /* 0x000000c6d454723c */ /* 0x040ff00000081050 */
[----:B---3--:R-:W-:Y:S01]  /*43820*/  HMMA.1688.F32.TF32 R80, R212, R194, R76 ;  /* 0x000000c2d450723c */ /* 0x008fe2000008104c */
[----:B------:R-:W-:Y:S04]  /*43830*/  LDS R212, [R2+0x4200] ;  /* 0x0042000002d47984 */ /* 0x000fe80000000800 */
[----:B------:R-:W-:Y:S03]  /*43840*/  LDS R214, [R2+0x6200] ;  /* 0x0062000002d67984 */ /* 0x000fe60000000800 */
[C---:B------:R-:W-:Y:S01]  /*43850*/  HMMA.1688.F32.TF32 R76, R216.reuse, R186, R72 ;  /* 0x000000bad84c723c */ /* 0x040fe20000081048 */
[----:B------:R-:W-:Y:S04]  /*43860*/  STL.64 [R1+0x8a0], R88 ;  /* 0x0008a05801007387 */ /* 0x000fe80000100a00 */
[----:B------:R-:W-:Y:S03]  /*43870*/  LDS R213, [R0+0x4200] ;  /* 0x0042000000d57984 */ /* 0x000fe60000000800 */
[C---:B------:R-:W-:Y:S01]  /*43880*/  HMMA.1688.F32.TF32 R72, R216.reuse, R182, R68 ;  /* 0x000000b6d848723c */ /* 0x040fe20000081044 */
[----:B------:R-:W1:Y:S07]  /*43890*/  LDS R215, [R0+0x6200] ;  /* 0x0062000000d77984 */ /* 0x000e6e0000000800 */
[C---:B------:R-:W-:Y:S08]  /*438a0*/  HMMA.1688.F32.TF32 R68, R216.reuse, R190, R64 ;  /* 0x000000bed844723c */ /* 0x040ff00000081040 */
[C---:B------:R-:W-:Y:S08]  /*438b0*/  HMMA.1688.F32.TF32 R64, R216.reuse, R210, R60 ;  /* 0x000000d2d840723c */ /* 0x040ff0000008103c */
[C---:B------:R-:W-:Y:S08]  /*438c0*/  HMMA.1688.F32.TF32 R60, R216.reuse, R206, R56 ;  /* 0x000000ced83c723c */ /* 0x040ff00000081038 */
[C---:B------:R-:W-:Y:S01]  /*438d0*/  HMMA.1688.F32.TF32 R56, R216.reuse, R202, R52 ;  /* 0x000000cad838723c */ /* 0x040fe20000081034 */
[----:B------:R-:W-:Y:S07]  /*438e0*/  STL.64 [R1+0x8a8], R90 ;  /* 0x0008a85a01007387 */ /* 0x000fee0000100a00 */
[C---:B------:R-:W-:Y:S01]  /*438f0*/  HMMA.1688.F32.TF32 R52, R216.reuse, R198, R48 ;  /* 0x000000c6d834723c */ /* 0x040fe20000081030 */
[----:B------:R-:W-:Y:S07]  /*43900*/  STL.64 [R1+0x880], R84 ;  /* 0x0008805401007387 */ /* 0x000fee0000100a00 */
[----:B------:R-:W-:Y:S01]  /*43910*/  HMMA.1688.F32.TF32 R48, R216, R194, R44 ;  /* 0x000000c2d830723c */ /* 0x000fe2000008102c */
[----:B------:R-:W-:Y:S04]  /*43920*/  STL.64 [R1+0x888], R86 ;  /* 0x0008885601007387 */ /* 0x000fe80000100a00 */
[----:B------:R-:W-:Y:S03]  /*43930*/  LDS R216, [R2+0x4280] ;  /* 0x0042800002d87984 */ /* 0x000fe60000000800 */
[C---:B------:R-:W-:Y:S01]  /*43940*/  HMMA.1688.F32.TF32 R44, R220.reuse, R186, R40 ;  /* 0x000000badc2c723c */ /* 0x040fe20000081028 */
[----:B------:R-:W-:Y:S04]  /*43950*/  STL.64 [R1+0x790], R80 ;  /* 0x0007905001007387 */ /* 0x000fe80000100a00 */
[----:B------:R-:W-:Y:S03]  /*43960*/  STL.64 [R1+0x798], R82 ;  /* 0x0007985201007387 */ /* 0x000fe60000100a00 */
        /* <DEDUP_REMOVED lines=17> */
[----:B------:R-:W1:Y:S04]  /*43a80*/  LDL.LU R248, [R1+0x870] ;  /* 0x0008700001f87983 */ /* 0x000e680000300800 */
[----:B------:R-:W-:Y:S04]  /*43a90*/  STL.64 [R1+0xd60], R44 ;  /* 0x000d602c01007387 */ /* 0x000fe80000100a00 */
[----:B------:R-:W-:Y:S04]  /*43aa0*/  STL.64 [R1+0xd68], R46 ;  /* 0x000d682e01007387 */ /* 0x000fe80000100a00 */
[----:B------:R-:W-:Y:S04]  /*43ab0*/  STL.64 [R1+0xd40], R40 ;  /* 0x000d402801007387 */ /* 0x000fe80000100a00 */
[----:B------:R-:W-:Y:S04]  /*43ac0*/  STL.64 [R1+0xd48], R42 ;  /* 0x000d482a01007387 */ /* 0x000fe80000100a00 */
[----:B------:R-:W1:Y:S04]  /*43ad0*/  LDL.LU R249, [R1+0x874] ;  /* 0x0008740001f97983 */ /* 0x000e680000300800 */
[----:B------:R-:W1:Y:S04]  /*43ae0*/  LDL.LU R250, [R1+0x878] ;  /* 0x0008780001fa7983 */ /* 0x000e680000300800 */
[----:B------:R-:W1:Y:S01]  /*43af0*/  LDL.LU R251, [R1+0x87c] ;  /* 0x00087c0001fb7983 */ /* 0x000e620000300800 */
[C---:B------:R-:W-:Y:S03]  /*43b00*/  HMMA.1688.F32.TF32 R36, R220.reuse, R190, R36 ;  /* 0x000000bedc24723c */ /* 0x040fe60000081024 */
[----:B------:R-:W-:Y:S04]  /*43b10*/  LDS R218, [R2+0x6280] ;  /* 0x0062800002da7984 */ /* 0x000fe80000000800 */
[----:B------:R-:W-:Y:S01]  /*43b20*/  LDS R217, [R0+0x4280] ;  /* 0x0042800000d97984 */ /* 0x000fe20000000800 */
[C---:B------:R-:W-:Y:S03]  /*43b30*/  HMMA.1688.F32.TF32 R32, R220.reuse, R210, R32 ;  /* 0x000000d2dc20723c */ /* 0x040fe60000081020 */
[----:B------:R-:W2:Y:S05]  /*43b40*/  LDS R219, [R0+0x6280] ;  /* 0x0062800000db7984 */ /* 0x000eaa0000000800 */
[C---:B------:R-:W-:Y:S08]  /*43b50*/  HMMA.1688.F32.TF32 R24, R220.reuse, R202, R24 ;  /* 0x000000cadc18723c */ /* 0x040ff00000081018 */
        /* <DEDUP_REMOVED lines=20> */
[C---:B----4-:R-:W-:Y:S03]  /*43ca0*/  HMMA.1688.F32.TF32 R12, R224.reuse, R210, R176 ;  /* 0x000000d2e00c723c */ /* 0x050fe600000810b0 */
[----:B------:R-:W-:Y:S04]  /*43cb0*/  LDS R220, [R2+0x4300] ;  /* 0x0043000002dc7984 */ /* 0x000fe80000000800 */
[----:B------:R-:W-:Y:S01]  /*43cc0*/  LDS R222, [R2+0x6300] ;  /* 0x0063000002de7984 */ /* 0x000fe20000000800 */
[C---:B---3--:R-:W-:Y:S03]  /*43cd0*/  HMMA.1688.F32.TF32 R8, R224.reuse, R206, R232 ;  /* 0x000000cee008723c */ /* 0x048fe600000810e8 */
[----:B------:R-:W-:Y:S04]  /*43ce0*/  LDS R221, [R0+0x4300] ;  /* 0x0043000000dd7984 */ /* 0x000fe80000000800 */
[----:B------:R-:W3:Y:S04]  /*43cf0*/  LDS R223, [R0+0x6300] ;  /* 0x0063000000df7984 */ /* 0x000ee80000000800 */
[----:B------:R-:W-:Y:S04]  /*43d00*/  STL.64 [R1+0x520], R16 ;  /* 0x0005201001007387 */ /* 0x000fe80000100a00 */
[----:B------:R4:W-:Y:S04]  /*43d10*/  STL.64 [R1+0x528], R18 ;  /* 0x0005281201007387 */ /* 0x0009e80000100a00 */
[----:B------:R-:W-:Y:S04]  /*43d20*/  STL.64 [R1+0x510], R12 ;  /* 0x0005100c01007387 */ /* 0x000fe80000100a00 */
[----:B------:R2:W-:Y:S01]  /*43d30*/  STL.64 [R1+0x518], R14 ;  /* 0x0005180e01007387 */ /* 0x0005e20000100a00 */
[C---:B----4-:R-:W-:Y:S03]  /*43d40*/  HMMA.1688.F32.TF32 R16, R224.reuse, R202, R236 ;  /* 0x000000cae010723c */ /* 0x050fe600000810ec */
[----:B------:R-:W-:Y:S04]  /*43d50*/  STL.64 [R1+0x500], R8 ;  /* 0x0005000801007387 */ /* 0x000fe80000100a00 */
[----:B------:R4:W-:Y:S01]  /*43d60*/  STL.64 [R1+0x508], R10 ;  /* 0x0005080a01007387 */ /* 0x0009e20000100a00 */
[C---:B--2---:R-:W-:Y:S08]  /*43d70*/  HMMA.1688.F32.TF32 R12, R224.reuse, R198, R240 ;  /* 0x000000c6e00c723c */ /* 0x044ff000000810f0 */
[----:B----4-:R-:W-:Y:S01]  /*43d80*/  HMMA.1688.F32.TF32 R8, R224, R194, R244 ;  /* 0x000000c2e008723c */ /* 0x010fe200000810f4 */
[----:B------:R-:W-:Y:S04]  /*43d90*/  LDS R224, [R2+0x4380] ;  /* 0x0043800002e07984 */ /* 0x000fe80000000800 */
[----:B------:R-:W-:Y:S04]  /*43da0*/  LDS R226, [R2+0x6380] ;  /* 0x0063800002e27984 */ /* 0x000fe80000000800 */
[----:B------:R-:W-:Y:S04]  /*43db0*/  STL.64 [R1+0x4f0], R16 ;  /* 0x0004f01001007387 */ /* 0x000fe80000100a00 */
[----:B------:R-:W-:Y:S04]  /*43dc0*/  STL.64 [R1+0x4f8], R18 ;  /* 0x0004f81201007387 */ /* 0x000fe80000100a00 */
[----:B------:R-:W-:Y:S04]  /*43dd0*/  STL.64 [R1+0x4e0], R12 ;  /* 0x0004e00c01007387 */ /* 0x000fe80000100a00 */
[----:B------:R-:W-:Y:S04]  /*43de0*/  STL.64 [R1+0x4e8], R14 ;  /* 0x0004e80e01007387 */ /* 0x000fe80000100a00 */
[----:B------:R-:W-:Y:S04]  /*43df0*/  STL.64 [R1+0x440], R8 ;  /* 0x0004400801007387 */ /* 0x000fe80000100a00 */
[----:B------:R1:W-:Y:S04]  /*43e00*/  STL.64 [R1+0x448], R10 ;  /* 0x0004480a01007387 */ /* 0x0003e80000100a00 */
[----:B------:R-:W2:Y:S04]  /*43e10*/  LDL.LU R244, [R1+0x460] ;  /* 0x0004600001f47983 */ /* 0x000ea80000300800 */
[----:B------:R-:W-:Y:S04]  /*43e20*/  LDS R225, [R0+0x4380] ;  /* 0x0043800000e17984 */ /* 0x000fe80000000800 */
[----:B------:R-:W4:Y:S01]  /*43e30*/  LDS R227, [R0+0x6380] ;  /* 0x0063800000e37984 */ /* 0x000f220000000800 */
[C---:B-1----:R-:W-:Y:S11]  /*43e40*/  HMMA.1688.F32.TF32 R8, R212.reuse, R186, R248 ;  /* 0x000000bad408723c */ /* 0x042ff600000810f8 */
[----:B------:R-:W-:Y:S11]  /*43e50*/  @!UPT UIADD3 URZ, URZ, URZ, URZ ;  /* 0x0000003f3f3ff290 */ /* 0x000ff6000fffe03f */
[----:B------:R-:W-:Y:S01]  /*43e60*/  @!UPT UIADD3 URZ, URZ, URZ, URZ ;  /* 0x0000003f3f3ff290 */ /* 0x000fe2000fffe03f */
[----:B------:R1:W-:Y:S04]  /*43e70*/  STL.64 [R1+0xf50], R8 ;  /* 0x000f500801007387 */ /* 0x0003e80000100a00 */
[----:B------:R1:W-:Y:S04]  /*43e80*/  STL.64 [R1+0xf58], R10 ;  /* 0x000f580a01007387 */ /* 0x0003e80000100a00 */
[----:B------:R-:W2:Y:S04]  /*43e90*/  LDL.LU R245, [R1+0x464] ;  /* 0x0004640001f57983 */ /* 0x000ea80000300800 */
        /* <DEDUP_REMOVED lines=18> */
[----:B-1----:R-:W4:Y:S04]  /*43fc0*/  LDL.LU R8, [R1+0x4c0] ;  /* 0x0004c00001087983 */ /* 0x002f280000300800 */
[----:B------:R-:W4:Y:S04]  /*43fd0*/  LDL.LU R9, [R1+0x4c4] ;  /* 0x0004c40001097983 */ /* 0x000f280000300800 */
[----:B------:R-:W4:Y:S04]  /*43fe0*/  LDL.LU R10, [R1+0x4c8] ;  /* 0x0004c800010a7983 */ /* 0x000f280000300800 */
[----:B------:R-:W4:Y:S04]  /*43ff0*/  LDL.LU R11, [R1+0x4cc] ;  /* 0x0004cc00010b7983 */ /* 0x000f280000300800 */
        /* <DEDUP_REMOVED lines=100> */
[C---:B--2---:R-:W-:Y:S08]  /*44640*/  HMMA.1688.F32.TF32 R80, R212.reuse, R198, R80 ;  /* 0x000000c6d450723c */ /* 0x044ff00000081050 */
[C---:B---3--:R-:W-:Y:S08]  /*44650*/  HMMA.1688.F32.TF32 R84, R212.reuse, R202, R84 ;  /* 0x000000cad454723c */ /* 0x048ff00000081054 */
[C---:B----4-:R-:W-:Y:S08]  /*44660*/  HMMA.1688.F32.TF32 R88, R212.reuse, R206, R88 ;  /* 0x000000ced458723c */ /* 0x050ff00000081058 */
[C---:B------:R-:W-:Y:S08]  /*44670*/  HMMA.1688.F32.TF32 R96, R212.reuse, R190, R96 ;  /* 0x000000bed460723c */ /* 0x040ff00000081060 */
[C---:B------:R-:W-:Y:S08]  /*44680*/  HMMA.1688.F32.TF32 R100, R212.reuse, R182, R100 ;  /* 0x000000b6d464723c */ /* 0x040ff00000081064 */
[C---:B------:R-:W-:Y:S11]  /*44690*/  HMMA.1688.F32.TF32 R92, R212.reuse, R210, R92 ;  /* 0x000000d2d45c723c */ /* 0x040ff6000008105c */
[----:B------:R-:W-:Y:S04]  /*446a0*/  @!UPT UIADD3 URZ, URZ, URZ, URZ ;  /* 0x0000003f3f3ff290 */ /* 0x000fe8000fffe03f */
[----:B------:R-:W-:Y:S04]  /*446b0*/  STL.64 [R1+0xf40], R100 ;  /* 0x000f406401007387 */ /* 0x000fe80000100a00 */
[----:B------:R1:W-:Y:S01]  /*446c0*/  STL.64 [R1+0xf48], R102 ;  /* 0x000f486601007387 */ /* 0x0003e20000100a00 */
[----:B------:R-:W-:Y:S03]  /*446d0*/  HMMA.1688.F32.TF32 R212, R212, R194, R76 ;  /* 0x000000c2d4d4723c */ /* 0x000fe6000008104c */
[----:B-1----:R-:W2:Y:S04]  /*446e0*/  LDL.LU.64 R102, [R1+0x59a0] ;  /* 0x0059a00001667983 */ /* 0x002ea80000300a00 */
[----:B------:R-:W2:Y:S04]  /*446f0*/  LDL.LU.64 R100, [R1+0x5998] ;  /* 0x0059980001647983 */ /* 0x000ea80000300a00 */
[----:B------:R-:W-:Y:S04]  /*44700*/  STL.64 [R1+0xf30], R96 ;  /* 0x000f306001007387 */ /* 0x000fe80000100a00 */
[----:B------:R1:W-:Y:S04]  /*44710*/  STL.64 [R1+0xf38], R98 ;  /* 0x000f386201007387 */ /* 0x0003e80000100a00 */
[----:B-1----:R-:W3:Y:S04]  /*44720*/  LDL.LU.64 R98, [R1+0x5990] ;  /* 0x0059900001627983 */ /* 0x002ee80000300a00 */
[----:B------:R-:W3:Y:S04]  /*44730*/  LDL.LU.64 R96, [R1+0x5988] ;  /* 0x0059880001607983 */ /* 0x000ee80000300a00 */
[----:B------:R-:W-:Y:S04]  /*44740*/  STL.64 [R1+0x860], R92 ;  /* 0x0008605c01007387 */ /* 0x000fe80000100a00 */
[----:B------:R1:W-:Y:S04]  /*44750*/  STL.64 [R1+0x868], R94 ;  /* 0x0008685e01007387 */ /* 0x0003e80000100a00 */
[----:B-1----:R-:W4:Y:S04]  /*44760*/  LDL.LU.64 R94, [R1+0x5980] ;  /* 0x00598000015e7983 */ /* 0x002f280000300a00 */
        /* <DEDUP_REMOVED lines=15> */
[----:B------:R-:W-:Y:S04]  /*44860*/  STL.64 [R1+0x810], R212 ;  /* 0x000810d401007387 */ /* 0x000fe80000100a00 */
[----:B------:R1:W-:Y:S02]  /*44870*/  STL.64 [R1+0x818], R214 ;  /* 0x000818d601007387 */ /* 0x0003e40000100a00 */
[C---:B-1----:R-:W-:Y:S08]  /*44880*/  HMMA.1688.F32.TF32 R212, R216.reuse, R186, R72 ;  /* 0x000000bad8d4723c */ /* 0x042ff00000081048 */
[C---:B------:R-:W-:Y:S08]  /*44890*/  HMMA.1688.F32.TF32 R72, R216.reuse, R182, R68 ;  /* 0x000000b6d848723c */ /* 0x040ff00000081044 */
[C---:B------:R-:W-:Y:S08]  /*448a0*/  HMMA.1688.F32.TF32 R68, R216.reuse, R190, R64 ;  /* 0x000000bed844723c */ /* 0x040ff00000081040 */
        /* <DEDUP_REMOVED lines=18> */
[----:B------:R-:W1:Y:S03]  /*449d0*/  LDS R215, [R0+0x6400] ;  /* 0x0064000000d77984 */ /* 0x000e660000000800 */
[C---:B------:R-:W-:Y:S01]  /*449e0*/  HMMA.1688.F32.TF32 R28, R220.reuse, R206, R24 ;  /* 0x000000cedc1c723c */ /* 0x040fe20000081018 */
[----:B------:R-:W-:Y:S04]  /*449f0*/  STL.64 [R1+0xf68], R70 ;  /* 0x000f684601007387 */ /* 0x000fe80000100a00 */
[----:B------:R-:W-:Y:S03]  /*44a00*/  STL.64 [R1+0x6f0], R64 ;  /* 0x0006f04001007387 */ /* 0x000fe60000100a00 */
[C---:B------:R-:W-:Y:S01]  /*44a10*/  HMMA.1688.F32.TF32 R24, R220.reuse, R202, R20 ;  /* 0x000000cadc18723c */ /* 0x040fe20000081014 */
[----:B------:R-:W-:Y:S04]  /*44a20*/  STL.64 [R1+0x6f8], R66 ;  /* 0x0006f84201007387 */ /* 0x000fe80000100a00 */
[----:B------:R-:W-:Y:S03]  /*44a30*/  STL.64 [R1+0x6c0], R60 ;  /* 0x0006c03c01007387 */ /* 0x000fe60000100a00 */
[C---:B------:R-:W-:Y:S01]  /*44a40*/  HMMA.1688.F32.TF32 R20, R220.reuse, R198, R16 ;  /* 0x000000c6dc14723c */ /* 0x040fe20000081010 */
[----:B------:R-:W-:Y:S04]  /*44a50*/  STL.64 [R1+0x6c8], R62 ;  /* 0x0006c83e01007387 */ /* 0x000fe80000100a00 */
[----:B------:R-:W-:Y:S03]  /*44a60*/  STL.64 [R1+0x6b0], R56 ;  /* 0x0006b03801007387 */ /* 0x000fe60000100a00 */
[----:B------:R-:W-:Y:S01]  /*44a70*/  HMMA.1688.F32.TF32 R16, R220, R194, R12 ;  /* 0x000000c2dc10723c */ /* 0x000fe2000008100c */
[----:B------:R-:W-:Y:S04]  /*44a80*/  STL.64 [R1+0x6b8], R58 ;  /* 0x0006b83a01007387 */ /* 0x000fe80000100a00 */
[----:B------:R-:W-:Y:S03]  /*44a90*/  STL.64 [R1+0x6a0], R52 ;  /* 0x0006a03401007387 */ /* 0x000fe60000100a00 */
        /* <DEDUP_REMOVED lines=23> */
[C---:B-1----:R-:W-:Y:S03]  /*44c10*/  HMMA.1688.F32.TF32 R16, R224.reuse, R190, R176 ;  /* 0x000000bee010723c */ /* 0x042fe600000810b0 */
[----:B------:R-:W-:Y:S04]  /*44c20*/  STL.64 [R1+0x4b0], R8 ;  /* 0x0004b00801007387 */ /* 0x000fe80000100a00 */
[----:B------:R1:W-:Y:S01]  /*44c30*/  STL.64 [R1+0x4b8], R10 ;  /* 0x0004b80a01007387 */ /* 0x0003e20000100a00 */
[C---:B---3--:R-:W-:Y:S03]  /*44c40*/  HMMA.1688.F32.TF32 R12, R224.reuse, R210, R232 ;  /* 0x000000d2e00c723c */ /* 0x048fe600000810e8 */
[----:B------:R-:W-:Y:S04]  /*44c50*/  LDS R218, [R2+0x6480] ;  /* 0x0064800002da7984 */ /* 0x000fe80000000800 */
[----:B------:R-:W-:Y:S01]  /*44c60*/  LDS R217, [R0+0x4480] ;  /* 0x0044800000d97984 */ /* 0x000fe20000000800 */
[C---:B-1----:R-:W-:Y:S03]  /*44c70*/  HMMA.1688.F32.TF32 R8, R224.reuse, R206, R236 ;  /* 0x000000cee008723c */ /* 0x042fe600000810ec */
[----:B------:R-:W1:Y:S04]  /*44c80*/  LDS R219, [R0+0x6480] ;  /* 0x0064800000db7984 */ /* 0x000e680000000800 */
[----:B------:R-:W-:Y:S04]  /*44c90*/  LDS R220, [R2+0x4500] ;  /* 0x0045000002dc7984 */ /* 0x000fe80000000800 */
        /* <DEDUP_REMOVED lines=10> */
[----:B---3--:R-:W-:Y:S03]  /*44d40*/  HMMA.1688.F32.TF32 R8, R224, R194, R248 ;  /* 0x000000c2e008723c */ /* 0x008fe600000810f8 */
[----:B------:R-:W3:Y:S04]  /*44d50*/  LDS R223, [R0+0x6500] ;  /* 0x0065000000df7984 */ /* 0x000ee80000000800 */
[----:B------:R-:W-:Y:S04]  /*44d60*/  LDS R224, [R2+0x4580] ;  /* 0x0045800002e07984 */ /* 0x000fe80000000800 */
[----:B------:R-:W-:Y:S04]  /*44d70*/  STL.64 [R1+0x470], R16 ;  /* 0x0004701001007387 */ /* 0x000fe80000100a00 */
[----:B------:R-:W-:Y:S04]  /*44d80*/  STL.64 [R1+0x478], R18 ;  /* 0x0004781201007387 */ /* 0x000fe80000100a00 */
[----:B------:R-:W4:Y:S04]  /*44d90*/  LDL.LU R248, [R1+0x210] ;  /* 0x0002100001f87983 */ /* 0x000f280000300800 */
[----:B------:R-:W-:Y:S04]  /*44da0*/  STL.64 [R1+0x460], R12 ;  /* 0x0004600c01007387 */ /* 0x000fe80000100a00 */
[----:B------:R-:W-:Y:S04]  /*44db0*/  STL.64 [R1+0x468], R14 ;  /* 0x0004680e01007387 */ /* 0x000fe80000100a00 */
[----:B------:R1:W-:Y:S04]  /*44dc0*/  STL.64 [R1+0x430], R8 ;  /* 0x0004300801007387 */ /* 0x0003e80000100a00 */
[----:B------:R1:W-:Y:S04]  /*44dd0*/  STL.64 [R1+0x438], R10 ;  /* 0x0004380a01007387 */ /* 0x0003e80000100a00 */
        /* <DEDUP_REMOVED lines=27> */
[----:B-1----:R-:W2:Y:S04]  /*44f90*/  LDL.LU R8, [R1+0x280] ;  /* 0x0002800001087983 */ /* 0x002ea80000300800 */
        /* <DEDUP_REMOVED lines=67> */
[----:B------:R-:W-:Y:S04]  /*453d0*/  LDS R226, [R2+0x6580] ;  /* 0x0065800002e27984 */ /* 0x000fe80000000800 */
[----:B------:R-:W-:Y:S04]  /*453e0*/  LDS R225, [R0+0x4580] ;  /* 0x0045800000e17984 */ /* 0x000fe80000000800 */
[----:B------:R-:W1:Y:S01]  /*453f0*/  LDS R227, [R0+0x6580] ;  /* 0x0065800000e37984 */ /* 0x000e620000000800 */
        /* <DEDUP_REMOVED lines=9> */
[C---:B------:R-:W-:Y:S03]  /*45490*/  HMMA.1688.F32.TF32 R48, R212.reuse, R198, R48 ;  /* 0x000000c6d430723c */ /* 0x040fe60000081030 */
[----:B--2---:R-:W2:Y:S04]  /*454a0*/  LDL.LU.64 R74, [R1+0x5930] ;  /* 0x00593000014a7983 */ /* 0x004ea80000300a00 */
[----:B------:R-:W2:Y:S01]  /*454b0*/  LDL.LU.64 R72, [R1+0x5928] ;  /* 0x0059280001487983 */ /* 0x000ea20000300a00 */
[----:B------:R-:W-:Y:S03]  /*454c0*/  HMMA.1688.F32.TF32 R212, R212, R194, R44 ;  /* 0x000000c2d4d4723c */ /* 0x000fe6000008102c */
[----:B------:R-:W-:Y:S04]  /*454d0*/  STL.64 [R1+0xff0], R68 ;  /* 0x000ff04401007387 */ /* 0x000fe80000100a00 */
[----:B------:R3:W-:Y:S04]  /*454e0*/  STL.64 [R1+0xff8], R70 ;  /* 0x000ff84601007387 */ /* 0x0007e80000100a00 */
        /* <DEDUP_REMOVED lines=26> */
[----:B-1----:R-:W2:Y:S04]  /*45690*/  LDL.LU R212, [R1+0x3f0] ;  /* 0x0003f00001d47983 */ /* 0x002ea80000300800 */
[----:B------:R-:W2:Y:S04]  /*456a0*/  LDL.LU R213, [R1+0x3f4] ;  /* 0x0003f40001d57983 */ /* 0x000ea80000300800 */
[----:B------:R-:W2:Y:S04]  /*456b0*/  LDL.LU R214, [R1+0x3f8] ;  /* 0x0003f80001d67983 */ /* 0x000ea80000300800 */
[----:B------:R-:W2:Y:S02]  /*456c0*/  LDL.LU R215, [R1+0x3fc] ;  /* 0x0003fc0001d77983 */ /* 0x000ea40000300800 */
[C---:B--2---:R-:W-:Y:S11]  /*456d0*/  HMMA.1688.F32.TF32 R212, R216.reuse, R186, R212 ;  /* 0x000000bad8d4723c */ /* 0x044ff600000810d4 */
[----:B------:R-:W-:Y:S11]  /*456e0*/  @!UPT UIADD3 URZ, URZ, URZ, URZ ;  /* 0x0000003f3f3ff290 */ /* 0x000ff6000fffe03f */
[----:B------:R-:W-:Y:S01]  /*456f0*/  @!UPT UIADD3 URZ, URZ, URZ, URZ ;  /* 0x0000003f3f3ff290 */ /* 0x000fe2000fffe03f */
        /* <DEDUP_REMOVED lines=36> */
[C---:B--2---:R-:W-:Y:S03]  /*45940*/  HMMA.1688.F32.TF32 R12, R220.reuse, R206, R232 ;  /* 0x000000cedc0c723c */ /* 0x044fe600000810e8 */
[----:B------:R-:W-:Y:S04]  /*45950*/  LDS R213, [R0+0x4600] ;  /* 0x0046000000d57984 */ /* 0x000fe80000000800 */
[----:B------:R-:W2:Y:S01]  /*45960*/  LDS R215, [R0+0x6600] ;  /* 0x0066000000d77984 */ /* 0x000ea20000000800 */
[C---:B-1----:R-:W-:Y:S03]  /*45970*/  HMMA.1688.F32.TF32 R8, R220.reuse, R202, R236 ;  /* 0x000000cadc08723c */ /* 0x042fe600000810ec */
[----:B------:R-:W-:Y:S04]  /*45980*/  LDS R218, [R2+0x6680] ;  /* 0x0066800002da7984 */ /* 0x000fe80000000800 */
[----:B------:R-:W-:Y:S04]  /*45990*/  LDS R217, [R0+0x4680] ;  /* 0x0046800000d97984 */ /* 0x000fe80000000800 */
[----:B------:R-:W-:Y:S04]  /*459a0*/  STL.64 [R1+0x10a0], R16 ;  /* 0x0010a01001007387 */ /* 0x000fe80000100a00 */
[----:B------:R1:W-:Y:S04]  /*459b0*/  STL.64 [R1+0x10a8], R18 ;  /* 0x0010a81201007387 */ /* 0x0003e80000100a00 */
[----:B------:R-:W-:Y:S04]  /*459c0*/  STL.64 [R1+0x1090], R12 ;  /* 0x0010900c01007387 */ /* 0x000fe80000100a00 */
[----:B------:R3:W-:Y:S01]  /*459d0*/  STL.64 [R1+0x1098], R14 ;  /* 0x0010980e01007387 */ /* 0x0007e20000100a00 */
[C---:B-1----:R-:W-:Y:S03]  /*459e0*/  HMMA.1688.F32.TF32 R16, R220.reuse, R198, R240 ;  /* 0x000000c6dc10723c */ /* 0x042fe600000810f0 */
[----:B------:R-:W-:Y:S04]  /*459f0*/  STL.64 [R1+0x1080], R8 ;  /* 0x0010800801007387 */ /* 0x000fe80000100a00 */
[----:B------:R1:W-:Y:S01]  /*45a00*/  STL.64 [R1+0x1088], R10 ;  /* 0x0010880a01007387 */ /* 0x0003e20000100a00 */
[----:B---3--:R-:W-:Y:S03]  /*45a10*/  HMMA.1688.F32.TF32 R12, R220, R194, R244 ;  /* 0x000000c2dc0c723c */ /* 0x008fe600000810f4 */
[----:B------:R-:W-:Y:S04]  /*45a20*/  LDS R219, [R0+0x6680] ;  /* 0x0066800000db7984 */ /* 0x000fe80000000800 */
[----:B------:R-:W-:Y:S01]  /*45a30*/  LDS R220, [R2+0x4700] ;  /* 0x0047000002dc7984 */ /* 0x000fe20000000800 */
[C---:B-1----:R-:W-:Y:S03]  /*45a40*/  HMMA.1688.F32.TF32 R8, R224.reuse, R186, R248 ;  /* 0x000000bae008723c */ /* 0x042fe600000810f8 */
[----:B------:R-:W-:Y:S04]  /*45a50*/  LDS R222, [R2+0x6700] ;  /* 0x0067000002de7984 */ /* 0x000fe80000000800 */
[----:B------:R-:W-:Y:S04]  /*45a60*/  LDS R221, [R0+0x4700] ;  /* 0x0047000000dd7984 */ /* 0x000fe80000000800 */
[----:B------:R1:W-:Y:S04]  /*45a70*/  STL.64 [R1+0x1070], R16 ;  /* 0x0010701001007387 */ /* 0x0003e80000100a00 */
[----:B------:R3:W-:Y:S04]  /*45a80*/  STL.64 [R1+0x1078], R18 ;  /* 0x0010781201007387 */ /* 0x0007e80000100a00 */
[----:B------:R-:W2:Y:S04]  /*45a90*/  LDL.LU R244, [R1+0x130] ;  /* 0x0001300001f47983 */ /* 0x000ea80000300800 */
[----:B------:R1:W-:Y:S04]  /*45aa0*/  STL.64 [R1+0x1060], R12 ;  /* 0x0010600c01007387 */ /* 0x0003e80000100a00 */
[----:B------:R1:W-:Y:S04]  /*45ab0*/  STL.64 [R1+0x1068], R14 ;  /* 0x0010680e01007387 */ /* 0x0003e80000100a00 */
        /* <DEDUP_REMOVED lines=11> */
[----:B---3--:R-:W2:Y:S04]  /*45b70*/  LDL.LU R18, [R1+0x1a8] ;  /* 0x0001a80001127983 */ /* 0x008ea80000300800 */
        /* <DEDUP_REMOVED lines=49> */
[----:B------:R-:W1:Y:S01]  /*45e90*/  LDS R223, [R0+0x6700] ;  /* 0x0067000000df7984 */ /* 0x000e620000000800 */
[C---:B--2---:R-:W-:Y:S08]  /*45ea0*/  HMMA.1688.F32.TF32 R16, R224.reuse, R198, R16 ;  /* 0x000000c6e010723c */ /* 0x044ff00000081010 */
[C---:B---3--:R-:W-:Y:S08]  /*45eb0*/  HMMA.1688.F32.TF32 R20, R224.reuse, R202, R20 ;  /* 0x000000cae014723c */ /* 0x048ff00000081014 */
[C---:B----4-:R-:W-:Y:S08]  /*45ec0*/  HMMA.1688.F32.TF32 R24, R224.reuse, R206, R24 ;  /* 0x000000cee018723c */ /* 0x050ff00000081018 */
[C---:B------:R-:W-:Y:S08]  /*45ed0*/  HMMA.1688.F32.TF32 R32, R224.reuse, R190, R32 ;  /* 0x000000bee020723c */ /* 0x040ff00000081020 */
[C---:B------:R-:W-:Y:S08]  /*45ee0*/  HMMA.1688.F32.TF32 R36, R224.reuse, R182, R36 ;  /* 0x000000b6e024723c */ /* 0x040ff00000081024 */
[C---:B------:R-:W-:Y:S08]  /*45ef0*/  HMMA.1688.F32.TF32 R28, R224.reuse, R210, R28 ;  /* 0x000000d2e01c723c */ /* 0x040ff0000008101c */
[----:B------:R-:W-:Y:S07]  /*45f00*/  HMMA.1688.F32.TF32 R12, R224, R194, R12 ;  /* 0x000000c2e00c723c */ /* 0x000fee000008100c */
        /* <DEDUP_REMOVED lines=14> */
[----:B------:R-:W-:Y:S04]  /*45ff0*/  LDS R224, [R2+0x4780] ;  /* 0x0047800002e07984 */ /* 0x000fe80000000800 */
[----:B------:R-:W-:Y:S01]  /*46000*/  LDS R226, [R2+0x6780] ;  /* 0x0067800002e27984 */ /* 0x000fe20000000800 */
[C---:B--2---:R-:W-:Y:S03]  /*46010*/  HMMA.1688.F32.TF32 R12, R212.reuse, R186, R8 ;  /* 0x000000bad40c723c */ /* 0x044fe60000081008 */
[----:B------:R-:W-:Y:S04]  /*46020*/  LDS R225, [R0+0x4780] ;  /* 0x0047800000e17984 */ /* 0x000fe80000000800 */
[----:B------:R-:W2:Y:S01]  /*46030*/  LDS R227, [R0+0x6780] ;  /* 0x0067800000e37984 */ /* 0x000ea20000000800 */
[C---:B------:R-:W-:Y:S08]  /*46040*/  HMMA.1688.F32.TF32 R8, R212.reuse, R182, R228 ;  /* 0x000000b6d408723c */ /* 0x040ff000000810e4 */
[C---:B------:R-:W-:Y:S07]  /*46050*/  HMMA.1688.F32.TF32 R16, R212.reuse, R190, R176 ;  /* 0x000000bed410723c */ /* 0x040fee00000810b0 */
[----:B------:R-:W-:Y:S04]  /*46060*/  STL.64 [R1+0x11d0], R12 ;  /* 0x0011d00c01007387 */ /* 0x000fe80000100a00 */
[----:B------:R3:W-:Y:S04]  /*46070*/  STL.64 [R1+0x11d8], R14 ;  /* 0x0011d80e01007387 */ /* 0x0007e80000100a00 */
[----:B------:R-:W-:Y:S04]  /*46080*/  STL.64 [R1+0x11c0], R8 ;  /* 0x0011c00801007387 */ /* 0x000fe80000100a00 */
[----:B------:R4:W-:Y:S01]  /*46090*/  STL.64 [R1+0x11c8], R10 ;  /* 0x0011c80a01007387 */ /* 0x0009e20000100a00 */
[C---:B---3--:R-:W-:Y:S08]  /*460a0*/  HMMA.1688.F32.TF32 R12, R212.reuse, R210, R232 ;  /* 0x000000d2d40c723c */ /* 0x048ff000000810e8 */
[C---:B----4-:R-:W-:Y:S01]  /*460b0*/  HMMA.1688.F32.TF32 R8, R212.reuse, R206, R236 ;  /* 0x000000ced408723c */ /* 0x050fe200000810ec */
[----:B------:R-:W-:Y:S04]  /*460c0*/  STL.64 [R1+0x11b0], R16 ;  /* 0x0011b01001007387 */ /* 0x000fe80000100a00 */
[----:B------:R3:W-:Y:S10]  /*460d0*/  STL.64 [R1+0x11b8], R18 ;  /* 0x0011b81201007387 */ /* 0x0007f40000100a00 */
[----:B------:R-:W-:Y:S01]  /*460e0*/  STL.64 [R1+0x11a0], R12 ;  /* 0x0011a00c01007387 */ /* 0x000fe20000100a00 */
[C---:B---3--:R-:W-:Y:S03]  /*460f0*/  HMMA.1688.F32.TF32 R16, R212.reuse, R202, R240 ;  /* 0x000000cad410723c */ /* 0x048fe600000810f0 */
[----:B------:R3:W-:Y:S04]  /*46100*/  STL.64 [R1+0x11a8], R14 ;  /* 0x0011a80e01007387 */ /* 0x0007e80000100a00 */
[----:B------:R-:W-:Y:S04]  /*46110*/  STL.64 [R1+0x1190], R8 ;  /* 0x0011900801007387 */ /* 0x000fe80000100a00 */
[----:B------:R4:W-:Y:S01]  /*46120*/  STL.64 [R1+0x1198], R10 ;  /* 0x0011980a01007387 */ /* 0x0009e20000100a00 */
[C---:B---3--:R-:W-:Y:S08]  /*46130*/  HMMA.1688.F32.TF32 R12, R212.reuse, R198, R244 ;  /* 0x000000c6d40c723c */ /* 0x048ff000000810f4 */
[----:B----4-:R-:W-:Y:S03]  /*46140*/  HMMA.1688.F32.TF32 R8, R212, R194, R248 ;  /* 0x000000c2d408723c */ /* 0x010fe600000810f8 */
[----:B------:R-:W-:Y:S04]  /*46150*/  STL.64 [R1+0x1180], R16 ;  /* 0x0011801001007387 */ /* 0x000fe80000100a00 */
[----:B------:R-:W-:Y:S04]  /*46160*/  STL.64 [R1+0x1188], R18 ;  /* 0x0011881201007387 */ /* 0x000fe80000100a00 */
[----:B------:R-:W3:Y:S04]  /*46170*/  LDL.LU R248, [R1+0x20] ;  /* 0x0000200001f87983 */ /* 0x000ee80000300800 */
[----:B------:R4:W-:Y:S04]  /*46180*/  STL.64 [R1+0x1170], R12 ;  /* 0x0011700c01007387 */ /* 0x0009e80000100a00 */
[----:B------:R1:W-:Y:S04]  /*46190*/  STL.64 [R1+0x1178], R14 ;  /* 0x0011780e01007387 */ /* 0x0003e80000100a00 */
[----:B------:R1:W-:Y:S04]  /*461a0*/  STL.64 [R1+0x1160], R8 ;  /* 0x0011600801007387 */ /* 0x0003e80000100a00 */
[----:B------:R1:W-:Y:S04]  /*461b0*/  STL.64 [R1+0x1168], R10 ;  /* 0x0011680a01007387 */ /* 0x0003e80000100a00 */
[----:B------:R-:W3:Y:S04]  /*461c0*/  LDL.LU R249, [R1+0x24] ;  /* 0x0000240001f97983 */ /* 0x000ee80000300800 */
[----:B------:R-:W3:Y:S04]  /*461d0*/  LDL.LU R250, [R1+0x28] ;  /* 0x0000280001fa7983 */ /* 0x000ee80000300800 */
[----:B------:R-:W3:Y:S04]  /*461e0*/  LDL.LU R251, [R1+0x2c] ;  /* 0x00002c0001fb7983 */ /* 0x000ee80000300800 */
        /* <DEDUP_REMOVED lines=16> */
[----:B----4-:R-:W4:Y:S04]  /*462f0*/  LDL.LU R12, [R1+0xa0] ;  /* 0x0000a000010c7983 */ /* 0x010f280000300800 */
[----:B------:R-:W4:Y:S04]  /*46300*/  LDL.LU R13, [R1+0xa4] ;  /* 0x0000a400010d7983 */ /* 0x000f280000300800 */
[----:B-1----:R-:W4:Y:S04]  /*46310*/  LDL.LU R14, [R1+0xa8] ;  /* 0x0000a800010e7983 */ /* 0x002f280000300800 */
        /* <DEDUP_REMOVED lines=41> */
[----:B------:R-:W-:Y:S01]  /*465b0*/  IMAD.MOV.U32 R215, RZ, RZ, R3 ;  /* 0x000000ffffd77224 */ /* 0x000fe200078e0003 */
[----:B------:R-:W-:Y:S01]  /*465c0*/  MOV R214, R4 ;  /* 0x0000000400d67202 */ /* 0x000fe20000000f00 */
[----:B------:R-:W-:Y:S01]  /*465d0*/  IMAD.MOV.U32 R213, RZ, RZ, R5 ;  /* 0x000000ffffd57224 */ /* 0x000fe200078e0005 */
[----:B------:R-:W-:Y:S01]  /*465e0*/  MOV R212, R252 ;  /* 0x000000fc00d47202 */ /* 0x000fe20000000f00 */
[C---:B--2---:R-:W-:Y:S08]  /*465f0*/  HMMA.1688.F32.TF32 R240, R220.reuse, R202, R240 ;  /* 0x000000cadcf0723c */ /* 0x044ff000000810f0 */
[C---:B---3--:R-:W-:Y:S08]  /*46600*/  HMMA.1688.F32.TF32 R236, R220.reuse, R206, R236 ;  /* 0x000000cedcec723c */ /* 0x048ff000000810ec */
[-C--:B------:R-:W-:Y:S08]  /*46610*/  HMMA.1688.F32.TF32 R232, R220, R210.reuse, R232 ;  /* 0x000000d2dce8723c */ /* 0x080ff000000810e8 */
        /* <DEDUP_REMOVED lines=8> */
[----:B-1----:R-:W2:Y:S04]  /*466a0*/  LDL.LU.64 R42, [R1+0x58b0] ;  /* 0x0058b000012a7983 */ /* 0x002ea80000300a00 */
[----:B------:R-:W2:Y:S01]  /*466b0*/  LDL.LU.64 R40, [R1+0x58a8] ;  /* 0x0058a80001287983 */ /* 0x000ea20000300a00 */
[C---:B------:R-:W-:Y:S03]  /*466c0*/  HMMA.1688.F32.TF32 R24, R216.reuse, R206, R24 ;  /* 0x000000ced818723c */ /* 0x040fe60000081018 */
[----:B------:R-:W-:Y:S04]  /*466d0*/  STL.64 [R1+0x1240], R36 ;  /* 0x0012402401007387 */ /* 0x000fe80000100a00 */
[----:B------:R1:W-:Y:S01]  /*466e0*/  STL.64 [R1+0x1248], R38 ;  /* 0x0012482601007387 */ /* 0x0003e20000100a00 */
[----:B------:R-:W-:Y:S01]  /*466f0*/  IMAD.MOV.U32 R3, RZ, RZ, R31 ;  /* 0x000000ffff037224 */ /* 0x000fe200078e001f */
[----:B------:R-:W-:Y:S01]  /*46700*/  MOV R4, R30 ;  /* 0x0000001e00047202 */ /* 0x000fe20000000f00 */
[----:B------:R-:W-:Y:S01]  /*46710*/  IMAD.MOV.U32 R5, RZ, RZ, R29 ;  /* 0x000000ffff057224 */ /* 0x000fe200078e001d */
[C---:B------:R-:W-:Y:S01]  /*46720*/  HMMA.1688.F32.TF32 R16, R216.reuse, R198, R16 ;  /* 0x000000c6d810723c */ /* 0x040fe20000081010 */
[----:B-1----:R-:W3:Y:S04]  /*46730*/  LDL.LU.64 R38, [R1+0x58a0] ;  /* 0x0058a00001267983 */ /* 0x002ee80000300a00 */
[----:B------:R-:W3:Y:S03]  /*46740*/  LDL.LU.64 R36, [R1+0x5898] ;  /* 0x0058980001247983 */ /* 0x000ee60000300a00 */
[----:B------:R-:W-:Y:S01]  /*46750*/  HMMA.1688.F32.TF32 R216, R216, R194, R12 ;  /* 0x000000c2d8d8723c */ /* 0x000fe2000008100c */
[----:B------:R-:W-:Y:S01]  /*46760*/  STL.64 [R1+0x1230], R32 ;  /* 0x0012302001007387 */ /* 0x000fe20000100a00 */
[----:B------:R-:W-:-:S03]  /*46770*/  MOV R252, R28 ;  /* 0x0000001c00fc7202 */ /* 0x000fc60000000f00 */
[----:B------:R1:W-:Y:S03]  /*46780*/  STL.64 [R1+0x1238], R34 ;  /* 0x0012382201007387 */ /* 0x0003e60000100a00 */
[C---:B------:R-:W-:Y:S01]  /*46790*/  HMMA.1688.F32.TF32 R8, R220.reuse, R186, R8 ;  /* 0x000000badc08723c */ /* 0x040fe20000081008 */
[----:B-1----:R-:W4:Y:S04]  /*467a0*/  LDL.LU.64 R34, [R1+0x5890] ;  /* 0x0058900001227983 */ /* 0x002f280000300a00 */
[----:B------:R-:W4:Y:S04]  /*467b0*/  LDL.LU.64 R32, [R1+0x5888] ;  /* 0x0058880001207983 */ /* 0x000f280000300a00 */
[----:B------:R-:W2:Y:S04]  /*467c0*/  LDL.LU.64 R30, [R1+0x5880] ;  /* 0x00588000011e7983 */ /* 0x000ea80000300a00 */
[----:B------:R-:W2:Y:S04]  /*467d0*/  LDL.LU.64 R28, [R1+0x5878] ;  /* 0x00587800011c7983 */ /* 0x000ea80000300a00 */
[----:B------:R-:W-:Y:S04]  /*467e0*/  STL [R1+0x551c], R3 ;  /* 0x00551c0301007387 */ /* 0x000fe80000100800 */
[----:B------:R-:W-:Y:S01]  /*467f0*/  STL [R1+0x5518], R4 ;  /* 0x0055180401007387 */ /* 0x000fe20000100800 */
[C---:B------:R-:W-:Y:S03]  /*46800*/  HMMA.1688.F32.TF32 R228, R220.reuse, R182, R228 ;  /* 0x000000b6dce4723c */ /* 0x040fe600000810e4 */
[----:B------:R-:W-:Y:S04]  /*46810*/  STL [R1+0x5514], R5 ;  /* 0x0055140501007387 */ /* 0x000fe80000100800 */
[----:B------:R-:W-:Y:S04]  /*46820*/  STL [R1+0x5510], R252 ;  /* 0x005510fc01007387 */ /* 0x000fe80000100800 */
[----:B------:R-:W-:Y:S04]  /*46830*/  STL.64 [R1+0x1210], R24 ;  /* 0x0012101801007387 */ /* 0x000fe80000100a00 */
[----:B------:R1:W-:Y:S01]  /*46840*/  STL.64 [R1+0x1218], R26 ;  /* 0x0012181a01007387 */ /* 0x0003e20000100a00 */
[C---:B------:R-:W-:Y:S03]  /*46850*/  HMMA.1688.F32.TF32 R176, R220.reuse, R190, R176 ;  /* 0x000000bedcb0723c */ /* 0x040fe600000810b0 */
[----:B-1----:R-:W2:Y:S04]  /*46860*/  LDL.LU.64 R26, [R1+0x5870] ;  /* 0x00587000011a7983 */ /* 0x002ea80000300a00 */
[----:B------:R-:W2:Y:S04]  /*46870*/  LDL.LU.64 R24, [R1+0x5868] ;  /* 0x0058680001187983 */ /* 0x000ea80000300a00 */
[----:B------:R-:W-:Y:S04]  /*46880*/  STL.64 [R1+0x1200], R20 ;  /* 0x0012001401007387 */ /* 0x000fe80000100a00 */
[----:B------:R1:W-:Y:S04]  /*46890*/  STL.64 [R1+0x1208], R22 ;  /* 0x0012081601007387 */ /* 0x0003e80000100a00 */
[----:B-1----:R-:W2:Y:S04]  /*468a0*/  LDL.LU.64 R22, [R1+0x5860] ;  /* 0x0058600001167983 */ /* 0x002ea80000300a00 */
[----:B------:R-:W2:Y:S04]  /*468b0*/  LDL.LU.64 R20, [R1+0x5858] ;  /* 0x0058580001147983 */ /* 0x000ea80000300a00 */
[----:B------:R-:W-:Y:S04]  /*468c0*/  STL.64 [R1+0x11f0], R16 ;  /* 0x0011f01001007387 */ /* 0x000fe80000100a00 */
[----:B------:R1:W-:Y:S01]  /*468d0*/  STL.64 [R1+0x11f8], R18 ;  /* 0x0011f81201007387 */ /* 0x0003e20000100a00 */
[C---:B------:R-:W-:Y:S03]  /*468e0*/  HMMA.1688.F32.TF32 R244, R220.reuse, R198, R244 ;  /* 0x000000c6dcf4723c */ /* 0x040fe600000810f4 */
        /* <DEDUP_REMOVED lines=9> */
[----:B------:R-:W2:Y:S04]  /*46980*/  LDL.LU R219, [R1+0x1c] ;  /* 0x00001c0001db7983 */ /* 0x000ea80000300800 */
        /* <DEDUP_REMOVED lines=17> */
[----:B------:R1:W-:Y:S01]  /*46aa0*/  STL.64 [R1+0x1298], R238 ;  /* 0x001298ee01007387 */ /* 0x0003e20000100a00 */
[----:B------:R-:W-:Y:S03]  /*46ab0*/  HMMA.1688.F32.TF32 R220, R220, R194, R248 ;  /* 0x000000c2dcdc723c */ /* 0x000fe600000810f8 */
[----:B-1----:R-:W4:Y:S04]  /*46ac0*/  LDL.LU.64 R238, [R1+0x57f0] ;  /* 0x0057f00001ee7983 */ /* 0x002f280000300a00 */
[----:B------:R-:W4:Y:S04]  /*46ad0*/  LDL.LU.64 R236, [R1+0x57e8] ;  /* 0x0057e80001ec7983 */ /* 0x000f280000300a00 */
[----:B------:R-:W-:Y:S04]  /*46ae0*/  STL.64 [R1+0x1280], R240 ;  /* 0x001280f001007387 */ /* 0x000fe80000100a00 */
[----:B------:R1:W-:Y:S04]  /*46af0*/  STL.64 [R1+0x1288], R242 ;  /* 0x001288f201007387 */ /* 0x0003e80000100a00 */
[----:B-1----:R-:W4:Y:S04]  /*46b00*/  LDL.LU.64 R242, [R1+0x57e0] ;  /* 0x0057e00001f27983 */ /* 0x002f280000300a00 */
[----:B------:R-:W4:Y:S04]  /*46b10*/  LDL.LU.64 R240, [R1+0x57d8] ;  /* 0x0057d80001f07983 */ /* 0x000f280000300a00 */
[----:B------:R-:W-:Y:S04]  /*46b20*/  STL.64 [R1+0x1270], R244 ;  /* 0x001270f401007387 */ /* 0x000fe80000100a00 */
[----:B------:R1:W-:Y:S04]  /*46b30*/  STL.64 [R1+0x1278], R246 ;  /* 0x001278f601007387 */ /* 0x0003e80000100a00 */
[----:B-1----:R-:W4:Y:S04]  /*46b40*/  LDL.LU.64 R246, [R1+0x57d0] ;  /* 0x0057d00001f67983 */ /* 0x002f280000300a00 */
[----:B------:R-:W4:Y:S04]  /*46b50*/  LDL.LU.64 R244, [R1+0x57c8] ;  /* 0x0057c80001f47983 */ /* 0x000f280000300a00 */
[----:B------:R-:W4:Y:S04]  /*46b60*/  LDL.LU.64 R250, [R1+0x57c0] ;  /* 0x0057c00001fa7983 */ /* 0x000f280000300a00 */
[----:B------:R-:W4:Y:S04]  /*46b70*/  LDL.LU.64 R248, [R1+0x57b8] ;  /* 0x0057b80001f87983 */ /* 0x000f280000300a00 */
[----:B------:R-:W-:Y:S04]  /*46b80*/  STL.64 [R1+0x1260], R220 ;  /* 0x001260dc01007387 */ /* 0x000fe80000100a00 */
[----:B------:R1:W-:Y:S02]  /*46b90*/  STL.64 [R1+0x1268], R222 ;  /* 0x001268de01007387 */ /* 0x0003e40000100a00 */
[C---:B-1----:R-:W-:Y:S08]  /*46ba0*/  HMMA.1688.F32.TF32 R220, R224.reuse, R182, R212 ;  /* 0x000000b6e0dc723c */ /* 0x042ff000000810d4 */
[C---:B--2---:R-:W-:Y:S11]  /*46bb0*/  HMMA.1688.F32.TF32 R216, R224.reuse, R186, R216 ;  /* 0x000000bae0d8723c */ /* 0x044ff600000810d8 */
[----:B------:R-:W-:Y:S11]  /*46bc0*/  @!UPT UIADD3 URZ, URZ, URZ, URZ ;  /* 0x0000003f3f3ff290 */ /* 0x000ff6000fffe03f */
[----:B------:R-:W-:Y:S01]  /*46bd0*/  @!UPT UIADD3 URZ, URZ, URZ, URZ ;  /* 0x0000003f3f3ff290 */ /* 0x000fe2000fffe03f */
[----:B------:R-:W-:Y:S04]  /*46be0*/  STL.64 [R1+0x1350], R216 ;  /* 0x001350d801007387 */ /* 0x000fe80000100a00 */
[----:B------:R-:W-:Y:S04]  /*46bf0*/  STL.64 [R1+0x1358], R218 ;  /* 0x001358da01007387 */ /* 0x000fe80000100a00 */
[----:B------:R-:W-:Y:S04]  /*46c00*/  STL.64 [R1+0x1340], R220 ;  /* 0x001340dc01007387 */ /* 0x000fe80000100a00 */
[----:B------:R4:W-:Y:S01]  /*46c10*/  STL.64 [R1+0x1348], R222 ;  /* 0x001348de01007387 */ /* 0x0009e20000100a00 */
[C---:B---3--:R-:W-:Y:S08]  /*46c20*/  HMMA.1688.F32.TF32 R176, R224.reuse, R194, R176 ;  /* 0x000000c2e0b0723c */ /* 0x048ff000000810b0 */
[C---:B----4-:R-:W-:Y:S08]  /*46c30*/  HMMA.1688.F32.TF32 R220, R224.reuse, R206, R240 ;  /* 0x000000cee0dc723c */ /* 0x050ff000000810f0 */
[C---:B------:R-:W-:Y:S08]  /*46c40*/  HMMA.1688.F32.TF32 R212, R224.reuse, R210, R244 ;  /* 0x000000d2e0d4723c */ /* 0x040ff000000810f4 */
[C---:B------:R-:W-:Y:S11]  /*46c50*/  HMMA.1688.F32.TF32 R216, R224.reuse, R190, R248 ;  /* 0x000000bee0d8723c */ /* 0x040ff600000810f8 */
[----:B------:R-:W-:Y:S11]  /*46c60*/  @!UPT UIADD3 URZ, URZ, URZ, URZ ;  /* 0x0000003f3f3ff290 */ /* 0x000ff6000fffe03f */
[----:B------:R-:W-:Y:S01]  /*46c70*/  @!UPT UIADD3 URZ, URZ, URZ, URZ ;  /* 0x0000003f3f3ff290 */ /* 0x000fe2000fffe03f */
[----:B------:R-:W-:Y:S04]  /*46c80*/  STL.64 [R1+0x1330], R216 ;  /* 0x001330d801007387 */ /* 0x000fe80000100a00 */
[----:B------:R1:W-:Y:S04]  /*46c90*/  STL.64 [R1+0x1338], R218 ;  /* 0x001338da01007387 */ /* 0x0003e80000100a00 */
[----:B------:R-:W-:Y:S04]  /*46ca0*/  STL.64 [R1+0x1320], R212 ;  /* 0x001320d401007387 */ /* 0x000fe80000100a00 */
[----:B------:R2:W-:Y:S04]  /*46cb0*/  STL.64 [R1+0x1328], R214 ;  /* 0x001328d601007387 */ /* 0x0005e80000100a00 */
[----:B------:R-:W-:Y:S04]  /*46cc0*/  STL.64 [R1+0x1310], R220 ;  /* 0x001310dc01007387 */ /* 0x000fe80000100a00 */
[----:B------:R-:W-:Y:S04]  /*46cd0*/  STL.64 [R1+0x1318], R222 ;  /* 0x001318de01007387 */ /* 0x000fe80000100a00 */
[----:B------:R-:W-:Y:S04]  /*46ce0*/  LDS R220, [R6+0x4000] ;  /* 0x0040000006dc7984 */ /* 0x000fe80000000800 */
[----:B------:R-:W-:Y:S04]  /*46cf0*/  LDS R222, [R6+0x6000] ;  /* 0x0060000006de7984 */ /* 0x000fe80000000800 */
[----:B------:R-:W-:Y:S04]  /*46d00*/  LDS R221, [R7+0x4000] ;  /* 0x0040000007dd7984 */ /* 0x000fe80000000800 */
[----:B------:R-:W3:Y:S01]  /*46d10*/  LDS R223, [R7+0x6000] ;  /* 0x0060000007df7984 */ /* 0x000ee20000000800 */
[C---:B-1----:R-:W-:Y:S08]  /*46d20*/  HMMA.1688.F32.TF32 R216, R224.reuse, R202, R236 ;  /* 0x000000cae0d8723c */ /* 0x042ff000000810ec */
[----:B--2---:R-:W-:Y:S11]  /*46d30*/  HMMA.1688.F32.TF32 R212, R224, R198, R232 ;  /* 0x000000c6e0d4723c */ /* 0x004ff600000810e8 */
[----:B------:R-:W-:Y:S04]  /*46d40*/  @!UPT UIADD3 URZ, URZ, URZ, URZ ;  /* 0x0000003f3f3ff290 */ /* 0x000fe8000fffe03f */
[----:B------:R-:W-:Y:S01]  /*46d50*/  STL.64 [R1+0x1300], R216 ;  /* 0x001300d801007387 */ /* 0x000fe20000100a00 */
[C---:B---3--:R-:W-:Y:S08]  /*46d60*/  HMMA.1688.F32.TF32 R224, R220.reuse, R186, R228 ;  /* 0x000000badce0723c */ /* 0x048ff000000810e4 */
[C---:B------:R-:W-:Y:S08]  /*46d70*/  HMMA.1688.F32.TF32 R8, R220.reuse, R182, R8 ;  /* 0x000000b6dc08723c */ /* 0x040ff00000081008 */
[C---:B------:R-:W-:Y:S01]  /*46d80*/  HMMA.1688.F32.TF32 R12, R220.reuse, R190, R12 ;  /* 0x000000bedc0c723c */ /* 0x040fe2000008100c */
[----:B------:R-:W-:Y:S04]  /*46d90*/  STL.64 [R1+0x1308], R218 ;  /* 0x001308da01007387 */ /* 0x000fe80000100a00 */
[----:B------:R-:W-:Y:S04]  /*46da0*/  LDS R216, [R6+0x4080] ;  /* 0x0040800006d87984 */ /* 0x000fe80000000800 */
[----:B------:R-:W-:Y:S04]  /*46db0*/  LDS R218, [R6+0x6080] ;  /* 0x0060800006da7984 */ /* 0x000fe80000000800 */
[----:B------:R-:W-:Y:S04]  /*46dc0*/  LDS R217, [R7+0x4080] ;  /* 0x0040800007d97984 */ /* 0x000fe80000000800 */
[----:B------:R-:W1:Y:S04]  /*46dd0*/  LDS R219, [R7+0x6080] ;  /* 0x0060800007db7984 */ /* 0x000e680000000800 */
[----:B------:R-:W-:Y:S04]  /*46de0*/  STL.64 [R1+0x12f0], R212 ;  /* 0x0012f0d401007387 */ /* 0x000fe80000100a00 */
[----:B------:R-:W-:Y:S04]  /*46df0*/  STL.64 [R1+0x12f8], R214 ;  /* 0x0012f8d601007387 */ /* 0x000fe80000100a00 */
        /* <DEDUP_REMOVED lines=12> */
[C---:B---3--:R-:W-:Y:S03]  /*46ec0*/  HMMA.1688.F32.TF32 R12, R220.reuse, R202, R24 ;  /* 0x000000cadc0c723c */ /* 0x048fe60000081018 */
[----:B------:R-:W-:Y:S04]  /*46ed0*/  STL.64 [R1+0x2b0], R16 ;  /* 0x0002b01001007387 */ /* 0x000fe80000100a00 */
[----:B------:R2:W-:Y:S04]  /*46ee0*/  STL.64 [R1+0x2b8], R18 ;  /* 0x0002b81201007387 */ /* 0x0005e80000100a00 */
[----:B------:R-:W-:Y:S04]  /*46ef0*/  LDS R213, [R7+0x4100] ;  /* 0x0041000007d57984 */ /* 0x000fe80000000800 */
[----:B------:R-:W3:Y:S01]  /*46f00*/  LDS R215, [R7+0x6100] ;  /* 0x0061000007d77984 */ /* 0x000ee20000000800 */
[C---:B--2---:R-:W-:Y:S03]  /*46f10*/  HMMA.1688.F32.TF32 R16, R220.reuse, R198, R28 ;  /* 0x000000c6dc10723c */ /* 0x044fe6000008101c */
[----:B------:R-:W-:Y:S04]  /*46f20*/  STL.64 [R1+0x2a0], R8 ;  /* 0x0002a00801007387 */ /* 0x000fe80000100a00 */
[----:B------:R2:W-:Y:S04]  /*46f30*/  STL.64 [R1+0x2a8], R10 ;  /* 0x0002a80a01007387 */ /* 0x0005e80000100a00 */
[----:B------:R-:W-:Y:S04]  /*46f40*/  STL.64 [R1+0x290], R12 ;  /* 0x0002900c01007387 */ /* 0x000fe80000100a00 */
[----:B------:R1:W-:Y:S01]  /*46f50*/  STL.64 [R1+0x298], R14 ;  /* 0x0002980e01007387 */ /* 0x0003e20000100a00 */
[----:B--2---:R-:W-:Y:S03]  /*46f60*/  HMMA.1688.F32.TF32 R8, R220, R194, R32 ;  /* 0x000000c2dc08723c */ /* 0x004fe60000081020 */
        /* <DEDUP_REMOVED lines=12> */
[C---:B-1----:R-:W-:Y:S01]  /*47030*/  HMMA.1688.F32.TF32 R8, R216.reuse, R190, R44 ;  /* 0x000000bed808723c */ /* 0x042fe2000008102c */
[----:B------:R-:W-:Y:S01]  /*47040*/  MOV R224, R162 ;  /* 0x000000a200e07202 */ /* 0x000fe20000000f00 */
[----:B------:R-:W-:Y:S01]  /*47050*/  IMAD.MOV.U32 R225, RZ, RZ, R161 ;  /* 0x000000ffffe17224 */ /* 0x000fe200078e00a1 */
[----:B------:R-:W-:Y:S01]  /*47060*/  MOV R226, R160 ;  /* 0x000000a000e27202 */ /* 0x000fe20000000f00 */
[----:B------:R-:W-:Y:S01]  /*47070*/  IMAD.MOV.U32 R227, RZ, RZ, R165 ;  /* 0x000000ffffe37224 */ /* 0x000fe200078e00a5 */
[----:B------:R-:W-:Y:S01]  /*47080*/  MOV R228, R156 ;  /* 0x0000009c00e47202 */ /* 0x000fe20000000f00 */
[----:B------:R-:W-:Y:S01]  /*47090*/  IMAD.MOV.U32 R229, RZ, RZ, R157 ;  /* 0x000000ffffe57224 */ /* 0x000fe200078e009d */
[----:B------:R-:W-:Y:S01]  /*470a0*/  MOV R230, R158 ;  /* 0x0000009e00e67202 */ /* 0x000fe20000000f00 */
[C---:B----4-:R-:W-:Y:S01]  /*470b0*/  HMMA.1688.F32.TF32 R12, R216.reuse, R210, R48 ;  /* 0x000000d2d80c723c */ /* 0x050fe20000081030 */
[----:B------:R-:W-:Y:S04]  /*470c0*/  STL.64 [R1+0x250], R16 ;  /* 0x0002501001007387 */ /* 0x000fe80000100a00 */
[----:B------:R1:W-:Y:S01]  /*470d0*/  STL.64 [R1+0x258], R18 ;  /* 0x0002581201007387 */ /* 0x0003e20000100a00 */
[----:B------:R-:W-:Y:S01]  /*470e0*/  IMAD.MOV.U32 R231, RZ, RZ, R152 ;  /* 0x000000ffffe77224 */ /* 0x000fe200078e0098 */
[----:B------:R-:W-:Y:S01]  /*470f0*/  MOV R248, R163 ;  /* 0x000000a300f87202 */ /* 0x000fe20000000f00 */
[----:B------:R-:W-:Y:S01]  /*47100*/  IMAD.MOV.U32 R249, RZ, RZ, R166 ;  /* 0x000000fffff97224 */ /* 0x000fe200078e00a6 */
[----:B------:R-:W-:Y:S01]  /*47110*/  MOV R250, R167 ;  /* 0x000000a700fa7202 */ /* 0x000fe20000000f00 */
[----:B------:R-:W-:Y:S01]  /*47120*/  IMAD.MOV.U32 R251, RZ, RZ, R171 ;  /* 0x000000fffffb7224 */ /* 0x000fe200078e00ab */
[----:B------:R-:W-:Y:S04]  /*47130*/  LDS R28, [R6+0x4300] ;  /* 0x00430000061c7984 */ /* 0x000fe80000000800 */
[----:B------:R-:W-:Y:S01]  /*47140*/  STL.64 [R1+0x240], R8 ;  /* 0x0002400801007387 */ /* 0x000fe20000100a00 */
[C---:B-1----:R-:W-:Y:S03]  /*47150*/  HMMA.1688.F32.TF32 R16, R216.reuse, R206, R52 ;  /* 0x000000ced810723c */ /* 0x042fe60000081034 */
[----:B------:R1:W-:Y:S04]  /*47160*/  STL.64 [R1+0x248], R10 ;  /* 0x0002480a01007387 */ /* 0x0003e80000100a00 */
[----:B------:R-:W-:Y:S04]  /*47170*/  STL.64 [R1+0x230], R12 ;  /* 0x0002300c01007387 */ /* 0x000fe80000100a00 */
[----:B------:R4:W-:Y:S01]  /*47180*/  STL.64 [R1+0x238], R14 ;  /* 0x0002380e01007387 */ /* 0x0009e20000100a00 */
[C---:B-1----:R-:W-:Y:S03]  /*47190*/  HMMA.1688.F32.TF32 R8, R216.reuse, R202, R56 ;  /* 0x000000cad808723c */ /* 0x042fe60000081038 */
[----:B------:R-:W-:Y:S04]  /*471a0*/  LDS R30, [R6+0x6300] ;  /* 0x00630000061e7984 */ /* 0x000fe80000000800 */
[----:B------:R-:W-:Y:S01]  /*471b0*/  LDS R29, [R7+0x4300] ;  /* 0x00430000071d7984 */ /* 0x000fe20000000800 */
[C---:B----4-:R-:W-:Y:S03]  /*471c0*/  HMMA.1688.F32.TF32 R12, R216.reuse, R198, R60 ;  /* 0x000000c6d80c723c */ /* 0x050fe6000008103c */
[----:B------:R-:W-:Y:S04]  /*471d0*/  STL.64 [R1+0x220], R16 ;  /* 0x0002201001007387 */ /* 0x000fe80000100a00 */
[----:B------:R1:W-:Y:S01]  /*471e0*/  STL.64 [R1+0x228], R18 ;  /* 0x0002281201007387 */ /* 0x0003e20000100a00 */
[----:B------:R-:W-:Y:S01]  /*471f0*/  MOV R32, R172 ;  /* 0x000000ac00207202 */ /* 0x000fe20000000f00 */
[----:B------:R-:W-:Y:S01]  /*47200*/  IMAD.MOV.U32 R33, RZ, RZ, R173 ;  /* 0x000000ffff217224 */ /* 0x000fe200078e00ad */
[----:B------:R-:W-:Y:S01]  /*47210*/  MOV R34, R174 ;  /* 0x000000ae00227202 */ /* 0x000fe20000000f00 */
[----:B------:R-:W-:Y:S01]  /*47220*/  IMAD.MOV.U32 R35, RZ, RZ, R175 ;  /* 0x000000ffff237224 */ /* 0x000fe200078e00af */
[----:B------:R-:W-:Y:S04]  /*47230*/  LDS R31, [R7+0x6300] ;  /* 0x00630000071f7984 */ /* 0x000fe80000000800 */
[----:B------:R-:W-:Y:S01]  /*47240*/  LDS R60, [R6+0x4380] ;  /* 0x00438000063c7984 */ /* 0x000fe20000000800 */
[----:B-1----:R-:W-:Y:S03]  /*47250*/  HMMA.1688.F32.TF32 R16, R216, R194, R64 ;  /* 0x000000c2d810723c */ /* 0x002fe60000081040 */
[----:B------:R-:W-:Y:S04]  /*47260*/  STL.64 [R1+0x210], R8 ;  /* 0x0002100801007387 */ /* 0x000fe80000100a00 */
[----:B------:R3:W-:Y:S04]  /*47270*/  STL.64 [R1+0x218], R10 ;  /* 0x0002180a01007387 */ /* 0x0007e80000100a00 */
[----:B------:R-:W-:Y:S04]  /*47280*/  STL.64 [R1+0x1e0], R12 ;  /* 0x0001e00c01007387 */ /* 0x000fe80000100a00 */
[----:B------:R1:W-:Y:S01]  /*47290*/  STL.64 [R1+0x1e8], R14 ;  /* 0x0001e80e01007387 */ /* 0x0003e20000100a00 */
[C---:B---3--:R-:W-:Y:S03]  /*472a0*/  HMMA.1688.F32.TF32 R8, R212.reuse, R186, R68 ;  /* 0x000000bad408723c */ /* 0x048fe60000081044 */
[----:B------:R-:W-:Y:S04]  /*472b0*/  LDS R62, [R6+0x6380] ;  /* 0x00638000063e7984 */ /* 0x000fe80000000800 */
[----:B------:R-:W-:Y:S01]  /*472c0*/  LDS R61, [R7+0x4380] ;  /* 0x00438000073d7984 */ /* 0x000fe20000000800 */
[C---:B-1----:R-:W-:Y:S03]  /*472d0*/  HMMA.1688.F32.TF32 R12, R212.reuse, R182, R72 ;  /* 0x000000b6d40c723c */ /* 0x042fe60000081048 */
[----:B------:R-:W-:Y:S04]  /*472e0*/  STL.64 [R1+0x1c0], R16 ;  /* 0x0001c01001007387 */ /* 0x000fe80000100a00 */
[----:B------:R1:W-:Y:S04]  /*472f0*/  STL.64 [R1+0x1c8], R18 ;  /* 0x0001c81201007387 */ /* 0x0003e80000100a00 */
[----:B------:R-:W-:Y:S04]  /*47300*/  LDS R63, [R7+0x6380] ;  /* 0x00638000073f7984 */ /* 0x000fe80000000800 */
[----:B------:R-:W-:Y:S01]  /*47310*/  STL.64 [R1+0x200], R8 ;  /* 0x0002000801007387 */ /* 0x000fe20000100a00 */
[C---:B-1----:R-:W-:Y:S03]  /*47320*/  HMMA.1688.F32.TF32 R16, R212.reuse, R190, R76 ;  /* 0x000000bed410723c */ /* 0x042fe6000008104c */
[----:B------:R1:W-:Y:S04]  /*47330*/  STL.64 [R1+0x208], R10 ;  /* 0x0002080a01007387 */ /* 0x0003e80000100a00 */
[----:B------:R-:W-:Y:S04]  /*47340*/  STL.64 [R1+0x1f0], R12 ;  /* 0x0001f00c01007387 */ /* 0x000fe80000100a00 */
[----:B------:R3:W-:Y:S01]  /*47350*/  STL.64 [R1+0x1f8], R14 ;  /* 0x0001f80e01007387 */ /* 0x0007e20000100a00 */
[C---:B-1----:R-:W-:Y:S08]  /*47360*/  HMMA.1688.F32.TF32 R8, R212.reuse, R210, R80 ;  /* 0x000000d2d408723c */ /* 0x042ff00000081050 */
[C---:B---3--:R-:W-:Y:S03]  /*47370*/  HMMA.1688.F32.TF32 R12, R212.reuse, R206, R84 ;  /* 0x000000ced40c723c */ /* 0x048fe60000081054 */
[----:B------:R-:W-:Y:S04]  /*47380*/  STL.64 [R1+0x1d0], R16 ;  /* 0x0001d01001007387 */ /* 0x000fe80000100a00 */
[----:B------:R1:W-:Y:S08]  /*47390*/  STL.64 [R1+0x1d8], R18 ;  /* 0x0001d81201007387 */ /* 0x0003f00000100a00 */
        /* <DEDUP_REMOVED lines=8> */
[----:B---3--:R-:W-:Y:S03]  /*47420*/  HMMA.1688.F32.TF32 R12, R212, R194, R96 ;  /* 0x000000c2d40c723c */ /* 0x008fe60000081060 */
[----:B------:R-:W-:Y:S04]  /*47430*/  STL.64 [R1+0x190], R16 ;  /* 0x0001901001007387 */ /* 0x000fe80000100a00 */
[----:B------:R2:W-:Y:S04]  /*47440*/  STL.64 [R1+0x198], R18 ;  /* 0x0001981201007387 */ /* 0x0005e80000100a00 */
[----:B------:R-:W-:Y:S04]  /*47450*/  LDS R93, [R7+0x4400] ;  /* 0x00440000075d7984 */ /* 0x000fe80000000800 */
[----:B------:R-:W-:Y:S01]  /*47460*/  LDS R95, [R7+0x6400] ;  /* 0x00640000075f7984 */ /* 0x000fe20000000800 */
[C---:B--2---:R-:W-:Y:S03]  /*47470*/  HMMA.1688.F32.TF32 R16, R176.reuse, R186, R100 ;  /* 0x000000bab010723c */ /* 0x044fe60000081064 */
[----:B------:R-:W-:Y:S04]  /*47480*/  STL.64 [R1+0x180], R8 ;  /* 0x0001800801007387 */ /* 0x000fe80000100a00 */
[----:B------:R1:W-:Y:S04]  /*47490*/  STL.64 [R1+0x188], R10 ;  /* 0x0001880a01007387 */ /* 0x0003e80000100a00 */
[----:B------:R-:W-:Y:S04]  /*474a0*/  STL.64 [R1+0x170], R12 ;  /* 0x0001700c01007387 */ /* 0x000fe80000100a00 */
[----:B------:R2:W-:Y:S01]  /*474b0*/  STL.64 [R1+0x178], R14 ;  /* 0x0001780e01007387 */ /* 0x0005e20000100a00 */
[C---:B-1----:R-:W-:Y:S03]  /*474c0*/  HMMA.1688.F32.TF32 R8, R176.reuse, R182, R104 ;  /* 0x000000b6b008723c */ /* 0x042fe60000081068 */
[----:B------:R-:W-:Y:S04]  /*474d0*/  LDS R212, [R6+0x4580] ;  /* 0x0045800006d47984 */ /* 0x000fe80000000800 */
[----:B------:R-:W-:Y:S01]  /*474e0*/  LDS R214, [R6+0x6580] ;  /* 0x0065800006d67984 */ /* 0x000fe20000000800 */
[C---:B--2---:R-:W-:Y:S03]  /*474f0*/  HMMA.1688.F32.TF32 R12, R176.reuse, R190, R108 ;  /* 0x000000beb00c723c */ /* 0x044fe6000008106c */
[----:B------:R-:W-:Y:S04]  /*47500*/  STL.64 [R1+0x160], R16 ;  /* 0x0001601001007387 */ /* 0x000fe80000100a00 */
[----:B------:R1:W-:Y:S04]  /*47510*/  STL.64 [R1+0x168], R18 ;  /* 0x0001681201007387 */ /* 0x0003e80000100a00 */
[----:B------:R-:W-:Y:S04]  /*47520*/  LDS R213, [R7+0x4580] ;  /* 0x0045800007d57984 */ /* 0x000fe80000000800 */
[----:B------:R-:W-:Y:S01]  /*47530*/  LDS R215, [R7+0x6580] ;  /* 0x0065800007d77984 */ /* 0x000fe20000000800 */
[C---:B-1----:R-:W-:Y:S03]  /*47540*/  HMMA.1688.F32.TF32 R16, R176.reuse, R210, R112 ;  /* 0x000000d2b010723c */ /* 0x042fe60000081070 */
[----:B------:R-:W-:Y:S04]  /*47550*/  STL.64 [R1+0x150], R8 ;  /* 0x0001500801007387 */ /* 0x000fe80000100a00 */
[----:B------:R1:W-:Y:S04]  /*47560*/  STL.64 [R1+0x158], R10 ;  /* 0x0001580a01007387 */ /* 0x0003e80000100a00 */
[----:B------:R-:W-:Y:S04]  /*47570*/  STL.64 [R1+0x140], R12 ;  /* 0x0001400c01007387 */ /* 0x000fe80000100a00 */
[----:B------:R2:W-:Y:S01]  /*47580*/  STL.64 [R1+0x148], R14 ;  /* 0x0001480e01007387 */ /* 0x0005e20000100a00 */
[C---:B-1----:R-:W-:Y:S08]  /*47590*/  HMMA.1688.F32.TF32 R8, R176.reuse, R206, R116 ;  /* 0x000000ceb008723c */ /* 0x042ff00000081074 */
[C---:B--2---:R-:W-:Y:S01]  /*475a0*/  HMMA.1688.F32.TF32 R12, R176.reuse, R202, R120 ;  /* 0x000000cab00c723c */ /* 0x044fe20000081078 */
[----:B------:R-:W-:Y:S04]  /*475b0*/  STL.64 [R1+0x130], R16 ;  /* 0x0001301001007387 */ /* 0x000fe80000100a00 */
[----:B------:R1:W-:Y:S10]  /*475c0*/  STL.64 [R1+0x138], R18 ;  /* 0x0001381201007387 */ /* 0x0003f40000100a00 */
        /* <DEDUP_REMOVED lines=8> */
[C---:B-1----:R-:W-:Y:S03]  /*47650*/  HMMA.1688.F32.TF32 R16, R176.reuse, R198, R124 ;  /* 0x000000c6b010723c */ /* 0x042fe6000008107c */
[----:B------:R-:W-:Y:S04]  /*47660*/  LDS R124, [R6+0x4480] ;  /* 0x00448000067c7984 */ /* 0x000fe80000000800 */
[----:B------:R-:W-:Y:S01]  /*47670*/  LDS R126, [R6+0x6480] ;  /* 0x00648000067e7984 */ /* 0x000fe20000000800 */
[----:B--2---:R-:W-:Y:S03]  /*47680*/  HMMA.1688.F32.TF32 R8, R176, R194, R128 ;  /* 0x000000c2b008723c */ /* 0x004fe60000081080 */
[----:B------:R-:W-:Y:S04]  /*47690*/  LDS R125, [R7+0x4480] ;  /* 0x00448000077d7984 */ /* 0x000fe80000000800 */
[----:B------:R-:W-:Y:S08]  /*476a0*/  LDS R127, [R7+0x6480] ;  /* 0x00648000077f7984 */ /* 0x000ff00000000800 */
[----:B------:R-:W-:Y:S04]  /*476b0*/  STL.64 [R1+0xe0], R16 ;  /* 0x0000e01001007387 */ /* 0x000fe80000100a00 */
[----:B------:R3:W-:Y:S02]  /*476c0*/  STL.64 [R1+0xe8], R18 ;  /* 0x0000e81201007387 */ /* 0x0007e40000100a00 */
[C---:B---3--:R-:W-:Y:S02]  /*476d0*/  HMMA.1688.F32.TF32 R16, R12.reuse, R186, R132 ;  /* 0x000000ba0c10723c */ /* 0x048fe40000081084 */
[----:B------:R-:W-:Y:S04]  /*476e0*/  STL.64 [R1+0xc0], R8 ;  /* 0x0000c00801007387 */ /* 0x000fe80000100a00 */
[----:B------:R-:W-:Y:S02]  /*476f0*/  STL.64 [R1+0xc8], R10 ;  /* 0x0000c80a01007387 */ /* 0x000fe40000100a00 */
[C---:B------:R-:W-:Y:S02]  /*47700*/  HMMA.1688.F32.TF32 R24, R12.reuse, R182, R136 ;  /* 0x000000b60c18723c */ /* 0x040fe40000081088 */
[----:B------:R-:W-:Y:S04]  /*47710*/  LDS R8, [R6+0x4280] ;  /* 0x0042800006087984 */ /* 0x000fe80000000800 */
[----:B------:R-:W-:Y:S02]  /*47720*/  LDS R10, [R6+0x6280] ;  /* 0x00628000060a7984 */ /* 0x000fe40000000800 */
[C---:B------:R-:W-:Y:S02]  /*47730*/  HMMA.1688.F32.TF32 R20, R12.reuse, R190, R140 ;  /* 0x000000be0c14723c */ /* 0x040fe4000008108c */
[----:B------:R-:W-:Y:S04]  /*47740*/  LDS R9, [R7+0x4280] ;  /* 0x0042800007097984 */ /* 0x000fe80000000800 */
[----:B------:R-:W1:Y:S04]  /*47750*/  LDS R11, [R7+0x6280] ;  /* 0x00628000070b7984 */ /* 0x000e680000000800 */
[----:B------:R-:W-:Y:S04]  /*47760*/  STL.64 [R1+0x110], R16 ;  /* 0x0001101001007387 */ /* 0x000fe80000100a00 */
[----:B------:R2:W-:Y:S02]  /*47770*/  STL.64 [R1+0x118], R18 ;  /* 0x0001181201007387 */ /* 0x0005e40000100a00 */
[----:B--2---:R-:W-:Y:S02]  /*47780*/  HMMA.1688.F32.TF32 R16, R12, R210, R144 ;  /* 0x000000d20c10723c */ /* 0x004fe40000081090 */
[----:B------:R-:W-:Y:S04]  /*47790*/  STL.64 [R1+0xf0], R24 ;  /* 0x0000f01801007387 */ /* 0x000fe80000100a00 */
[----:B------:R-:W-:Y:S04]  /*477a0*/  STL.64 [R1+0xf8], R26 ;  /* 0x0000f81a01007387 */ /* 0x000fe80000100a00 */
[----:B------:R2:W-:Y:S04]  /*477b0*/  STL.64 [R1+0xd0], R20 ;  /* 0x0000d01401007387 */ /* 0x0005e80000100a00 */
[----:B------:R3:W-:Y:S04]  /*477c0*/  STL.64 [R1+0xd8], R22 ;  /* 0x0000d81601007387 */ /* 0x0007e80000100a00 */
[----:B------:R-:W4:Y:S05]  /*477d0*/  LDL.LU R162, [R1+0x57b0] ;  /* 0x0057b00001a27983 */ /* 0x000f2a0000300800 */
[----:B------:R1:W-:Y:S01]  /*477e0*/  STL.64 [R1+0xb0], R16 ;  /* 0x0000b01001007387 */ /* 0x0003e20000100a00 */
[----:B--2---:R-:W-:-:S03]  /*477f0*/  MOV R20, R164 ;  /* 0x000000a400147202 */ /* 0x004fc60000000f00 */
[----:B------:R2:W-:Y:S01]  /*47800*/  STL.64 [R1+0xb8], R18 ;  /* 0x0000b81201007387 */ /* 0x0005e20000100a00 */
[----:B------:R-:W-:-:S03]  /*47810*/  IMAD.MOV.U32 R21, RZ, RZ, R170 ;  /* 0x000000ffff157224 */ /* 0x000fc600078e00aa */
[----:B------:R-:W4:Y:S01]  /*47820*/  LDL.LU R161, [R1+0x57ac] ;  /* 0x0057ac0001a17983 */ /* 0x000f220000300800 */
[----:B---3--:R-:W-:-:S03]  /*47830*/  MOV R22, R169 ;  /* 0x000000a900167202 */ /* 0x008fc60000000f00 */
[----:B------:R-:W3:Y:S01]  /*47840*/  LDL.LU R160, [R1+0x57a8] ;  /* 0x0057a80001a07983 */ /* 0x000ee20000300800 */
[----:B------:R-:W-:-:S03]  /*47850*/  IMAD.MOV.U32 R23, RZ, RZ, R168 ;  /* 0x000000ffff177224 */ /* 0x000fc600078e00a8 */
        /* <DEDUP_REMOVED lines=13> */
[----:B------:R-:W-:Y:S01]  /*47930*/  MOV R24, R153 ;  /* 0x0000009900187202 */ /* 0x000fe20000000f00 */
[----:B------:R-:W-:Y:S01]  /*47940*/  IMAD.MOV.U32 R25, RZ, RZ, R154 ;  /* 0x000000ffff197224 */ /* 0x000fe200078e009a */
[----:B------:R-:W-:Y:S01]  /*47950*/  MOV R26, R155 ;  /* 0x0000009b001a7202 */ /* 0x000fe20000000f00 */
[----:B------:R-:W-:Y:S01]  /*47960*/  IMAD.MOV.U32 R27, RZ, RZ, R148 ;  /* 0x000000ffff1b7224 */ /* 0x000fe200078e0094 */
[----:B-1----:R-:W-:Y:S01]  /*47970*/  MOV R16, R149 ;  /* 0x0000009500107202 */ /* 0x002fe20000000f00 */
[----:B------:R-:W-:Y:S01]  /*47980*/  IMAD.MOV.U32 R17, RZ, RZ, R150 ;  /* 0x000000ffff117224 */ /* 0x000fe200078e0096 */
[----:B--2---:R-:W-:Y:S01]  /*47990*/  MOV R18, R151 ;  /* 0x0000009700127202 */ /* 0x004fe20000000f00 */
[----:B------:R-:W-:-:S02]  /*479a0*/  IMAD.MOV.U32 R19, RZ, RZ, R159 ;  /* 0x000000ffff137224 */ /* 0x000fc400078e009f */
[----:B----4-:R-:W-:Y:S01]  /*479b0*/  IMAD.MOV.U32 R235, RZ, RZ, R162 ;  /* 0x000000ffffeb7224 */ /* 0x010fe200078e00a2 */
[----:B------:R-:W-:Y:S01]  /*479c0*/  MOV R234, R161 ;  /* 0x000000a100ea7202 */ /* 0x000fe20000000f00 */
[----:B---3--:R-:W-:Y:S01]  /*479d0*/  IMAD.MOV.U32 R233, RZ, RZ, R160 ;  /* 0x000000ffffe97224 */ /* 0x008fe200078e00a0 */
[----:B------:R-:W-:Y:S01]  /*479e0*/  MOV R232, R165 ;  /* 0x000000a500e87202 */ /* 0x000fe20000000f00 */
[----:B------:R-:W-:Y:S01]  /*479f0*/  IMAD.MOV.U32 R239, RZ, RZ, R164 ;  /* 0x000000ffffef7224 */ /* 0x000fe200078e00a4 */
[----:B------:R-:W-:Y:S01]  /*47a00*/  MOV R238, R170 ;  /* 0x000000aa00ee7202 */ /* 0x000fe20000000f00 */
[----:B------:R-:W-:Y:S01]  /*47a10*/  IMAD.MOV.U32 R237, RZ, RZ, R169 ;  /* 0x000000ffffed7224 */ /* 0x000fe200078e00a9 */
[----:B------:R-:W-:Y:S02]  /*47a20*/  MOV R236, R168 ;  /* 0x000000a800ec7202 */ /* 0x000fe40000000f00 */
[----:B------:R-:W2:Y:S04]  /*47a30*/  LDL.LU R168, [R1+0x5780] ;  /* 0x0057800001a87983 */ /* 0x000ea80000300800 */
[----:B------:R-:W2:Y:S04]  /*47a40*/  LDL.LU R169, [R1+0x577c] ;  /* 0x00577c0001a97983 */ /* 0x000ea80000300800 */
[----:B------:R-:W2:Y:S04]  /*47a50*/  LDL.LU R170, [R1+0x5778] ;  /* 0x0057780001aa7983 */ /* 0x000ea80000300800 */
[----:B------:R-:W3:Y:S04]  /*47a60*/  LDL.LU R164, [R1+0x5774] ;  /* 0x0057740001a47983 */ /* 0x000ee80000300800 */
[----:B------:R-:W3:Y:S04]  /*47a70*/  LDL.LU R165, [R1+0x5770] ;  /* 0x0057700001a57983 */ /* 0x000ee80000300800 */
        /* <DEDUP_REMOVED lines=18> */
[----:B------:R-:W4:Y:S01]  /*47ba0*/  LDL.LU R171, [R1+0x5724] ;  /* 0x0057240001ab7983 */ /* 0x000f220000300800 */
[C---:B------:R-:W-:Y:S08]  /*47bb0*/  HMMA.1688.F32.TF32 R244, R8.reuse, R190, R172 ;  /* 0x000000be08f4723c */ /* 0x040ff000000810ac */
[C---:B------:R-:W-:Y:S08]  /*47bc0*/  HMMA.1688.F32.TF32 R240, R8.reuse, R210, R240 ;  /* 0x000000d208f0723c */ /* 0x040ff000000810f0 */
[C---:B------:R-:W-:Y:S08]  /*47bd0*/  HMMA.1688.F32.TF32 R236, R8.reuse, R206, R236 ;  /* 0x000000ce08ec723c */ /* 0x040ff000000810ec */
[C---:B------:R-:W-:Y:S08]  /*47be0*/  HMMA.1688.F32.TF32 R232, R8.reuse, R202, R232 ;  /* 0x000000ca08e8723c */ /* 0x040ff000000810e8 */
[----:B------:R-:W-:Y:S08]  /*47bf0*/  HMMA.1688.F32.TF32 R228, R8, R198, R228 ;  /* 0x000000c608e4723c */ /* 0x000ff000000810e4 */
[----:B------:R-:W-:Y:S08]  /*47c00*/  HMMA.1688.F32.TF32 R20, R28, R182, R20 ;  /* 0x000000b61c14723c */ /* 0x000ff00000081014 */
[C---:B--2---:R-:W-:Y:S08]  /*47c10*/  HMMA.1688.F32.TF32 R36, R12.reuse, R202, R152 ;  /* 0x000000ca0c24723c */ /* 0x044ff00000081098 */
[C---:B---3--:R-:W-:Y:S08]  /*47c20*/  HMMA.1688.F32.TF32 R40, R12.reuse, R206, R148 ;  /* 0x000000ce0c28723c */ /* 0x048ff00000081094 */
[C---:B----4-:R-:W-:Y:S01]  /*47c30*/  HMMA.1688.F32.TF32 R44, R12.reuse, R198, R156 ;  /* 0x000000c60c2c723c */ /* 0x050fe2000008109c */
[----:B------:R-:W-:Y:S04]  /*47c40*/  LDS R156, [R6+0x4500] ;  /* 0x00450000069c7984 */ /* 0x000fe80000000800 */
[----:B------:R-:W-:Y:S04]  /*47c50*/  LDS R158, [R6+0x6500] ;  /* 0x00650000069e7984 */ /* 0x000fe80000000800 */
[----:B------:R-:W-:Y:S04]  /*47c60*/  LDS R157, [R7+0x4500] ;  /* 0x00450000079d7984 */ /* 0x000fe80000000800 */
[----:B------:R-:W1:Y:S04]  /*47c70*/  LDS R159, [R7+0x6500] ;  /* 0x00650000079f7984 */ /* 0x000e680000000800 */
[----:B------:R-:W-:Y:S04]  /*47c80*/  STL.64 [R1+0xa0], R40 ;  /* 0x0000a02801007387 */ /* 0x000fe80000100a00 */
[----:B------:R2:W-:Y:S04]  /*47c90*/  STL.64 [R1+0xa8], R42 ;  /* 0x0000a82a01007387 */ /* 0x0005e80000100a00 */
[----:B------:R-:W-:Y:S04]  /*47ca0*/  STL.64 [R1+0x90], R36 ;  /* 0x0000902401007387 */ /* 0x000fe80000100a00 */
[----:B------:R3:W-:Y:S01]  /*47cb0*/  STL.64 [R1+0x98], R38 ;  /* 0x0000982601007387 */ /* 0x0007e20000100a00 */
[----:B--2---:R-:W-:Y:S08]  /*47cc0*/  HMMA.1688.F32.TF32 R40, R12, R194, R160 ;  /* 0x000000c20c28723c */ /* 0x004ff000000810a0 */
[C---:B---3--:R-:W-:Y:S08]  /*47cd0*/  HMMA.1688.F32.TF32 R36, R8.reuse, R186, R164 ;  /* 0x000000ba0824723c */ /* 0x048ff000000810a4 */
[C---:B------:R-:W-:Y:S01]  /*47ce0*/  HMMA.1688.F32.TF32 R12, R8.reuse, R182, R168 ;  /* 0x000000b6080c723c */ /* 0x040fe200000810a8 */
[----:B------:R-:W-:Y:S04]  /*47cf0*/  STL.64 [R1+0x60], R44 ;  /* 0x0000602c01007387 */ /* 0x000fe80000100a00 */
[----:B------:R-:W-:Y:S04]  /*47d00*/  STL.64 [R1+0x68], R46 ;  /* 0x0000682e01007387 */ /* 0x000fe80000100a00 */
[----:B------:R-:W-:Y:S04]  /*47d10*/  STL.64 [R1+0x20], R40 ;  /* 0x0000202801007387 */ /* 0x000fe80000100a00 */
[----:B------:R-:W-:Y:S01]  /*47d20*/  STL.64 [R1+0x28], R42 ;  /* 0x0000282a01007387 */ /* 0x000fe20000100a00 */
[----:B------:R-:W-:Y:S03]  /*47d30*/  HMMA.1688.F32.TF32 R8, R8, R194, R32 ;  /* 0x000000c20808723c */ /* 0x000fe60000081020 */
[----:B------:R-:W-:Y:S04]  /*47d40*/  STL.64 [R1+0x10], R36 ;  /* 0x0000102401007387 */ /* 0x000fe80000100a00 */
[----:B------:R-:W-:Y:S04]  /*47d50*/  STL.64 [R1+0x18], R38 ;  /* 0x0000182601007387 */ /* 0x000fe80000100a00 */
[----:B------:R-:W-:Y:S04]  /*47d60*/  STL.64 [R1+0x55e8], R246 ;  /* 0x0055e8f601007387 */ /* 0x000fe80000100a00 */
[----:B------:R-:W-:Y:S04]  /*47d70*/  STL.64 [R1], R12 ;  /* 0x0000000c01007387 */ /* 0x000fe80000100a00 */
[----:B------:R2:W-:Y:S02]  /*47d80*/  STL.64 [R1+0x8], R14 ;  /* 0x0000080e01007387 */ /* 0x0005e40000100a00 */
[C---:B--2---:R-:W-:Y:S02]  /*47d90*/  HMMA.1688.F32.TF32 R12, R28.reuse, R186, R24 ;  /* 0x000000ba1c0c723c */ /* 0x044fe40000081018 */
        /* <DEDUP_REMOVED lines=13> */
[C---:B--2---:R-:W-:Y:S08]  /*47e70*/  HMMA.1688.F32.TF32 R8, R28.reuse, R190, R16 ;  /* 0x000000be1c08723c */ /* 0x044ff00000081010 */
[C---:B---3--:R-:W-:Y:S01]  /*47e80*/  HMMA.1688.F32.TF32 R12, R28.reuse, R210, R224 ;  /* 0x000000d21c0c723c */ /* 0x048fe200000810e0 */
[----:B------:R2:W-:Y:S04]  /*47e90*/  STL.64 [R1+0x40], R20 ;  /* 0x0000401401007387 */ /* 0x0005e80000100a00 */
[----:B------:R3:W-:Y:S11]  /*47ea0*/  STL.64 [R1+0x48], R22 ;  /* 0x0000481601007387 */ /* 0x0007f60000100a00 */
[----:B------:R-:W-:Y:S07]  /*47eb0*/  @!UPT UIADD3 URZ, URZ, URZ, URZ ;  /* 0x0000003f3f3ff290 */ /* 0x000fee000fffe03f */
[----:B------:R-:W-:Y:S04]  /*47ec0*/  STL.64 [R1+0x5538], R14 ;  /* 0x0055380e01007387 */ /* 0x000fe80000100a00 */
[----:B------:R4:W-:Y:S04]  /*47ed0*/  STL.64 [R1+0x30], R8 ;  /* 0x0000300801007387 */ /* 0x0009e80000100a00 */
[----:B------:R1:W-:Y:S04]  /*47ee0*/  STL.64 [R1+0x38], R10 ;  /* 0x0000380a01007387 */ /* 0x0003e80000100a00 */
[----:B------:R1:W-:Y:S04]  /*47ef0*/  STL.64 [R1+0x5530], R12 ;  /* 0x0055300c01007387 */ /* 0x0003e80000100a00 */
        /* <DEDUP_REMOVED lines=12> */
[----:B--2---:R-:W2:Y:S04]  /*47fc0*/  LDL.LU R20, [R1+0x390] ;  /* 0x0003900001147983 */ /* 0x004ea80000300800 */
[----:B------:R-:W2:Y:S04]  /*47fd0*/  LDL.LU R21, [R1+0x394] ;  /* 0x0003940001157983 */ /* 0x000ea80000300800 */
[----:B---3--:R-:W2:Y:S04]  /*47fe0*/  LDL.LU R22, [R1+0x398] ;  /* 0x0003980001167983 */ /* 0x008ea80000300800 */
        /* <DEDUP_REMOVED lines=25> */
[----:B------:R-:W-:Y:S03]  /*48180*/  HMMA.1688.F32.TF32 R16, R28, R206, R248 ;  /* 0x000000ce1c10723c */ /* 0x000fe600000810f8 */
[----:B------:R-:W3:Y:S04]  /*48190*/  LDL.LU R248, [R1+0x7f0] ;  /* 0x0007f00001f87983 */ /* 0x000ee80000300800 */
[----:B------:R-:W3:Y:S04]  /*481a0*/  LDL.LU R249, [R1+0x7f4] ;  /* 0x0007f40001f97983 */ /* 0x000ee80000300800 */
[----:B------:R-:W3:Y:S04]  /*481b0*/  LDL.LU R250, [R1+0x7f8] ;  /* 0x0007f80001fa7983 */ /* 0x000ee80000300800 */
[----:B------:R-:W3:Y:S08]  /*481c0*/  LDL.LU R251, [R1+0x7fc] ;  /* 0x0007fc0001fb7983 */ /* 0x000ef00000300800 */
[----:B------:R-:W-:Y:S04]  /*481d0*/  STL.64 [R1+0x5548], R18 ;  /* 0x0055481201007387 */ /* 0x000fe80000100a00 */
[----:B------:R-:W-:Y:S01]  /*481e0*/  STL.64 [R1+0x5540], R16 ;  /* 0x0055401001007387 */ /* 0x000fe20000100a00 */
[C---:B----4-:R-:W-:Y:S08]  /*481f0*/  HMMA.1688.F32.TF32 R56, R60.reuse, R198, R224 ;  /* 0x000000c63c38723c */ /* 0x050ff000000810e0 */
[----:B------:R-:W-:Y:S08]  /*48200*/  HMMA.1688.F32.TF32 R40, R60, R190, R40 ;  /* 0x000000be3c28723c */ /* 0x000ff00000081028 */
[C---:B------:R-:W-:Y:S08]  /*48210*/  HMMA.1688.F32.TF32 R24, R28.reuse, R198, R24 ;  /* 0x000000c61c18723c */ /* 0x040ff00000081018 */
[C---:B--2---:R-:W-:Y:S08]  /*48220*/  HMMA.1688.F32.TF32 R20, R28.reuse, R202, R20 ;  /* 0x000000ca1c14723c */ /* 0x044ff00000081014 */
[----:B---3--:R-:W-:Y:S08]  /*48230*/  HMMA.1688.F32.TF32 R28, R28, R194, R52 ;  /* 0x000000c21c1c723c */ /* 0x008ff00000081034 */
[C---:B------:R-:W-:Y:S07]  /*48240*/  HMMA.1688.F32.TF32 R32, R60.reuse, R186, R32 ;  /* 0x000000ba3c20723c */ /* 0x040fee0000081020 */
[----:B------:R-:W-:Y:S01]  /*48250*/  STL.64 [R1+0x5558], R22 ;  /* 0x0055581601007387 */ /* 0x000fe20000100a00 */
[C---:B------:R-:W-:Y:S03]  /*48260*/  HMMA.1688.F32.TF32 R36, R60.reuse, R182, R36 ;  /* 0x000000b63c24723c */ /* 0x040fe60000081024 */
[----:B------:R2:W-:Y:S05]  /*48270*/  STL.64 [R1+0x5550], R20 ;  /* 0x0055501401007387 */ /* 0x0005ea0000100a00 */
[C---:B------:R-:W-:Y:S01]  /*48280*/  HMMA.1688.F32.TF32 R44, R60.reuse, R210, R44 ;  /* 0x000000d23c2c723c */ /* 0x040fe2000008102c */
[----:B------:R-:W-:Y:S07]  /*48290*/  STL.64 [R1+0x5568], R26 ;  /* 0x0055681a01007387 */ /* 0x000fee0000100a00 */
        /* <DEDUP_REMOVED lines=19> */
[----:B------:R-:W-:Y:S04]  /*483d0*/  STL.64 [R1+0x5640], R56 ;  /* 0x0056403801007387 */ /* 0x000fe80000100a00 */
        /* <DEDUP_REMOVED lines=8> */
[----:B------:R-:W2:Y:S04]  /*48460*/  LDL.LU R220, [R1+0x960] ;  /* 0x0009600001dc7983 */ /* 0x000ea80000300800 */
[----:B------:R-:W2:Y:S04]  /*48470*/  LDL.LU R221, [R1+0x964] ;  /* 0x0009640001dd7983 */ /* 0x000ea80000300800 */
[----:B------:R-:W2:Y:S04]  /*48480*/  LDL.LU R222, [R1+0x968] ;  /* 0x0009680001de7983 */ /* 0x000ea80000300800 */
        /* <DEDUP_REMOVED lines=25> */
[----:B------:R-:W-:Y:S04]  /*48620*/  STL.64 [R1+0x5658], R62 ;  /* 0x0056583e01007387 */ /* 0x000fe80000100a00 */
[----:B------:R-:W-:Y:S01]  /*48630*/  STL.64 [R1+0x5650], R60 ;  /* 0x0056503c01007387 */ /* 0x000fe20000100a00 */
[----:B---3--:R-:W-:Y:S08]  /*48640*/  HMMA.1688.F32.TF32 R96, R124, R186, R248 ;  /* 0x000000ba7c60723c */ /* 0x008ff000000810f8 */
[C---:B--2---:R-:W-:Y:S08]  /*48650*/  HMMA.1688.F32.TF32 R88, R92.reuse, R198, R220 ;  /* 0x000000c65c58723c */ /* 0x044ff000000810dc */
[C---:B----4-:R-:W-:Y:S08]  /*48660*/  HMMA.1688.F32.TF32 R84, R92.reuse, R202, R216 ;  /* 0x000000ca5c54723c */ /* 0x050ff000000810d8 */
[C---:B------:R-:W-:Y:S08]  /*48670*/  HMMA.1688.F32.TF32 R68, R92.reuse, R182, R68 ;  /* 0x000000b65c44723c */ /* 0x040ff00000081044 */
[C---:B------:R-:W-:Y:S08]  /*48680*/  HMMA.1688.F32.TF32 R64, R92.reuse, R186, R64 ;  /* 0x000000ba5c40723c */ /* 0x040ff00000081040 */
[C---:B------:R-:W-:Y:S08]  /*48690*/  HMMA.1688.F32.TF32 R72, R92.reuse, R190, R72 ;  /* 0x000000be5c48723c */ /* 0x040ff00000081048 */
[C---:B------:R-:W-:Y:S07]  /*486a0*/  HMMA.1688.F32.TF32 R76, R92.reuse, R210, R76 ;  /* 0x000000d25c4c723c */ /* 0x040fee000008104c */
[----:B------:R-:W-:Y:S01]  /*486b0*/  STL.64 [R1+0x5668], R66 ;  /* 0x0056684201007387 */ /* 0x000fe20000100a00 */
[C---:B------:R-:W-:Y:S08]  /*486c0*/  HMMA.1688.F32.TF32 R80, R92.reuse, R206, R80 ;  /* 0x000000ce5c50723c */ /* 0x040ff00000081050 */
        /* <DEDUP_REMOVED lines=32> */
[----:B------:R-:W1:Y:S04]  /*488d0*/  LDL.LU R152, [R1+0xa60] ;  /* 0x000a600001987983 */ /* 0x000e680000300800 */
[----:B------:R-:W1:Y:S04]  /*488e0*/  LDL.LU R153, [R1+0xa64] ;  /* 0x000a640001997983 */ /* 0x000e680000300800 */
[----:B------:R-:W1:Y:S04]  /*488f0*/  LDL.LU R154, [R1+0xa68] ;  /* 0x000a6800019a7983 */ /* 0x000e680000300800 */
[----:B------:R-:W1:Y:S04]  /*48900*/  LDL.LU R155, [R1+0xa6c] ;  /* 0x000a6c00019b7983 */ /* 0x000e680000300800 */
        /* <DEDUP_REMOVED lines=63> */
[C---:B-1----:R-:W-:Y:S08]  /*48d00*/  HMMA.1688.F32.TF32 R152, R156.reuse, R198, R152 ;  /* 0x000000c69c98723c */ /* 0x042ff00000081098 */
[C---:B--2---:R-:W-:Y:S08]  /*48d10*/  HMMA.1688.F32.TF32 R136, R156.reuse, R190, R136 ;  /* 0x000000be9c88723c */ /* 0x044ff00000081088 */
[C---:B------:R-:W-:Y:S08]  /*48d20*/  HMMA.1688.F32.TF32 R148, R156.reuse, R202, R148 ;  /* 0x000000ca9c94723c */ /* 0x040ff00000081094 */
[C---:B----4-:R-:W-:Y:S08]  /*48d30*/  HMMA.1688.F32.TF32 R132, R156.reuse, R182, R132 ;  /* 0x000000b69c84723c */ /* 0x050ff00000081084 */
[----:B------:R-:W-:Y:S08]  /*48d40*/  HMMA.1688.F32.TF32 R128, R156, R186, R128 ;  /* 0x000000ba9c80723c */ /* 0x000ff00000081080 */
[C---:B------:R-:W-:Y:S08]  /*48d50*/  HMMA.1688.F32.TF32 R104, R124.reuse, R190, R104 ;  /* 0x000000be7c68723c */ /* 0x040ff00000081068 */
[C---:B------:R-:W-:Y:S08]  /*48d60*/  HMMA.1688.F32.TF32 R100, R124.reuse, R182, R100 ;  /* 0x000000b67c64723c */ /* 0x040ff00000081064 */
[-C--:B------:R-:W-:Y:S11]  /*48d70*/  HMMA.1688.F32.TF32 R108, R124, R210.reuse, R108 ;  /* 0x000000d27c6c723c */ /* 0x080ff6000008106c */
[----:B------:R-:W-:Y:S04]  /*48d80*/  @!UPT UIADD3 URZ, URZ, URZ, URZ ;  /* 0x0000003f3f3ff290 */ /* 0x000fe8000fffe03f */
[----:B------:R-:W-:Y:S04]  /*48d90*/  STL.64 [R1+0x56f8], R102 ;  /* 0x0056f86601007387 */ /* 0x000fe80000100a00 */
[----:B------:R-:W-:Y:S04]  /*48da0*/  STL.64 [R1+0x56f0], R100 ;  /* 0x0056f06401007387 */ /* 0x000fe80000100a00 */
[----:B------:R-:W-:Y:S04]  /*48db0*/  STL.64 [R1+0x5708], R106 ;  /* 0x0057086a01007387 */ /* 0x000fe80000100a00 */
[----:B------:R-:W-:Y:S04]  /*48dc0*/  STL.64 [R1+0x5700], R104 ;  /* 0x0057006801007387 */ /* 0x000fe80000100a00 */
[----:B------:R-:W-:Y:S04]  /*48dd0*/  STL.64 [R1+0x5718], R110 ;  /* 0x0057186e01007387 */ /* 0x000fe80000100a00 */
[----:B------:R-:W-:Y:S01]  /*48de0*/  STL.64 [R1+0x5710], R108 ;  /* 0x0057106c01007387 */ /* 0x000fe20000100a00 */
[C---:B------:R-:W-:Y:S08]  /*48df0*/  HMMA.1688.F32.TF32 R140, R156.reuse, R210, R140 ;  /* 0x000000d29c8c723c */ /* 0x040ff0000008108c */
[C---:B------:R-:W-:Y:S01]  /*48e00*/  HMMA.1688.F32.TF32 R144, R156.reuse, R206, R144 ;  /* 0x000000ce9c90723c */ /* 0x040fe20000081090 */
[----:B------:R1:W-:Y:S11]  /*48e10*/  STL [R1+0x552c], R139 ;  /* 0x00552c8b01007387 */ /* 0x0003f60000100800 */
[----:B------:R-:W-:Y:S03]  /*48e20*/  @!UPT UIADD3 URZ, URZ, URZ, URZ ;  /* 0x0000003f3f3ff290 */ /* 0x000fe6000fffe03f */
[----:B------:R2:W-:Y:S04]  /*48e30*/  STL [R1+0x5528], R142 ;  /* 0x0055288e01007387 */ /* 0x0005e80000100800 */
[----:B------:R3:W-:Y:S01]  /*48e40*/  STL [R1+0x5524], R143 ;  /* 0x0055248f01007387 */ /* 0x0007e20000100800 */
[----:B------:R-:W-:Y:S03]  /*48e50*/  HMMA.1688.F32.TF32 R156, R156, R194, R160 ;  /* 0x000000c29c9c723c */ /* 0x000fe600000810a0 */
[----:B------:R4:W-:Y:S05]  /*48e60*/  STL [R1+0x5520], R147 ;  /* 0x0055209301007387 */ /* 0x0009ea0000100800 */
[C---:B------:R-:W-:Y:S01]  /*48e70*/  HMMA.1688.F32.TF32 R160, R212.reuse, R186, R176 ;  /* 0x000000bad4a0723c */ /* 0x040fe200000810b0 */
[----:B------:R-:W2:Y:S04]  /*48e80*/  LDL.LU R220, [R1+0xae0] ;  /* 0x000ae00001dc7983 */ /* 0x000ea80000300800 */
[----:B------:R-:W2:Y:S03]  /*48e90*/  LDL.LU R221, [R1+0xae4] ;  /* 0x000ae40001dd7983 */ /* 0x000ea60000300800 */
[C---:B------:R-:W-:Y:S01]  /*48ea0*/  HMMA.1688.F32.TF32 R176, R212.reuse, R206, R248 ;  /* 0x000000ced4b0723c */ /* 0x040fe200000810f8 */
[----:B------:R-:W2:Y:S04]  /*48eb0*/  LDL.LU R222, [R1+0xae8] ;  /* 0x000ae80001de7983 */ /* 0x000ea80000300800 */
[----:B------:R-:W2:Y:S03]  /*48ec0*/  LDL.LU R223, [R1+0xaec] ;  /* 0x000aec0001df7983 */ /* 0x000ea60000300800 */
[----:B------:R-:W-:Y:S01]  /*48ed0*/  HMMA.1688.F32.TF32 R172, R212, R210, R224 ;  /* 0x000000d2d4ac723c */ /* 0x000fe200000810e0 */
        /* <DEDUP_REMOVED lines=39> */
[----:B------:R-:W-:Y:S08]  /*49150*/  HMMA.1688.F32.TF32 R124, R124, R194, R164 ;  /* 0x000000c27c7c723c */ /* 0x000ff000000810a4 */
[C---:B------:R-:W-:Y:S01]  /*49160*/  HMMA.1688.F32.TF32 R164, R212.reuse, R182, R216 ;  /* 0x000000b6d4a4723c */ /* 0x040fe200000810d8 */
[----:B------:R-:W-:Y:S04]  /*49170*/  LDS R216, [R6+0x4680] ;  /* 0x0046800006d87984 */ /* 0x000fe80000000800 */
[----:B------:R-:W-:Y:S04]  /*49180*/  LDS R218, [R6+0x6680] ;  /* 0x0066800006da7984 */ /* 0x000fe80000000800 */
[----:B------:R-:W-:Y:S04]  /*49190*/  LDS R217, [R7+0x4680] ;  /* 0x0046800007d97984 */ /* 0x000fe80000000800 */
[----:B------:R-:W-:Y:S01]  /*491a0*/  LDS R219, [R7+0x6680] ;  /* 0x0066800007db7984 */ /* 0x000fe20000000800 */
[C---:B--2---:R-:W-:Y:S03]  /*491b0*/  HMMA.1688.F32.TF32 R20, R212.reuse, R198, R220 ;  /* 0x000000c6d414723c */ /* 0x044fe600000810dc */
[----:B------:R-:W-:Y:S04]  /*491c0*/  LDS R220, [R6+0x4700] ;  /* 0x0047000006dc7984 */ /* 0x000fe80000000800 */
[----:B------:R-:W-:Y:S04]  /*491d0*/  LDS R222, [R6+0x6700] ;  /* 0x0067000006de7984 */ /* 0x000fe80000000800 */
[----:B------:R-:W-:Y:S04]  /*491e0*/  LDS R221, [R7+0x4700] ;  /* 0x0047000007dd7984 */ /* 0x000fe80000000800 */
[----:B------:R-:W-:Y:S01]  /*491f0*/  LDS R223, [R7+0x6700] ;  /* 0x0067000007df7984 */ /* 0x000fe20000000800 */
[C---:B---3--:R-:W-:Y:S08]  /*49200*/  HMMA.1688.F32.TF32 R248, R212.reuse, R202, R248 ;  /* 0x000000cad4f8723c */ /* 0x048ff000000810f8 */
[----:B----4-:R-:W-:Y:S01]  /*49210*/  HMMA.1688.F32.TF32 R16, R212, R194, R224 ;  /* 0x000000c2d410723c */ /* 0x010fe200000810e0 */
[----:B------:R-:W-:Y:S04]  /*49220*/  LDS R212, [R6+0x4600] ;  /* 0x0046000006d47984 */ /* 0x000fe80000000800 */
[----:B------:R-:W-:Y:S04]  /*49230*/  LDS R214, [R6+0x6600] ;  /* 0x0066000006d67984 */ /* 0x000fe80000000800 */
[----:B------:R-:W-:Y:S04]  /*49240*/  LDS R213, [R7+0x4600] ;  /* 0x0046000007d57984 */ /* 0x000fe80000000800 */
[----:B------:R-:W2:Y:S04]  /*49250*/  LDS R215, [R7+0x6600] ;  /* 0x0066000007d77984 */ /* 0x000ea80000000800 */
[----:B------:R-:W-:Y:S04]  /*49260*/  STL.64 [R1+0x80], R20 ;  /* 0x0000801401007387 */ /* 0x000fe80000100a00 */
[----:B------:R-:W-:Y:S03]  /*49270*/  LDS R224, [R6+0x4780] ;  /* 0x0047800006e07984 */ /* 0x000fe60000000800 */
[----:B-1----:R-:W-:Y:S01]  /*49280*/  MOV R139, R16 ;  /* 0x00000010008b7202 */ /* 0x002fe20000000f00 */
[----:B------:R-:W-:Y:S01]  /*49290*/  IMAD.MOV.U32 R142, RZ, RZ, R17 ;  /* 0x000000ffff8e7224 */ /* 0x000fe200078e0011 */
[----:B------:R-:W-:Y:S01]  /*492a0*/  MOV R143, R18 ;  /* 0x00000012008f7202 */ /* 0x000fe20000000f00 */
[----:B------:R-:W-:Y:S01]  /*492b0*/  IMAD.MOV.U32 R147, RZ, RZ, R19 ;  /* 0x000000ffff937224 */ /* 0x000fe200078e0013 */
[----:B------:R-:W-:Y:S04]  /*492c0*/  STL.64 [R1+0x88], R22 ;  /* 0x0000881601007387 */ /* 0x000fe80000100a00 */
[----:B------:R-:W-:Y:S04]  /*492d0*/  LDS R226, [R6+0x6780] ;  /* 0x0067800006e27984 */ /* 0x000fe80000000800 */
[----:B------:R-:W-:Y:S04]  /*492e0*/  LDS R225, [R7+0x4780] ;  /* 0x0047800007e17984 */ /* 0x000fe80000000800 */
[----:B------:R-:W1:Y:S01]  /*492f0*/  LDS R227, [R7+0x6780] ;  /* 0x0067800007e37984 */ /* 0x000e620000000800 */
[C---:B--2---:R-:W-:Y:S08]  /*49300*/  HMMA.1688.F32.TF32 R8, R212.reuse, R182, R8 ;  /* 0x000000b6d408723c */ /* 0x044ff00000081008 */
[C---:B------:R-:W-:Y:S08]  /*49310*/  HMMA.1688.F32.TF32 R16, R212.reuse, R186, R12 ;  /* 0x000000bad410723c */ /* 0x040ff0000008100c */
[C---:B------:R-:W-:Y:S11]  /*49320*/  HMMA.1688.F32.TF32 R12, R212.reuse, R190, R228 ;  /* 0x000000bed40c723c */ /* 0x040ff600000810e4 */
[----:B------:R-:W-:Y:S04]  /*49330*/  @!UPT UIADD3 URZ, URZ, URZ, URZ ;  /* 0x0000003f3f3ff290 */ /* 0x000fe8000fffe03f */
[----:B------:R-:W-:Y:S04]  /*49340*/  STL.64 [R1+0x5c0], R16 ;  /* 0x0005c01001007387 */ /* 0x000fe80000100a00 */
[----:B------:R2:W-:Y:S04]  /*49350*/  STL.64 [R1+0x5c8], R18 ;  /* 0x0005c81201007387 */ /* 0x0005e80000100a00 */
[----:B------:R-:W-:Y:S04]  /*49360*/  STL.64 [R1+0x600], R8 ;  /* 0x0006000801007387 */ /* 0x000fe80000100a00 */
[----:B------:R3:W-:Y:S01]  /*49370*/  STL.64 [R1+0x608], R10 ;  /* 0x0006080a01007387 */ /* 0x0007e20000100a00 */
[C---:B--2---:R-:W-:Y:S08]  /*49380*/  HMMA.1688.F32.TF32 R16, R212.reuse, R210, R232 ;  /* 0x000000d2d410723c */ /* 0x044ff000000810e8 */
[C---:B---3--:R-:W-:Y:S01]  /*49390*/  HMMA.1688.F32.TF32 R8, R212.reuse, R206, R236 ;  /* 0x000000ced408723c */ /* 0x048fe200000810ec */
[----:B------:R-:W-:Y:S04]  /*493a0*/  STL.64 [R1+0x620], R12 ;  /* 0x0006200c01007387 */ /* 0x000fe80000100a00 */
[----:B------:R2:W-:Y:S10]  /*493b0*/  STL.64 [R1+0x628], R14 ;  /* 0x0006280e01007387 */ /* 0x0005f40000100a00 */
[----:B------:R-:W-:Y:S01]  /*493c0*/  STL.64 [R1+0x640], R16 ;  /* 0x0006401001007387 */ /* 0x000fe20000100a00 */
[C---:B--2---:R-:W-:Y:S03]  /*493d0*/  HMMA.1688.F32.TF32 R12, R212.reuse, R202, R240 ;  /* 0x000000cad40c723c */ /* 0x044fe600000810f0 */
[----:B------:R-:W-:Y:S04]  /*493e0*/  STL.64 [R1+0x648], R18 ;  /* 0x0006481201007387 */ /* 0x000fe80000100a00 */
[----:B------:R-:W2:Y:S04]  /*493f0*/  LDL R205, [R1+0x16a0] ;  /* 0x0016a00001cd7983 */ /* 0x000ea80000100800 */
[----:B------:R-:W-:Y:S04]  /*49400*/  STL.64 [R1+0x6d0], R8 ;  /* 0x0006d00801007387 */ /* 0x000fe80000100a00 */
[----:B------:R3:W-:Y:S02]  /*49410*/  STL.64 [R1+0x6d8], R10 ;  /* 0x0006d80a01007387 */ /* 0x0007e40000100a00 */
[----:B---3--:R-:W-:Y:S06]  /*49420*/  HMMA.1688.F32.TF32 R8, R212, R198, R244 ;  /* 0x000000c6d408723c */ /* 0x008fec00000810f4 */
[----:B------:R-:W-:Y:S04]  /*49430*/  STL.64 [R1+0x6e0], R12 ;  /* 0x0006e00c01007387 */ /* 0x000fe80000100a00 */
[----:B------:R-:W-:Y:S04]  /*49440*/  STL.64 [R1+0x6e8], R14 ;  /* 0x0006e80e01007387 */ /* 0x000fe80000100a00 */
[----:B------:R-:W3:Y:S01]  /*49450*/  LDL.LU R244, [R1+0xcd0] ;  /* 0x000cd00001f47983 */ /* 0x000ee20000300800 */
[----:B------:R-:W-:-:S08]  /*49460*/  MOV R247, R204 ;  /* 0x000000cc00f77202 */ /* 0x000fd00000000f00 */
[----:B------:R4:W-:Y:S04]  /*49470*/  STL.64 [R1+0x710], R8 ;  /* 0x0007100801007387 */ /* 0x0009e80000100a00 */
[----:B------:R1:W-:Y:S04]  /*49480*/  STL.64 [R1+0x718], R10 ;  /* 0x0007180a01007387 */ /* 0x0003e80000100a00 */
        /* <DEDUP_REMOVED lines=11> */
[----:B----4-:R-:W4:Y:S04]  /*49540*/  LDL.LU R8, [R1+0xc90] ;  /* 0x000c900001087983 */ /* 0x010f280000300800 */
[----:B------:R-:W4:Y:S04]  /*49550*/  LDL.LU R9, [R1+0xc94] ;  /* 0x000c940001097983 */ /* 0x000f280000300800 */
[----:B-1----:R-:W4:Y:S04]  /*49560*/  LDL.LU R10, [R1+0xc98] ;  /* 0x000c9800010a7983 */ /* 0x002f280000300800 */
        /* <DEDUP_REMOVED lines=84> */
[----:B--2---:R-:W-:Y:S01]  /*49ab0*/  HMMA.1688.F32.TF32 R20, R220, R194, R20 ;  /* 0x000000c2dc14723c */ /* 0x004fe20000081014 */
[----:B------:R-:W-:-:S02]  /*49ac0*/  IMAD.MOV.U32 R239, RZ, RZ, R204 ;  /* 0x000000ffffef7224 */ /* 0x000fc400078e00cc */
[----:B------:R-:W1:Y:S05]  /*49ad0*/  S2R R204, SR_TID.X ;  /* 0x0000000000cc7919 */ /* 0x000e6a0000002100 */
[----:B------:R-:W-:Y:S08]  /*49ae0*/  HMMA.1688.F32.TF32 R16, R224, R186, R16 ;  /* 0x000000bae010723c */ /* 0x000ff00000081010 */
[C---:B---3--:R-:W-:Y:S08]  /*49af0*/  HMMA.1688.F32.TF32 R24, R220.reuse, R198, R24 ;  /* 0x000000c6dc18723c */ /* 0x048ff00000081018 */
[C---:B----4-:R-:W-:Y:S08]  /*49b00*/  HMMA.1688.F32.TF32 R32, R220.reuse, R206, R32 ;  /* 0x000000cedc20723c */ /* 0x050ff00000081020 */
[C---:B------:R-:W-:Y:S08]  /*49b10*/  HMMA.1688.F32.TF32 R36, R220.reuse, R210, R36 ;  /* 0x000000d2dc24723c */ /* 0x040ff00000081024 */
[C---:B------:R-:W-:Y:S08]  /*49b20*/  HMMA.1688.F32.TF32 R40, R220.reuse, R190, R40 ;  /* 0x000000bedc28723c */ /* 0x040ff00000081028 */
[----:B------:R-:W-:Y:S08]  /*49b30*/  HMMA.1688.F32.TF32 R48, R220, R186, R48 ;  /* 0x000000badc30723c */ /* 0x000ff00000081030 */
[C---:B------:R-:W-:Y:S08]  /*49b40*/  HMMA.1688.F32.TF32 R52, R216.reuse, R194, R52 ;  /* 0x000000c2d834723c */ /* 0x040ff00000081034 */
[C---:B------:R-:W-:Y:S08]  /*49b50*/  HMMA.1688.F32.TF32 R56, R216.reuse, R198, R56 ;  /* 0x000000c6d838723c */ /* 0x040ff00000081038 */
[C---:B------:R-:W-:Y:S08]  /*49b60*/  HMMA.1688.F32.TF32 R64, R216.reuse, R206, R64 ;  /* 0x000000ced840723c */ /* 0x040ff00000081040 */
[C---:B------:R-:W-:Y:S08]  /*49b70*/  HMMA.1688.F32.TF32 R68, R216.reuse, R210, R68 ;  /* 0x000000d2d844723c */ /* 0x040ff00000081044 */
[C---:B------:R-:W-:Y:S08]  /*49b80*/  HMMA.1688.F32.TF32 R72, R216.reuse, R190, R72 ;  /* 0x000000bed848723c */ /* 0x040ff00000081048 */
[C---:B------:R-:W-:Y:S08]  /*49b90*/  HMMA.1688.F32.TF32 R80, R216.reuse, R186, R80 ;  /* 0x000000bad850723c */ /* 0x040ff00000081050 */
[C---:B------:R-:W-:Y:S08]  /*49ba0*/  HMMA.1688.F32.TF32 R76, R216.reuse, R182, R76 ;  /* 0x000000b6d84c723c */ /* 0x040ff0000008104c */
[----:B------:R-:W-:Y:S07]  /*49bb0*/  HMMA.1688.F32.TF32 R60, R216, R202, R60 ;  /* 0x000000cad83c723c */ /* 0x000fee000008103c */
[----:B------:R-:W-:Y:S04]  /*49bc0*/  STL.64 [R1+0x850], R80 ;  /* 0x0008505001007387 */ /* 0x000fe80000100a00 */
[----:B------:R-:W-:Y:S04]  /*49bd0*/  STL.64 [R1+0x858], R82 ;  /* 0x0008585201007387 */ /* 0x000fe80000100a00 */
[----:B------:R-:W-:Y:S01]  /*49be0*/  STL.64 [R1+0x870], R76 ;  /* 0x0008704c01007387 */ /* 0x000fe20000100a00 */
[C---:B------:R-:W-:Y:S03]  /*49bf0*/  HMMA.1688.F32.TF32 R44, R220.reuse, R182, R44 ;  /* 0x000000b6dc2c723c */ /* 0x040fe6000008102c */
[----:B------:R-:W-:Y:S04]  /*49c00*/  STL.64 [R1+0x878], R78 ;  /* 0x0008784e01007387 */ /* 0x000fe80000100a00 */
[----:B------:R-:W-:Y:S04]  /*49c10*/  STL.64 [R1+0x890], R72 ;  /* 0x0008904801007387 */ /* 0x000fe80000100a00 */
[----:B------:R-:W-:Y:S04]  /*49c20*/  STL.64 [R1+0x898], R74 ;  /* 0x0008984a01007387 */ /* 0x000fe80000100a00 */
[----:B------:R-:W-:Y:S01]  /*49c30*/  STL.64 [R1+0x8b0], R68 ;  /* 0x0008b04401007387 */ /* 0x000fe20000100a00 */
[----:B------:R-:W-:Y:S03]  /*49c40*/  HMMA.1688.F32.TF32 R28, R220, R202, R28 ;  /* 0x000000cadc1c723c */ /* 0x000fe6000008101c */
[----:B------:R-:W-:Y:S04]  /*49c50*/  STL.64 [R1+0x8b8], R70 ;  /* 0x0008b84601007387 */ /* 0x000fe80000100a00 */
[----:B------:R-:W-:Y:S04]  /*49c60*/  STL.64 [R1+0x8d0], R64 ;  /* 0x0008d04001007387 */ /* 0x000fe80000100a00 */
[----:B------:R-:W-:Y:S01]  /*49c70*/  STL.64 [R1+0x8d8], R66 ;  /* 0x0008d84201007387 */ /* 0x000fe20000100a00 */
[C---:B------:R-:W-:Y:S03]  /*49c80*/  HMMA.1688.F32.TF32 R8, R224.reuse, R190, R8 ;  /* 0x000000bee008723c */ /* 0x040fe60000081008 */
[----:B------:R-:W-:Y:S04]  /*49c90*/  STL.64 [R1+0x960], R60 ;  /* 0x0009603c01007387 */ /* 0x000fe80000100a00 */
[----:B------:R-:W-:Y:S01]  /*49ca0*/  STL.64 [R1+0x968], R62 ;  /* 0x0009683e01007387 */ /* 0x000fe20000100a00 */
[C---:B------:R-:W-:Y:S03]  /*49cb0*/  HMMA.1688.F32.TF32 R12, R224.reuse, R182, R12 ;  /* 0x000000b6e00c723c */ /* 0x040fe6000008100c */
        /* <DEDUP_REMOVED lines=24> */
[----:B------:R1:W-:Y:S01]  /*49e40*/  STL.64 [R1+0xf00], R8 ;  /* 0x000f000801007387 */ /* 0x0003e20000100a00 */
[----:B--2---:R-:W-:Y:S01]  /*49e50*/  HMMA.1688.F32.TF32 R16, R224, R210, R228 ;  /* 0x000000d2e010723c */ /* 0x004fe200000810e4 */
[----:B-1----:R-:W-:-:S07]  /*49e60*/  LOP3.LUT R8, R204, 0x7, RZ, 0xc0, !PT ;  /* 0x00000007cc087812 */ /* 0x002fce00078ec0ff */
[----:B------:R-:W-:Y:S01]  /*49e70*/  HMMA.1688.F32.TF32 R12, R224, R206, R232 ;  /* 0x000000cee00c723c */ /* 0x000fe200000810e8 */
[----:B------:R-:W-:Y:S01]  /*49e80*/  SHF.L.U32 R9, R204, 0x1, RZ ;  /* 0x00000001cc097819 */ /* 0x000fe200000006ff */
[----:B------:R-:W-:Y:S01]  /*49e90*/  STL.64 [R1+0xf08], R10 ;  /* 0x000f080a01007387 */ /* 0x000fe20000100a00 */
[----:B------:R-:W-:-:S03]  /*49ea0*/  IMAD R8, R8, 0x110, RZ ;  /* 0x0000011008087824 */ /* 0x000fc600078e02ff */
[----:B------:R-:W-:Y:S02]  /*49eb0*/  LDS R204, [R6+0x8000] ;  /* 0x0080000006cc7984 */ /* 0x000fe40000000800 */
[----:B------:R-:W-:Y:S01]  /*49ec0*/  LOP3.LUT R8, R8, 0x30, R9, 0x78, !PT ;  /* 0x0000003008087812 */ /* 0x000fe200078e7809 */
[----:B------:R-:W-:Y:S01]  /*49ed0*/  HMMA.1688.F32.TF32 R20, R224, R202, R236 ;  /* 0x000000cae014723c */ /* 0x000fe200000810ec */
[----:B------:R-:W-:Y:S01]  /*49ee0*/  MOV R232, R185 ;  /* 0x000000b900e87202 */ /* 0x000fe20000000f00 */
[----:B------:R-:W-:Y:S01]  /*49ef0*/  IMAD.MOV.U32 R233, RZ, RZ, R184 ;  /* 0x000000ffffe97224 */ /* 0x000fe200078e00b8 */
[----:B------:R-:W-:-:S03]  /*49f00*/  LOP3.LUT R8, R8, 0x40, RZ, 0x3c, !PT ;  /* 0x0000004008087812 */ /* 0x000fc600078e3cff */
[----:B------:R-:W-:Y:S02]  /*49f10*/  STL.64 [R1+0xef0], R16 ;  /* 0x000ef01001007387 */ /* 0x000fe40000100a00 */
[----:B------:R-:W-:Y:S02]  /*49f20*/  IMAD R8, R205, 0x4000, R8 ;  /* 0x00004000cd087824 */ /* 0x000fe400078e0208 */
[----:B------:R1:W-:Y:S01]  /*49f30*/  STL.64 [R1+0xef8], R18 ;  /* 0x000ef81201007387 */ /* 0x0003e20000100a00 */
[----:B------:R-:W-:Y:S01]  /*49f40*/  MOV R234, R181 ;  /* 0x000000b500ea7202 */ /* 0x000fe20000000f00 */
[----:B------:R-:W-:Y:S02]  /*49f50*/  IMAD.MOV.U32 R235, RZ, RZ, R180 ;  /* 0x000000ffffeb7224 */ /* 0x000fe400078e00b4 */
[----:B------:R-:W2:Y:S01]  /*49f60*/  LDSM.16.M88.4 R184, [R8+0x40000] ;  /* 0x0400000008b8783b */ /* 0x000ea20000000200 */
[----:B------:R-:W-:Y:S03]  /*49f70*/  HMMA.1688.F32.TF32 R84, R212, R194, R84 ;  /* 0x000000c2d454723c */ /* 0x000fe60000081054 */
[----:B------:R-:W3:Y:S01]  /*49f80*/  LDSM.16.M88.4 R180, [R8+0x40800] ;  /* 0x0408000008b4783b */ /* 0x000ee20000000200 */
[----:B------:R-:W-:Y:S01]  /*49f90*/  MOV R236, R193 ;  /* 0x000000c100ec7202 */ /* 0x000fe20000000f00 */
[----:B------:R-:W-:-:S02]  /*49fa0*/  IMAD.MOV.U32 R237, RZ, RZ, R192 ;  /* 0x000000ffffed7224 */ /* 0x000fc400078e00c0 */
[----:B------:R-:W-:Y:S01]  /*49fb0*/  STL.64 [R1+0xe40], R12 ;  /* 0x000e400c01007387 */ /* 0x000fe20000100a00 */
[----:B-1----:R-:W-:Y:S03]  /*49fc0*/  HMMA.1688.F32.TF32 R16, R224, R198, R240 ;  /* 0x000000c6e010723c */ /* 0x002fe600000810f0 */
[----:B------:R1:W-:Y:S04]  /*49fd0*/  STL.64 [R1+0xe48], R14 ;  /* 0x000e480e01007387 */ /* 0x0003e80000100a00 */
[----:B------:R-:W-:Y:S01]  /*49fe0*/  MOV R242, R197 ;  /* 0x000000c500f27202 */ /* 0x000fe20000000f00 */
[----:B------:R-:W-:Y:S01]  /*49ff0*/  IMAD.MOV.U32 R243, RZ, RZ, R196 ;  /* 0x000000fffff37224 */ /* 0x000fe200078e00c4 */
[----:B------:R-:W-:Y:S01]  /*4a000*/  MOV R238, R189 ;  /* 0x000000bd00ee7202 */ /* 0x000fe20000000f00 */
[----:B------:R-:W4:Y:S01]  /*4a010*/  LDSM.16.M88.4 R196, [R8+0x41000] ;  /* 0x0410000008c4783b */ /* 0x000f220000000200 */
[----:B------:R-:W-:-:S03]  /*4a020*/  IMAD.MOV.U32 R239, RZ, RZ, R188 ;  /* 0x000000ffffef7224 */ /* 0x000fc600078e00bc */
[----:B------:R-:W-:Y:S01]  /*4a030*/  LDSM.16.M88.4 R188, [R8+0x42000] ;  /* 0x0420000008bc783b */ /* 0x000fe20000000200 */
[----:B-1----:R-:W-:Y:S03]  /*4a040*/  HMMA.1688.F32.TF32 R12, R224, R194, R244 ;  /* 0x000000c2e00c723c */ /* 0x002fe600000810f4 */
[----:B------:R-:W1:Y:S04]  /*4a050*/  LDSM.16.M88.4 R192, [R8+0x41800] ;  /* 0x0418000008c0783b */ /* 0x000e680000000200 */
[----:B------:R-:W1:Y:S04]  /*4a060*/  LDSM.16.M88.4 R212, [R8+0x42800] ;  /* 0x0428000008d4783b */ /* 0x000e680000000200 */
[----:B------:R-:W1:Y:S04]  /*4a070*/  LDSM.16.M88.4 R216, [R8+0x43000] ;  /* 0x0430000008d8783b */ /* 0x000e680000000200 */
[----:B------:R-:W-:Y:S04]  /*4a080*/  STL.64 [R1+0xe30], R20 ;  /* 0x000e301401007387 */ /* 0x000fe80000100a00 */
[----:B------:R-:W-:Y:S04]  /*4a090*/  STL.64 [R1+0xe38], R22 ;  /* 0x000e381601007387 */ /* 0x000fe80000100a00 */
[----:B------:R-:W-:Y:S04]  /*4a0a0*/  STL.64 [R1+0xe20], R16 ;  /* 0x000e201001007387 */ /* 0x000fe80000100a00 */
[----:B------:R-:W-:Y:S04]  /*4a0b0*/  STL.64 [R1+0xe28], R18 ;  /* 0x000e281201007387 */ /* 0x000fe80000100a00 */
[----:B------:R-:W-:Y:S04]  /*4a0c0*/  STL.64 [R1+0xe00], R12 ;  /* 0x000e000c01007387 */ /* 0x000fe80000100a00 */
[----:B------:R-:W-:Y:S04]  /*4a0d0*/  STL.64 [R1+0xe08], R14 ;  /* 0x000e080e01007387 */ /* 0x000fe80000100a00 */
[----:B------:R-:W-:Y:S04]  /*4a0e0*/  STL [R1+0x16a4], R8 ;  /* 0x0016a40801007387 */ /* 0x000fe80000100800 */
[----:B--2---:R-:W-:Y:S04]  /*4a0f0*/  STL [R1+0x5474], R186 ;  /* 0x005474ba01007387 */ /* 0x004fe80000100800 */
[----:B------:R-:W-:Y:S04]  /*4a100*/  STL [R1+0x5470], R187 ;  /* 0x005470bb01007387 */ /* 0x000fe80000100800 */
[----:B---3--:R-:W-:Y:S04]  /*4a110*/  STL [R1+0x547c], R182 ;  /* 0x00547cb601007387 */ /* 0x008fe80000100800 */
[----:B------:R-:W-:Y:S04]  /*4a120*/  STL [R1+0x5478], R183 ;  /* 0x005478b701007387 */ /* 0x000fe80000100800 */
[----:B----4-:R-:W-:Y:S04]  /*4a130*/  STL [R1+0x5484], R198 ;  /* 0x005484c601007387 */ /* 0x010fe80000100800 */
[----:B------:R-:W-:Y:S04]  /*4a140*/  STL [R1+0x5480], R199 ;  /* 0x005480c701007387 */ /* 0x000fe80000100800 */
[----:B-1----:R-:W-:Y:S04]  /*4a150*/  STL [R1+0x548c], R194 ;  /* 0x00548cc201007387 */ /* 0x002fe80000100800 */
[----:B------:R-:W-:Y:S04]  /*4a160*/  STL [R1+0x5488], R195 ;  /* 0x005488c301007387 */ /* 0x000fe80000100800 */
[----:B------:R-:W-:Y:S04]  /*4a170*/  STL [R1+0x5494], R190 ;  /* 0x005494be01007387 */ /* 0x000fe80000100800 */
[----:B------:R-:W-:Y:S04]  /*4a180*/  STL [R1+0x5490], R191 ;  /* 0x005490bf01007387 */ /* 0x000fe80000100800 */
[----:B------:R-:W-:Y:S04]  /*4a190*/  STL [R1+0x549c], R214 ;  /* 0x00549cd601007387 */ /* 0x000fe80000100800 */
[----:B------:R-:W-:Y:S04]  /*4a1a0*/  STL [R1+0x5498], R215 ;  /* 0x005498d701007387 */ /* 0x000fe80000100800 */
[----:B------:R-:W-:Y:S04]  /*4a1b0*/  STL [R1+0x54a4], R218 ;  /* 0x0054a4da01007387 */ /* 0x000fe80000100800 */
[----:B------:R-:W-:Y:S04]  /*4a1c0*/  STL [R1+0x54a0], R219 ;  /* 0x0054a0db01007387 */ /* 0x000fe80000100800 */
[----:B------:R-:W2:Y:S04]  /*4a1d0*/  LDL.LU R244, [R1+0x8e0] ;  /* 0x0008e00001f47983 */ /* 0x000ea80000300800 */
[----:B------:R-:W2:Y:S01]  /*4a1e0*/  LDL.LU R245, [R1+0x8e4] ;  /* 0x0008e40001f57983 */ /* 0x000ea20000300800 */
[----:B------:R-:W-:Y:S01]  /*4a1f0*/  MOV R240, R201 ;  /* 0x000000c900f07202 */ /* 0x000fe20000000f00 */
[----:B------:R-:W-:-:S02]  /*4a200*/  IMAD.MOV.U32 R241, RZ, RZ, R200 ;  /* 0x000000fffff17224 */ /* 0x000fc400078e00c8 */
[----:B------:R-:W-:Y:S04]  /*4a210*/  LDS R200, [R2+0x8000] ;  /* 0x0080000002c87984 */ /* 0x000fe80000000800 */
[----:B------:R-:W-:Y:S04]  /*4a220*/  LDS R202, [R2+0xa000] ;  /* 0x00a0000002ca7984 */ /* 0x000fe80000000800 */
[----:B------:R-:W-:Y:S04]  /*4a230*/  LDS R201, [R0+0x8000] ;  /* 0x0080000000c97984 */ /* 0x000fe80000000800 */
[----:B------:R-:W1:Y:S04]  /*4a240*/  LDS R203, [R0+0xa000] ;  /* 0x00a0000000cb7984 */ /* 0x000e680000000800 */
[----:B------:R3:W4:Y:S04]  /*4a250*/  LDSM.16.M88.4 R220, [R8+0x43800] ;  /* 0x0438000008dc783b */ /* 0x0007280000000200 */
[----:B------:R-:W-:Y:S04]  /*4a260*/  LDS R206, [R6+0xa000] ;  /* 0x00a0000006ce7984 */ /* 0x000fe80000000800 */
[----:B------:R-:W-:Y:S04]  /*4a270*/  LDS R205, [R7+0x8000] ;  /* 0x0080000007cd7984 */ /* 0x000fe80000000800 */
[----:B------:R-:W2:Y:S04]  /*4a280*/  LDS R207, [R7+0xa000] ;  /* 0x00a0000007cf7984 */ /* 0x000ea80000000800 */
[----:B------:R-:W-:Y:S04]  /*4a290*/  LDS R210, [R2+0xa080] ;  /* 0x00a0800002d27984 */ /* 0x000fe80000000800 */
[----:B------:R-:W-:Y:S04]  /*4a2a0*/  LDS R211, [R0+0xa080] ;  /* 0x00a0800000d37984 */ /* 0x000fe80000000800 */
[----:B------:R-:W-:Y:S04]  /*4a2b0*/  LDS R224, [R6+0x8080] ;  /* 0x0080800006e07984 */ /* 0x000fe80000000800 */
[----:B------:R-:W-:Y:S04]  /*4a2c0*/  LDS R226, [R6+0xa080] ;  /* 0x00a0800006e27984 */ /* 0x000fe80000000800 */
[----:B------:R-:W-:Y:S01]  /*4a2d0*/  LDS R225, [R7+0x8080] ;  /* 0x0080800007e17984 */ /* 0x000fe20000000800 */
[C---:B-1----:R-:W-:Y:S03]  /*4a2e0*/  HMMA.1688.F32.TF32 R12, R200.reuse, R184, R232 ;  /* 0x000000b8c80c723c */ /* 0x042fe600000810e8 */
[----:B------:R-:W-:Y:S05]  /*4a2f0*/  LDS R227, [R7+0xa080] ;  /* 0x00a0800007e37984 */ /* 0x000fea0000000800 */
[----:B---3--:R-:W-:Y:S01]  /*4a300*/  HMMA.1688.F32.TF32 R8, R200, R180, R236 ;  /* 0x000000b4c808723c */ /* 0x008fe200000810ec */
[----:B----4-:R-:W-:Y:S04]  /*4a310*/  STL [R1+0x54ac], R222 ;  /* 0x0054acde01007387 */ /* 0x010fe80000100800 */
[----:B------:R1:W-:Y:S10]  /*4a320*/  STL [R1+0x54a8], R223 ;  /* 0x0054a8df01007387 */ /* 0x0003f40000100800 */
[----:B------:R-:W-:Y:S04]  /*4a330*/  STL.64 [R1+0xee0], R12 ;  /* 0x000ee00c01007387 */ /* 0x000fe80000100a00 */
[----:B------:R-:W-:Y:S04]  /*4a340*/  STL.64 [R1+0xee8], R14 ;  /* 0x000ee80e01007387 */ /* 0x000fe80000100a00 */
[----:B------:R-:W3:Y:S04]  /*4a350*/  LDL.LU R228, [R1+0x8c0] ;  /* 0x0008c00001e47983 */ /* 0x000ee80000300800 */
[----:B------:R-:W3:Y:S04]  /*4a360*/  LDL.LU R229, [R1+0x8c4] ;  /* 0x0008c40001e57983 */ /* 0x000ee80000300800 */
[----:B------:R-:W3:Y:S04]  /*4a370*/  LDL.LU R230, [R1+0x8c8] ;  /* 0x0008c80001e67983 */ /* 0x000ee80000300800 */
[----:B------:R-:W3:Y:S01]  /*4a380*/  LDL.LU R231, [R1+0x8cc] ;  /* 0x0008cc0001e77983 */ /* 0x000ee20000300800 */
[----:B------:R-:W-:Y:S01]  /*4a390*/  MOV R214, R8 ;  /* 0x0000000800d67202 */ /* 0x000fe20000000f00 */
[----:B------:R-:W-:Y:S01]  /*4a3a0*/  IMAD.MOV.U32 R215, RZ, RZ, R9 ;  /* 0x000000ffffd77224 */ /* 0x000fe200078e0009 */
[----:B------:R-:W-:Y:S01]  /*4a3b0*/  MOV R190, R10 ;  /* 0x0000000a00be7202 */ /* 0x000fe20000000f00 */
[----:B------:R-:W-:-:S02]  /*4a3c0*/  IMAD.MOV.U32 R191, RZ, RZ, R11 ;  /* 0x000000ffffbf7224 */ /* 0x000fc400078e000b */
[----:B------:R-:W-:Y:S03]  /*4a3d0*/  HMMA.1688.F32.TF32 R8, R200, R196, R240 ;  /* 0x000000c4c808723c */ /* 0x000fe600000810f0 */
[----:B------:R4:W-:Y:S04]  /*4a3e0*/  STL [R1+0x54bc], R191 ;  /* 0x0054bcbf01007387 */ /* 0x0009e80000100800 */
[----:B------:R1:W-:Y:S04]  /*4a3f0*/  STL [R1+0x54b8], R190 ;  /* 0x0054b8be01007387 */ /* 0x0003e80000100800 */
[----:B------:R1:W-:Y:S04]  /*4a400*/  STL [R1+0x54b4], R215 ;  /* 0x0054b4d701007387 */ /* 0x0003e80000100800 */
[----:B------:R1:W-:Y:S04]  /*4a410*/  STL [R1+0x54b0], R214 ;  /* 0x0054b0d601007387 */ /* 0x0003e80000100800 */
[----:B------:R-:W3:Y:S04]  /*4a420*/  LDL.LU R232, [R1+0x8a0] ;  /* 0x0008a00001e87983 */ /* 0x000ee80000300800 */
[----:B------:R-:W3:Y:S04]  /*4a430*/  LDL.LU R233, [R1+0x8a4] ;  /* 0x0008a40001e97983 */ /* 0x000ee80000300800 */
[----:B------:R-:W3:Y:S04]  /*4a440*/  LDL.LU R234, [R1+0x8a8] ;  /* 0x0008a80001ea7983 */ /* 0x000ee80000300800 */
[----:B------:R-:W3:Y:S01]  /*4a450*/  LDL.LU R235, [R1+0x8ac] ;  /* 0x0008ac0001eb7983 */ /* 0x000ee20000300800 */
[----:B------:R-:W-:Y:S01]  /*4a460*/  IMAD.MOV.U32 R219, RZ, RZ, R11 ;  /* 0x000000ffffdb7224 */ /* 0x000fe200078e000b */
[----:B------:R-:W-:Y:S01]  /*4a470*/  MOV R218, R10 ;  /* 0x0000000a00da7202 */ /* 0x000fe20000000f00 */
[----:B-1----:R-:W-:Y:S01]  /*4a480*/  IMAD.MOV.U32 R223, RZ, RZ, R9 ;  /* 0x000000ffffdf7224 */ /* 0x002fe200078e0009 */
[----:B------:R-:W-:-:S02]  /*4a490*/  MOV R222, R8 ;  /* 0x0000000800de7202 */ /* 0x000fc40000000f00 */
        /* <DEDUP_REMOVED lines=8> */
[----:B------:R-:W-:Y:S01]  /*4a520*/  MOV R246, R209 ;  /* 0x000000d100f67202 */ /* 0x000fe20000000f00 */
[----:B------:R-:W-:-:S02]  /*4a530*/  IMAD.MOV.U32 R247, RZ, RZ, R208 ;  /* 0x000000fffff77224 */ /* 0x000fc400078e00d0 */
[----:B------:R-:W-:Y:S04]  /*4a540*/  LDS R208, [R2+0x8080] ;  /* 0x0080800002d07984 */ /* 0x000fe80000000800 */
[----:B------:R-:W1:Y:S01]  /*4a550*/  LDS R209, [R0+0x8080] ;  /* 0x0080800000d17984 */ /* 0x000e620000000800 */
[----:B--2---:R-:W-:Y:S03]  /*4a560*/  HMMA.1688.F32.TF32 R8, R200, R192, R244 ;  /* 0x000000c0c808723c */ /* 0x004fe600000810f4 */
[----:B------:R-:W2:Y:S04]  /*4a570*/  LDL.LU R244, [R1+0x2e0] ;  /* 0x0002e00001f47983 */ /* 0x000ea80000300800 */
[----:B------:R-:W2:Y:S04]  /*4a580*/  LDL.LU R245, [R1+0x2e4] ;  /* 0x0002e40001f57983 */ /* 0x000ea80000300800 */
[----:B------:R-:W2:Y:S04]  /*4a590*/  LDL.LU R246, [R1+0x2e8] ;  /* 0x0002e80001f67983 */ /* 0x000ea80000300800 */
[----:B------:R-:W2:Y:S04]  /*4a5a0*/  LDL.LU R247, [R1+0x2ec] ;  /* 0x0002ec0001f77983 */ /* 0x000ea80000300800 */
[----:B------:R-:W2:Y:S04]  /*4a5b0*/  LDL.LU R240, [R1+0x790] ;  /* 0x0007900001f07983 */ /* 0x000ea80000300800 */
[----:B------:R-:W2:Y:S04]  /*4a5c0*/  LDL.LU R241, [R1+0x794] ;  /* 0x0007940001f17983 */ /* 0x000ea80000300800 */
[----:B------:R-:W2:Y:S04]  /*4a5d0*/  LDL.LU R242, [R1+0x798] ;  /* 0x0007980001f27983 */ /* 0x000ea80000300800 */
[----:B------:R-:W2:Y:S01]  /*4a5e0*/  LDL.LU R243, [R1+0x79c] ;  /* 0x00079c0001f37983 */ /* 0x000ea20000300800 */
[----:B----4-:R-:W-:Y:S01]  /*4a5f0*/  MOV R191, R8 ;  /* 0x0000000800bf7202 */ /* 0x010fe20000000f00 */
[----:B------:R-:W-:Y:S01]  /*4a600*/  IMAD.MOV.U32 R190, RZ, RZ, R9 ;  /* 0x000000ffffbe7224 */ /* 0x000fe200078e0009 */
[----:B------:R-:W-:Y:S01]  /*4a610*/  MOV R215, R10 ;  /* 0x0000000a00d77202 */ /* 0x000fe20000000f00 */
[----:B------:R-:W-:-:S02]  /*4a620*/  IMAD.MOV.U32 R214, RZ, RZ, R11 ;  /* 0x000000ffffd67224 */ /* 0x000fc400078e000b */
[C---:B---3--:R-:W-:Y:S11]  /*4a630*/  HMMA.1688.F32.TF32 R8, R200.reuse, R188, R228 ;  /* 0x000000bcc808723c */ /* 0x048ff600000810e4 */
[----:B------:R-:W-:Y:S11]  /*4a640*/  @!UPT UIADD3 URZ, URZ, URZ, URZ ;  /* 0x0000003f3f3ff290 */ /* 0x000ff6000fffe03f */
[----:B------:R-:W-:Y:S02]  /*4a650*/  @!UPT UIADD3 URZ, URZ, URZ, URZ ;  /* 0x0000003f3f3ff290 */ /* 0x000fe4000fffe03f */
[----:B-1----:R-:W-:Y:S01]  /*4a660*/  MOV R219, R8 ;  /* 0x0000000800db7202 */ /* 0x002fe20000000f00 */
[----:B------:R-:W-:Y:S01]  /*4a670*/  IMAD.MOV.U32 R218, RZ, RZ, R9 ;  /* 0x000000ffffda7224 */ /* 0x000fe200078e0009 */
[----:B------:R-:W-:Y:S01]  /*4a680*/  MOV R222, R10 ;  /* 0x0000000a00de7202 */ /* 0x000fe20000000f00 */
[----:B------:R-:W-:Y:S02]  /*4a690*/  IMAD.MOV.U32 R223, RZ, RZ, R11 ;  /* 0x000000ffffdf7224 */ /* 0x000fe400078e000b */
[C---:B------:R-:W-:Y:S01]  /*4a6a0*/  HMMA.1688.F32.TF32 R8, R200.reuse, R212, R232 ;  /* 0x000000d4c808723c */ /* 0x040fe200000810e8 */
[----:B------:R-:W-:Y:S04]  /*4a6b0*/  STL [R1+0x54dc], R214 ;  /* 0x0054dcd601007387 */ /* 0x000fe80000100800 */
[----:B------:R-:W-:Y:S11]  /*4a6c0*/  STL [R1+0x54d8], R215 ;  /* 0x0054d8d701007387 */ /* 0x000ff60000100800 */
[----:B------:R-:W-:Y:S08]  /*4a6d0*/  @!UPT UIADD3 URZ, URZ, URZ, URZ ;  /* 0x0000003f3f3ff290 */ /* 0x000ff0000fffe03f */
[----:B------:R-:W-:Y:S01]  /*4a6e0*/  MOV R194, R8 ;  /* 0x0000000800c27202 */ /* 0x000fe20000000f00 */
[----:B------:R-:W-:Y:S01]  /*4a6f0*/  IMAD.MOV.U32 R195, RZ, RZ, R9 ;  /* 0x000000ffffc37224 */ /* 0x000fe200078e0009 */
[----:B------:R-:W-:Y:S01]  /*4a700*/  MOV R198, R10 ;  /* 0x0000000a00c67202 */ /* 0x000fe20000000f00 */
[----:B------:R-:W-:Y:S02]  /*4a710*/  IMAD.MOV.U32 R199, RZ, RZ, R11 ;  /* 0x000000ffffc77224 */ /* 0x000fe400078e000b */
[C---:B------:R-:W-:Y:S01]  /*4a720*/  HMMA.1688.F32.TF32 R8, R200.reuse, R216, R236 ;  /* 0x000000d8c808723c */ /* 0x040fe200000810ec */
[----:B------:R-:W-:Y:S04]  /*4a730*/  STL [R1+0x54d4], R191 ;  /* 0x0054d4bf01007387 */ /* 0x000fe80000100800 */
[----:B------:R1:W-:Y:S04]  /*4a740*/  STL [R1+0x54d0], R190 ;  /* 0x0054d0be01007387 */ /* 0x0003e80000100800 */
[----:B------:R3:W-:Y:S04]  /*4a750*/  STL [R1+0x54ec], R223 ;  /* 0x0054ecdf01007387 */ /* 0x0007e80000100800 */
[----:B------:R4:W-:Y:S04]  /*4a760*/  STL [R1+0x54e8], R222 ;  /* 0x0054e8de01007387 */ /* 0x0009e80000100800 */
[----:B------:R2:W-:Y:S04]  /*4a770*/  STL [R1+0x54e4], R218 ;  /* 0x0054e4da01007387 */ /* 0x0005e80000100800 */
[----:B------:R2:W-:Y:S03]  /*4a780*/  STL [R1+0x54e0], R219 ;  /* 0x0054e0db01007387 */ /* 0x0005e60000100800 */
[----:B-1----:R-:W-:Y:S01]  /*4a790*/  IMAD.MOV.U32 R190, RZ, RZ, R11 ;  /* 0x000000ffffbe7224 */ /* 0x002fe200078e000b */
[----:B------:R1:W-:Y:S01]  /*4a7a0*/  STL [R1+0x54fc], R199 ;  /* 0x0054fcc701007387 */ /* 0x0003e20000100800 */
[----:B------:R-:W-:Y:S01]  /*4a7b0*/  MOV R191, R10 ;  /* 0x0000000a00bf7202 */ /* 0x000fe20000000f00 */
[----:B------:R-:W-:Y:S01]  /*4a7c0*/  IMAD.MOV.U32 R215, RZ, RZ, R9 ;  /* 0x000000ffffd77224 */ /* 0x000fe200078e0009 */
[----:B------:R-:W-:Y:S01]  /*4a7d0*/  MOV R214, R8 ;  /* 0x0000000800d67202 */ /* 0x000fe20000000f00 */
[----:B------:R1:W-:Y:S04]  /*4a7e0*/  STL [R1+0x54f8], R198 ;  /* 0x0054f8c601007387 */ /* 0x0003e80000100800 */
[----:B------:R1:W-:Y:S04]  /*4a7f0*/  STL [R1+0x54f4], R195 ;  /* 0x0054f4c301007387 */ /* 0x0003e80000100800 */
[----:B------:R1:W-:Y:S04]  /*4a800*/  STL [R1+0x54f0], R194 ;  /* 0x0054f0c201007387 */ /* 0x0003e80000100800 */
[----:B------:R1:W-:Y:S04]  /*4a810*/  STL [R1+0x550c], R190 ;  /* 0x00550cbe01007387 */ /* 0x0003e80000100800 */
[----:B------:R1:W-:Y:S04]  /*4a820*/  STL [R1+0x5508], R191 ;  /* 0x005508bf01007387 */ /* 0x0003e80000100800 */
[----:B------:R1:W-:Y:S04]  /*4a830*/  STL [R1+0x5504], R215 ;  /* 0x005504d701007387 */ /* 0x0003e80000100800 */
[----:B------:R1:W-:Y:S01]  /*4a840*/  STL [R1+0x5500], R214 ;  /* 0x005500d601007387 */ /* 0x0003e20000100800 */
        /* <DEDUP_REMOVED lines=36> */
[----:B---3--:R-:W-:-:S03]  /*4aa90*/  MOV R223, R8 ;  /* 0x0000000800df7202 */ /* 0x008fc60000000f00 */
[----:B------:R-:W2:Y:S01]  /*4aaa0*/  LDL.LU R35, [R1+0x73c] ;  /* 0x00073c0001237983 */ /* 0x000ea20000300800 */
[----:B----4-:R-:W-:Y:S01]  /*4aab0*/  IMAD.MOV.U32 R222, RZ, RZ, R9 ;  /* 0x000000ffffde7224 */ /* 0x010fe200078e0009 */
[----:B------:R-:W-:Y:S02]  /*4aac0*/  MOV R218, R10 ;  /* 0x0000000a00da7202 */ /* 0x000fe40000000f00 */
[----:B------:R-:W3:Y:S01]  /*4aad0*/  LDL.LU R36, [R1+0x740] ;  /* 0x0007400001247983 */ /* 0x000ee20000300800 */
[----:B------:R-:W-:-:S03]  /*4aae0*/  IMAD.MOV.U32 R219, RZ, RZ, R11 ;  /* 0x000000ffffdb7224 */ /* 0x000fc600078e000b */
[----:B------:R-:W3:Y:S01]  /*4aaf0*/  LDL.LU R37, [R1+0x744] ;  /* 0x0007440001257983 */ /* 0x000ee20000300800 */
[----:B------:R-:W-:Y:S03]  /*4ab00*/  HMMA.1688.F32.TF32 R8, R204, R184, R244 ;  /* 0x000000b8cc08723c */ /* 0x000fe600000810f4 */
        /* <DEDUP_REMOVED lines=50> */
[----:B-1----:R-:W-:Y:S01]  /*4ae30*/  MOV R199, R8 ;  /* 0x0000000800c77202 */ /* 0x002fe20000000f00 */
[----:B------:R-:W-:Y:S01]  /*4ae40*/  IMAD.MOV.U32 R198, RZ, RZ, R9 ;  /* 0x000000ffffc67224 */ /* 0x000fe200078e0009 */
[----:B------:R-:W-:Y:S01]  /*4ae50*/  MOV R195, R10 ;  /* 0x0000000a00c37202 */ /* 0x000fe20000000f00 */
[----:B------:R-:W4:Y:S01]  /*4ae60*/  LDL.LU R8, [R1+0x230] ;  /* 0x0002300001087983 */ /* 0x000f220000300800 */
[----:B------:R-:W-:-:S03]  /*4ae70*/  IMAD.MOV.U32 R194, RZ, RZ, R11 ;  /* 0x000000ffffc27224 */ /* 0x000fc600078e000b */
[----:B------:R-:W4:Y:S04]  /*4ae80*/  LDL.LU R9, [R1+0x234] ;  /* 0x0002340001097983 */ /* 0x000f280000300800 */
[----:B------:R-:W4:Y:S04]  /*4ae90*/  LDL.LU R10, [R1+0x238] ;  /* 0x00023800010a7983 */ /* 0x000f280000300800 */
[----:B------:R-:W4:Y:S04]  /*4aea0*/  LDL.LU R11, [R1+0x23c] ;  /* 0x00023c00010b7983 */ /* 0x000f280000300800 */
[----:B------:R-:W-:Y:S04]  /*4aeb0*/  LDS R200, [R2+0x8100] ;  /* 0x0081000002c87984 */ /* 0x000fe80000000800 */
[----:B------:R-:W-:Y:S04]  /*4aec0*/  LDS R202, [R2+0xa100] ;  /* 0x00a1000002ca7984 */ /* 0x000fe80000000800 */
[----:B------:R-:W-:Y:S04]  /*4aed0*/  LDS R201, [R0+0x8100] ;  /* 0x0081000000c97984 */ /* 0x000fe80000000800 */
[----:B------:R-:W1:Y:S01]  /*4aee0*/  LDS R203, [R0+0xa100] ;  /* 0x00a1000000cb7984 */ /* 0x000e620000000800 */
[C---:B--2---:R-:W-:Y:S11]  /*4aef0*/  HMMA.1688.F32.TF32 R72, R204.reuse, R196, R72 ;  /* 0x000000c4cc48723c */ /* 0x044ff60000081048 */
[----:B------:R-:W-:Y:S11]  /*4af00*/  @!UPT UIADD3 URZ, URZ, URZ, URZ ;  /* 0x0000003f3f3ff290 */ /* 0x000ff6000fffe03f */
[----:B------:R-:W-:Y:S02]  /*4af10*/  @!UPT UIADD3 URZ, URZ, URZ, URZ ;  /* 0x0000003f3f3ff290 */ /* 0x000fe4000fffe03f */
[----:B------:R-:W-:Y:S01]  /*4af20*/  MOV R190, R72 ;  /* 0x0000004800be7202 */ /* 0x000fe20000000f00 */
[----:B------:R-:W-:Y:S01]  /*4af30*/  IMAD.MOV.U32 R191, RZ, RZ, R73 ;  /* 0x000000ffffbf7224 */ /* 0x000fe200078e0049 */
[----:B------:R-:W-:Y:S01]  /*4af40*/  MOV R215, R74 ;  /* 0x0000004a00d77202 */ /* 0x000fe20000000f00 */
[----:B------:R-:W-:Y:S02]  /*4af50*/  IMAD.MOV.U32 R214, RZ, RZ, R75 ;  /* 0x000000ffffd67224 */ /* 0x000fe400078e004b */
[C---:B---3--:R-:W-:Y:S08]  /*4af60*/  HMMA.1688.F32.TF32 R72, R204.reuse, R192, R68 ;  /* 0x000000c0cc48723c */ /* 0x048ff00000081044 */
[C---:B------:R-:W-:Y:S08]  /*4af70*/  HMMA.1688.F32.TF32 R68, R204.reuse, R188, R64 ;  /* 0x000000bccc44723c */ /* 0x040ff00000081040 */
[C---:B------:R-:W-:Y:S08]  /*4af80*/  HMMA.1688.F32.TF32 R64, R204.reuse, R212, R60 ;  /* 0x000000d4cc40723c */ /* 0x040ff0000008103c */
[C---:B------:R-:W-:Y:S08]  /*4af90*/  HMMA.1688.F32.TF32 R60, R204.reuse, R216, R56 ;  /* 0x000000d8cc3c723c */ /* 0x040ff00000081038 */
[----:B----4-:R-:W-:Y:S08]  /*4afa0*/  HMMA.1688.F32.TF32 R56, R204, R220, R52 ;  /* 0x000000dccc38723c */ /* 0x010ff00000081034 */
        /* <DEDUP_REMOVED lines=16> */
[----:B------:R2:W-:Y:S04]  /*4b0b0*/  STL.64 [R1+0xd08], R50 ;  /* 0x000d083201007387 */ /* 0x0005e80000100a00 */
[----:B------:R-:W1:Y:S04]  /*4b0c0*/  LDL.LU R245, [R1+0xd64] ;  /* 0x000d640001f57983 */ /* 0x000e680000300800 */
[----:B------:R-:W1:Y:S04]  /*4b0d0*/  LDL.LU R246, [R1+0xd68] ;  /* 0x000d680001f67983 */ /* 0x000e680000300800 */
[----:B------:R-:W1:Y:S01]  /*4b0e0*/  LDL.LU R247, [R1+0xd6c] ;  /* 0x000d6c0001f77983 */ /* 0x000e620000300800 */
[C---:B--2---:R-:W-:Y:S08]  /*4b0f0*/  HMMA.1688.F32.TF32 R48, R208.reuse, R196, R44 ;  /* 0x000000c4d030723c */ /* 0x044ff0000008102c */
[C---:B------:R-:W-:Y:S08]  /*4b100*/  HMMA.1688.F32.TF32 R44, R208.reuse, R192, R40 ;  /* 0x000000c0d02c723c */ /* 0x040ff00000081028 */
[C---:B------:R-:W-:Y:S08]  /*4b110*/  HMMA.1688.F32.TF32 R40, R208.reuse, R188, R36 ;  /* 0x000000bcd028723c */ /* 0x040ff00000081024 */
[C---:B------:R-:W-:Y:S08]  /*4b120*/  HMMA.1688.F32.TF32 R36, R208.reuse, R212, R32 ;  /* 0x000000d4d024723c */ /* 0x040ff00000081020 */
[C---:B------:R-:W-:Y:S08]  /*4b130*/  HMMA.1688.F32.TF32 R32, R208.reuse, R216, R28 ;  /* 0x000000d8d020723c */ /* 0x040ff0000008101c */
[----:B------:R-:W-:Y:S01]  /*4b140*/  HMMA.1688.F32.TF32 R28, R208, R220, R24 ;  /* 0x000000dcd01c723c */ /* 0x000fe20000081018 */
[----:B------:R-:W-:Y:S01]  /*4b150*/  STL.64 [R1+0xcf0], R48 ;  /* 0x000cf03001007387 */ /* 0x000fe20000100a00 */
[----:B------:R-:W-:Y:S01]  /*4b160*/  MOV R3, R84 ;  /* 0x0000005400037202 */ /* 0x000fe20000000f00 */
[----:B------:R-:W-:Y:S01]  /*4b170*/  IMAD.MOV.U32 R4, RZ, RZ, R85 ;  /* 0x000000ffff047224 */ /* 0x000fe200078e0055 */
[----:B------:R-:W-:Y:S01]  /*4b180*/  MOV R5, R86 ;  /* 0x0000005600057202 */ /* 0x000fe20000000f00 */
[----:B------:R-:W-:Y:S01]  /*4b190*/  IMAD.MOV.U32 R252, RZ, RZ, R87 ;  /* 0x000000fffffc7224 */ /* 0x000fe200078e0057 */
[----:B------:R-:W-:Y:S02]  /*4b1a0*/  LDS R208, [R2+0x8180] ;  /* 0x0081800002d07984 */ /* 0x000fe40000000800 */
[C---:B------:R-:W-:Y:S02]  /*4b1b0*/  HMMA.1688.F32.TF32 R24, R224.reuse, R184, R20 ;  /* 0x000000b8e018723c */ /* 0x040fe40000081014 */
[----:B------:R-:W-:Y:S04]  /*4b1c0*/  LDS R210, [R2+0xa180] ;  /* 0x00a1800002d27984 */ /* 0x000fe80000000800 */
[----:B------:R-:W-:Y:S02]  /*4b1d0*/  LDS R209, [R0+0x8180] ;  /* 0x0081800000d17984 */ /* 0x000fe40000000800 */
[C---:B------:R-:W-:Y:S02]  /*4b1e0*/  HMMA.1688.F32.TF32 R20, R224.reuse, R180, R16 ;  /* 0x000000b4e014723c */ /* 0x040fe40000081010 */
[----:B------:R-:W-:Y:S06]  /*4b1f0*/  LDS R211, [R0+0xa180] ;  /* 0x00a1800000d37984 */ /* 0x000fec0000000800 */
[C---:B------:R-:W-:Y:S01]  /*4b200*/  HMMA.1688.F32.TF32 R16, R224.reuse, R196, R12 ;  /* 0x000000c4e010723c */ /* 0x040fe2000008100c */
[----:B------:R-:W-:Y:S07]  /*4b210*/  STL.64 [R1+0xcf8], R50 ;  /* 0x000cf83201007387 */ /* 0x000fee0000100a00 */
[C---:B------:R-:W-:Y:S01]  /*4b220*/  HMMA.1688.F32.TF32 R12, R224.reuse, R192, R8 ;  /* 0x000000c0e00c723c */ /* 0x040fe20000081008 */
[----:B------:R-:W-:Y:S07]  /*4b230*/  STL.64 [R1+0xce0], R44 ;  /* 0x000ce02c01007387 */ /* 0x000fee0000100a00 */
        /* <DEDUP_REMOVED lines=22> */
[----:B--2---:R-:W-:Y:S01]  /*4b3a0*/  HMMA.1688.F32.TF32 R8, R224, R220, R240 ;  /* 0x000000dce008723c */ /* 0x004fe200000810f0 */
        /* <DEDUP_REMOVED lines=8> */
[----:B------:R-:W2:Y:S01]  /*4b430*/  LDL.LU R240, [R1+0xe0] ;  /* 0x0000e00001f07983 */ /* 0x000ea20000300800 */
[----:B------:R-:W-:Y:S03]  /*4b440*/  HMMA.1688.F32.TF32 R76, R204, R180, R76 ;  /* 0x000000b4cc4c723c */ /* 0x000fe6000008104c */
[----:B------:R-:W-:Y:S04]  /*4b450*/  LDS R204, [R6+0x8100] ;  /* 0x0081000006cc7984 */ /* 0x000fe80000000800 */
[----:B------:R-:W-:Y:S04]  /*4b460*/  LDS R206, [R6+0xa100] ;  /* 0x00a1000006ce7984 */ /* 0x000fe80000000800 */
[----:B------:R-:W-:Y:S04]  /*4b470*/  LDS R205, [R7+0x8100] ;  /* 0x0081000007cd7984 */ /* 0x000fe80000000800 */
[----:B------:R-:W-:Y:S04]  /*4b480*/  LDS R207, [R7+0xa100] ;  /* 0x00a1000007cf7984 */ /* 0x000fe80000000800 */
[----:B------:R-:W-:Y:S04]  /*4b490*/  LDS R225, [R7+0x8180] ;  /* 0x0081800007e17984 */ /* 0x000fe80000000800 */
[----:B------:R-:W3:Y:S01]  /*4b4a0*/  LDS R227, [R7+0xa180] ;  /* 0x00a1800007e37984 */ /* 0x000ee20000000800 */
[----:B-1----:R-:W-:Y:S11]  /*4b4b0*/  HMMA.1688.F32.TF32 R8, R200, R184, R244 ;  /* 0x000000b8c808723c */ /* 0x002ff600000810f4 */
        /* <DEDUP_REMOVED lines=17> */
[----:B----4-:R-:W2:Y:S04]  /*4b5d0*/  LDL.LU R10, [R1+0x148] ;  /* 0x00014800010a7983 */ /* 0x010ea80000300800 */
[----:B------:R-:W2:Y:S04]  /*4b5e0*/  LDL.LU R11, [R1+0x14c] ;  /* 0x00014c00010b7983 */ /* 0x000ea80000300800 */
[----:B------:R-:W4:Y:S04]  /*4b5f0*/  LDL.LU R12, [R1+0x150] ;  /* 0x00015000010c7983 */ /* 0x000f280000300800 */
[----:B------:R-:W4:Y:S04]  /*4b600*/  LDL.LU R13, [R1+0x154] ;  /* 0x00015400010d7983 */ /* 0x000f280000300800 */
[----:B------:R-:W4:Y:S04]  /*4b610*/  LDL.LU R14, [R1+0x158] ;  /* 0x00015800010e7983 */ /* 0x000f280000300800 */
[----:B------:R-:W4:Y:S04]  /*4b620*/  LDL.LU R15, [R1+0x15c] ;  /* 0x00015c00010f7983 */ /* 0x000f280000300800 */
        /* <DEDUP_REMOVED lines=40> */
[----:B------:R-:W-:-:S03]  /*4b8b0*/  MOV R182, R76 ;  /* 0x0000004c00b67202 */ /* 0x000fc60000000f00 */
[----:B------:R-:W2:Y:S01]  /*4b8c0*/  LDL.LU R72, [R1+0x1d0] ;  /* 0x0001d00001487983 */ /* 0x000ea20000300800 */
[----:B------:R-:W-:-:S03]  /*4b8d0*/  IMAD.MOV.U32 R183, RZ, RZ, R77 ;  /* 0x000000ffffb77224 */ /* 0x000fc600078e004d */
[----:B------:R-:W2:Y:S01]  /*4b8e0*/  LDL.LU R73, [R1+0x1d4] ;  /* 0x0001d40001497983 */ /* 0x000ea20000300800 */
[----:B------:R-:W-:-:S03]  /*4b8f0*/  MOV R186, R78 ;  /* 0x0000004e00ba7202 */ /* 0x000fc60000000f00 */
[----:B------:R-:W2:Y:S01]  /*4b900*/  LDL.LU R74, [R1+0x1d8] ;  /* 0x0001d800014a7983 */ /* 0x000ea20000300800 */
[----:B------:R-:W-:-:S03]  /*4b910*/  IMAD.MOV.U32 R187, RZ, RZ, R79 ;  /* 0x000000ffffbb7224 */ /* 0x000fc600078e004f */
        /* <DEDUP_REMOVED lines=61> */
[----:B---3--:R-:W-:Y:S08]  /*4bcf0*/  HMMA.1688.F32.TF32 R16, R224, R184, R16 ;  /* 0x000000b8e010723c */ /* 0x008ff00000081010 */
[C---:B--2---:R-:W-:Y:S08]  /*4bd00*/  HMMA.1688.F32.TF32 R88, R200.reuse, R216, R88 ;  /* 0x000000d8c858723c */ /* 0x044ff00000081058 */
[C---:B----4-:R-:W-:Y:S08]  /*4bd10*/  HMMA.1688.F32.TF32 R92, R200.reuse, R212, R92 ;  /* 0x000000d4c85c723c */ /* 0x050ff0000008105c */
[C---:B------:R-:W-:Y:S08]  /*4bd20*/  HMMA.1688.F32.TF32 R96, R200.reuse, R188, R96 ;  /* 0x000000bcc860723c */ /* 0x040ff00000081060 */
[C---:B------:R-:W-:Y:S08]  /*4bd30*/  HMMA.1688.F32.TF32 R104, R200.reuse, R196, R104 ;  /* 0x000000c4c868723c */ /* 0x040ff00000081068 */
[C---:B------:R-:W-:Y:S08]  /*4bd40*/  HMMA.1688.F32.TF32 R108, R200.reuse, R180, R108 ;  /* 0x000000b4c86c723c */ /* 0x040ff0000008106c */
[C---:B------:R-:W-:Y:S11]  /*4bd50*/  HMMA.1688.F32.TF32 R100, R200.reuse, R192, R100 ;  /* 0x000000c0c864723c */ /* 0x040ff60000081064 */
[----:B------:R-:W-:Y:S04]  /*4bd60*/  @!UPT UIADD3 URZ, URZ, URZ, URZ ;  /* 0x0000003f3f3ff290 */ /* 0x000fe8000fffe03f */
[----:B------:R-:W-:Y:S04]  /*4bd70*/  STL.64 [R1+0xdb0], R108 ;  /* 0x000db06c01007387 */ /* 0x000fe80000100a00 */
[----:B------:R1:W-:Y:S01]  /*4bd80*/  STL.64 [R1+0xdb8], R110 ;  /* 0x000db86e01007387 */ /* 0x0003e20000100a00 */
[----:B------:R-:W-:Y:S03]  /*4bd90*/  HMMA.1688.F32.TF32 R200, R200, R220, R84 ;  /* 0x000000dcc8c8723c */ /* 0x000fe60000081054 */
[----:B-1----:R-:W2:Y:S05]  /*4bda0*/  LDL.LU.64 R110, [R1+0x5718] ;  /* 0x00571800016e7983 */ /* 0x002eaa0000300a00 */
[C---:B------:R-:W-:Y:S01]  /*4bdb0*/  HMMA.1688.F32.TF32 R84, R204.reuse, R184, R80 ;  /* 0x000000b8cc54723c */ /* 0x040fe20000081050 */
[----:B------:R-:W2:Y:S04]  /*4bdc0*/  LDL.LU.64 R108, [R1+0x5710] ;  /* 0x00571000016c7983 */ /* 0x000ea80000300a00 */
[----:B------:R-:W-:Y:S03]  /*4bdd0*/  STL.64 [R1+0xda0], R104 ;  /* 0x000da06801007387 */ /* 0x000fe60000100a00 */
[C---:B------:R-:W-:Y:S01]  /*4bde0*/  HMMA.1688.F32.TF32 R80, R204.reuse, R180, R76 ;  /* 0x000000b4cc50723c */ /* 0x040fe2000008104c */
[----:B------:R1:W-:Y:S07]  /*4bdf0*/  STL.64 [R1+0xda8], R106 ;  /* 0x000da86a01007387 */ /* 0x0003ee0000100a00 */
[C---:B------:R-:W-:Y:S01]  /*4be00*/  HMMA.1688.F32.TF32 R76, R204.reuse, R196, R72 ;  /* 0x000000c4cc4c723c */ /* 0x040fe20000081048 */
[----:B-1----:R-:W3:Y:S07]  /*4be10*/  LDL.LU.64 R106, [R1+0x5708] ;  /* 0x00570800016a7983 */ /* 0x002eee0000300a00 */
[C---:B------:R-:W-:Y:S01]  /*4be20*/  HMMA.1688.F32.TF32 R72, R204.reuse, R192, R68 ;  /* 0x000000c0cc48723c */ /* 0x040fe20000081044 */
[----:B------:R-:W3:Y:S04]  /*4be30*/  LDL.LU.64 R104, [R1+0x5700] ;  /* 0x0057000001687983 */ /* 0x000ee80000300a00 */
[----:B------:R-:W-:Y:S03]  /*4be40*/  STL.64 [R1+0xd90], R100 ;  /* 0x000d906401007387 */ /* 0x000fe60000100a00 */
[C---:B------:R-:W-:Y:S01]  /*4be50*/  HMMA.1688.F32.TF32 R68, R204.reuse, R188, R64 ;  /* 0x000000bccc44723c */ /* 0x040fe20000081040 */
[----:B------:R1:W-:Y:S07]  /*4be60*/  STL.64 [R1+0xd98], R102 ;  /* 0x000d986601007387 */ /* 0x0003ee0000100a00 */
[C---:B------:R-:W-:Y:S01]  /*4be70*/  HMMA.1688.F32.TF32 R64, R204.reuse, R212, R60 ;  /* 0x000000d4cc40723c */ /* 0x040fe2000008103c */
[----:B-1----:R-:W4:Y:S04]  /*4be80*/  LDL.LU.64 R102, [R1+0x56f8] ;  /* 0x0056f80001667983 */ /* 0x002f280000300a00 */
[----:B------:R-:W4:Y:S03]  /*4be90*/  LDL.LU.64 R100, [R1+0x56f0] ;  /* 0x0056f00001647983 */ /* 0x000f260000300a00 */
[C---:B------:R-:W-:Y:S01]  /*4bea0*/  HMMA.1688.F32.TF32 R60, R204.reuse, R216, R56 ;  /* 0x000000d8cc3c723c */ /* 0x040fe20000081038 */
[----:B------:R-:W-:Y:S04]  /*4beb0*/  STL.64 [R1+0xd80], R96 ;  /* 0x000d806001007387 */ /* 0x000fe80000100a00 */
[----:B------:R1:W-:Y:S03]  /*4bec0*/  STL.64 [R1+0xd88], R98 ;  /* 0x000d886201007387 */ /* 0x0003e60000100a00 */
[----:B------:R-:W-:Y:S01]  /*4bed0*/  HMMA.1688.F32.TF32 R56, R204, R220, R52 ;  /* 0x000000dccc38723c */ /* 0x000fe20000081034 */
[----:B------:R-:W-:Y:S04]  /*4bee0*/  LDS R204, [R6+0x8200] ;  /* 0x0082000006cc7984 */ /* 0x000fe80000000800 */
[----:B------:R-:W-:Y:S04]  /*4bef0*/  LDS R206, [R6+0xa200] ;  /* 0x00a2000006ce7984 */ /* 0x000fe80000000800 */
[----:B-1----:R-:W2:Y:S04]  /*4bf00*/  LDL.LU.64 R98, [R1+0x56e8] ;  /* 0x0056e80001627983 */ /* 0x002ea80000300a00 */
[----:B------:R-:W2:Y:S01]  /*4bf10*/  LDL.LU.64 R96, [R1+0x56e0] ;  /* 0x0056e00001607983 */ /* 0x000ea20000300a00 */
[C---:B------:R-:W-:Y:S03]  /*4bf20*/  HMMA.1688.F32.TF32 R52, R208.reuse, R184, R48 ;  /* 0x000000b8d034723c */ /* 0x040fe60000081030 */
[----:B------:R-:W-:Y:S04]  /*4bf30*/  STL.64 [R1+0xd70], R92 ;  /* 0x000d705c01007387 */ /* 0x000fe80000100a00 */
[----:B------:R1:W-:Y:S01]  /*4bf40*/  STL.64 [R1+0xd78], R94 ;  /* 0x000d785e01007387 */ /* 0x0003e20000100a00 */
[C---:B------:R-:W-:Y:S03]  /*4bf50*/  HMMA.1688.F32.TF32 R48, R208.reuse, R180, R44 ;  /* 0x000000b4d030723c */ /* 0x040fe6000008102c */
[----:B------:R-:W-:Y:S04]  /*4bf60*/  LDS R205, [R7+0x8200] ;  /* 0x0082000007cd7984 */ /* 0x000fe80000000800 */
[----:B------:R-:W2:Y:S04]  /*4bf70*/  LDS R207, [R7+0xa200] ;  /* 0x00a2000007cf7984 */ /* 0x000ea80000000800 */
[----:B-1----:R-:W2:Y:S04]  /*4bf80*/  LDL.LU.64 R94, [R1+0x56d8] ;  /* 0x0056d800015e7983 */ /* 0x002ea80000300a00 */
[----:B------:R-:W2:Y:S01]  /*4bf90*/  LDL.LU.64 R92, [R1+0x56d0] ;  /* 0x0056d000015c7983 */ /* 0x000ea20000300a00 */
[C---:B------:R-:W-:Y:S03]  /*4bfa0*/  HMMA.1688.F32.TF32 R44, R208.reuse, R196, R40 ;  /* 0x000000c4d02c723c */ /* 0x040fe60000081028 */
[----:B------:R-:W-:Y:S04]  /*4bfb0*/  STL.64 [R1+0xd60], R88 ;  /* 0x000d605801007387 */ /* 0x000fe80000100a00 */
[----:B------:R1:W-:Y:S01]  /*4bfc0*/  STL.64 [R1+0xd68], R90 ;  /* 0x000d685a01007387 */ /* 0x0003e20000100a00 */
[C---:B------:R-:W-:Y:S03]  /*4bfd0*/  HMMA.1688.F32.TF32 R40, R208.reuse, R192, R36 ;  /* 0x000000c0d028723c */ /* 0x040fe60000081024 */
[----:B-1----:R-:W2:Y:S04]  /*4bfe0*/  LDL.LU.64 R90, [R1+0x56c8] ;  /* 0x0056c800015a7983 */ /* 0x002ea80000300a00 */
[----:B------:R-:W2:Y:S01]  /*4bff0*/  LDL.LU.64 R88, [R1+0x56c0] ;  /* 0x0056c00001587983 */ /* 0x000ea20000300a00 */
[C---:B------:R-:W-:Y:S03]  /*4c000*/  HMMA.1688.F32.TF32 R36, R208.reuse, R188, R32 ;  /* 0x000000bcd024723c */ /* 0x040fe60000081020 */
[----:B------:R-:W-:Y:S04]  /*4c010*/  STL.64 [R1+0xd40], R200 ;  /* 0x000d40c801007387 */ /* 0x000fe80000100a00 */
[----:B------:R-:W-:Y:S01]  /*4c020*/  STL.64 [R1+0xd48], R202 ;  /* 0x000d48ca01007387 */ /* 0x000fe20000100a00 */
[C---:B------:R-:W-:Y:S03]  /*4c030*/  HMMA.1688.F32.TF32 R32, R208.reuse, R212, R28 ;  /* 0x000000d4d020723c */ /* 0x040fe6000008101c */
[----:B------:R-:W-:Y:S04]  /*4c040*/  STL.64 [R1+0xd30], R84 ;  /* 0x000d305401007387 */ /* 0x000fe80000100a00 */
[----:B------:R-:W-:Y:S01]  /*4c050*/  STL.64 [R1+0xd38], R86 ;  /* 0x000d385601007387 */ /* 0x000fe20000100a00 */
[C---:B------:R-:W-:Y:S03]  /*4c060*/  HMMA.1688.F32.TF32 R28, R208.reuse, R216, R24 ;  /* 0x000000d8d01c723c */ /* 0x040fe60000081018 */
[----:B------:R-:W-:Y:S04]  /*4c070*/  STL.64 [R1+0xca0], R80 ;  /* 0x000ca05001007387 */ /* 0x000fe80000100a00 */
[----:B------:R-:W-:Y:S01]  /*4c080*/  STL.64 [R1+0xca8], R82 ;  /* 0x000ca85201007387 */ /* 0x000fe20000100a00 */
[----:B------:R-:W-:Y:S03]  /*4c090*/  HMMA.1688.F32.TF32 R24, R208, R220, R20 ;  /* 0x000000dcd018723c */ /* 0x000fe60000081014 */
        /* <DEDUP_REMOVED lines=30> */
[----:B------:R-:W-:Y:S01]  /*4c280*/  STL.64 [R1+0xaf0], R16 ;  /* 0x000af01001007387 */ /* 0x000fe20000100a00 */
[C---:B------:R-:W-:Y:S03]  /*4c290*/  HMMA.1688.F32.TF32 R8, R224.reuse, R188, R232 ;  /* 0x000000bce008723c */ /* 0x040fe600000810e8 */
[----:B------:R1:W-:Y:S04]  /*4c2a0*/  STL.64 [R1+0xaf8], R18 ;  /* 0x000af81201007387 */ /* 0x0003e80000100a00 */
[----:B------:R-:W-:Y:S04]  /*4c2b0*/  LDS R200, [R2+0x8200] ;  /* 0x0082000002c87984 */ /* 0x000fe80000000800 */
[----:B------:R-:W-:Y:S01]  /*4c2c0*/  LDS R202, [R2+0xa200] ;  /* 0x00a2000002ca7984 */ /* 0x000fe20000000800 */
[C---:B-1----:R-:W-:Y:S03]  /*4c2d0*/  HMMA.1688.F32.TF32 R16, R224.reuse, R192, R228 ;  /* 0x000000c0e010723c */ /* 0x042fe600000810e4 */
[----:B------:R-:W-:Y:S04]  /*4c2e0*/  STL.64 [R1+0xae0], R20 ;  /* 0x000ae01401007387 */ /* 0x000fe80000100a00 */
[----:B------:R-:W-:Y:S04]  /*4c2f0*/  STL.64 [R1+0xae8], R22 ;  /* 0x000ae81601007387 */ /* 0x000fe80000100a00 */
        /* <DEDUP_REMOVED lines=13> */
[----:B------:R1:W-:Y:S04]  /*4c3d0*/  STL.64 [R1+0xa20], R12 ;  /* 0x000a200c01007387 */ /* 0x0003e80000100a00 */
[----:B------:R3:W-:Y:S04]  /*4c3e0*/  STL.64 [R1+0xa28], R14 ;  /* 0x000a280e01007387 */ /* 0x0007e80000100a00 */
[----:B------:R-:W-:Y:S04]  /*4c3f0*/  LDS R209, [R0+0x8280] ;  /* 0x0082800000d17984 */ /* 0x000fe80000000800 */
[----:B-1----:R-:W2:Y:S04]  /*4c400*/  LDL.LU R12, [R1] ;  /* 0x00000000010c7983 */ /* 0x002ea80000300800 */
[----:B------:R1:W-:Y:S04]  /*4c410*/  STL.64 [R1+0xa00], R16 ;  /* 0x000a001001007387 */ /* 0x0003e80000100a00 */
[----:B------:R1:W-:Y:S04]  /*4c420*/  STL.64 [R1+0xa08], R18 ;  /* 0x000a081201007387 */ /* 0x0003e80000100a00 */
[----:B------:R1:W-:Y:S04]  /*4c430*/  STL.64 [R1+0x9d0], R8 ;  /* 0x0009d00801007387 */ /* 0x0003e80000100a00 */
[----:B------:R1:W-:Y:S04]  /*4c440*/  STL.64 [R1+0x9d8], R10 ;  /* 0x0009d80a01007387 */ /* 0x0003e80000100a00 */
[----:B------:R-:W2:Y:S04]  /*4c450*/  LDL.LU R13, [R1+0x4] ;  /* 0x00000400010d7983 */ /* 0x000ea80000300800 */
[----:B---3--:R-:W3:Y:S04]  /*4c460*/  LDL.LU R14, [R1+0x8] ;  /* 0x00000800010e7983 */ /* 0x008ee80000300800 */
[----:B------:R-:W3:Y:S04]  /*4c470*/  LDL.LU R15, [R1+0xc] ;  /* 0x00000c00010f7983 */ /* 0x000ee80000300800 */
[----:B-1----:R-:W2:Y:S04]  /*4c480*/  LDL.LU R16, [R1+0x10] ;  /* 0x0000100001107983 */ /* 0x002ea80000300800 */
        /* <DEDUP_REMOVED lines=95> */
[----:B------:R-:W1:Y:S04]  /*4ca80*/  LDS R211, [R0+0xa280] ;  /* 0x00a2800000d37984 */ /* 0x000e680000000800 */
[----:B------:R-:W-:Y:S04]  /*4ca90*/  LDS R224, [R6+0x8280] ;  /* 0x0082800006e07984 */ /* 0x000fe80000000800 */
[----:B------:R-:W-:Y:S04]  /*4caa0*/  LDS R226, [R6+0xa280] ;  /* 0x00a2800006e27984 */ /* 0x000fe80000000800 */
[----:B------:R-:W-:Y:S04]  /*4cab0*/  LDS R225, [R7+0x8280] ;  /* 0x0082800007e17984 */ /* 0x000fe80000000800 */
[----:B------:R-:W1:Y:S01]  /*4cac0*/  LDS R227, [R7+0xa280] ;  /* 0x00a2800007e37984 */ /* 0x000e620000000800 */
[C---:B--2---:R-:W-:Y:S08]  /*4cad0*/  HMMA.1688.F32.TF32 R244, R204.reuse, R212, R244 ;  /* 0x000000d4ccf4723c */ /* 0x044ff000000810f4 */
[----:B---3--:R-:W-:Y:S08]  /*4cae0*/  HMMA.1688.F32.TF32 R240, R204, R188, R240 ;  /* 0x000000bcccf0723c */ /* 0x008ff000000810f0 */
[C---:B----4-:R-:W-:Y:S08]  /*4caf0*/  HMMA.1688.F32.TF32 R64, R200.reuse, R212, R64 ;  /* 0x000000d4c840723c */ /* 0x050ff00000081040 */
[C---:B------:R-:W-:Y:S08]  /*4cb00*/  HMMA.1688.F32.TF32 R68, R200.reuse, R188, R68 ;  /* 0x000000bcc844723c */ /* 0x040ff00000081044 */
[C---:B------:R-:W-:Y:S08]  /*4cb10*/  HMMA.1688.F32.TF32 R72, R200.reuse, R192, R72 ;  /* 0x000000c0c848723c */ /* 0x040ff00000081048 */
        /* <DEDUP_REMOVED lines=38> */
[----:B------:R1:W-:Y:S01]  /*4cd80*/  STL.64 [R1+0xa38], R202 ;  /* 0x000a38ca01007387 */ /* 0x0003e20000100a00 */
[C---:B------:R-:W-:Y:S03]  /*4cd90*/  HMMA.1688.F32.TF32 R228, R204.reuse, R180, R228 ;  /* 0x000000b4cce4723c */ /* 0x040fe600000810e4 */
[----:B-1----:R-:W2:Y:S04]  /*4cda0*/  LDL.LU R200, [R1+0x60] ;  /* 0x0000600001c87983 */ /* 0x002ea80000300800 */
[----:B------:R-:W2:Y:S04]  /*4cdb0*/  LDL.LU R201, [R1+0x64] ;  /* 0x0000640001c97983 */ /* 0x000ea80000300800 */
[----:B------:R-:W2:Y:S04]  /*4cdc0*/  LDL.LU R202, [R1+0x68] ;  /* 0x0000680001ca7983 */ /* 0x000ea80000300800 */
[----:B------:R-:W2:Y:S01]  /*4cdd0*/  LDL.LU R203, [R1+0x6c] ;  /* 0x00006c0001cb7983 */ /* 0x000ea20000300800 */
[C---:B------:R-:W-:Y:S08]  /*4cde0*/  HMMA.1688.F32.TF32 R232, R204.reuse, R196, R232 ;  /* 0x000000c4cce8723c */ /* 0x040ff000000810e8 */
[C---:B------:R-:W-:Y:S01]  /*4cdf0*/  HMMA.1688.F32.TF32 R236, R204.reuse, R192, R236 ;  /* 0x000000c0ccec723c */ /* 0x040fe200000810ec */
        /* <DEDUP_REMOVED lines=22> */
[----:B-1----:R-:W4:Y:S04]  /*4cf60*/  LDL.LU.64 R246, [R1+0x55e8] ;  /* 0x0055e80001f67983 */ /* 0x002f280000300a00 */
[----:B------:R-:W4:Y:S01]  /*4cf70*/  LDL.LU.64 R244, [R1+0x55e0] ;  /* 0x0055e00001f47983 */ /* 0x000f220000300a00 */
[C---:B--2---:R-:W-:Y:S08]  /*4cf80*/  HMMA.1688.F32.TF32 R200, R204.reuse, R216, R200 ;  /* 0x000000d8ccc8723c */ /* 0x044ff000000810c8 */
[----:B------:R-:W-:Y:S08]  /*4cf90*/  HMMA.1688.F32.TF32 R204, R204, R220, R52 ;  /* 0x000000dccccc723c */ /* 0x000ff00000081034 */
[C---:B------:R-:W-:Y:S07]  /*4cfa0*/  HMMA.1688.F32.TF32 R52, R208.reuse, R180, R44 ;  /* 0x000000b4d034723c */ /* 0x040fee000008102c */
[----:B------:R-:W-:Y:S04]  /*4cfb0*/  STL.64 [R1+0x990], R200 ;  /* 0x000990c801007387 */ /* 0x000fe80000100a00 */
[----:B------:R1:W-:Y:S01]  /*4cfc0*/  STL.64 [R1+0x998], R202 ;  /* 0x000998ca01007387 */ /* 0x0003e20000100a00 */
[C---:B------:R-:W-:Y:S08]  /*4cfd0*/  HMMA.1688.F32.TF32 R44, R208.reuse, R192, R36 ;  /* 0x000000c0d02c723c */ /* 0x040ff00000081024 */
[C---:B-1----:R-:W-:Y:S08]  /*4cfe0*/  HMMA.1688.F32.TF32 R200, R208.reuse, R184, R48 ;  /* 0x000000b8d0c8723c */ /* 0x042ff00000081030 */
[C---:B------:R-:W-:Y:S08]  /*4cff0*/  HMMA.1688.F32.TF32 R48, R208.reuse, R196, R40 ;  /* 0x000000c4d030723c */ /* 0x040ff00000081028 */
[C---:B------:R-:W-:Y:S08]  /*4d000*/  HMMA.1688.F32.TF32 R40, R208.reuse, R188, R32 ;  /* 0x000000bcd028723c */ /* 0x040ff00000081020 */
[C---:B------:R-:W-:Y:S08]  /*4d010*/  HMMA.1688.F32.TF32 R36, R208.reuse, R212, R28 ;  /* 0x000000d4d024723c */ /* 0x040ff0000008101c */
[C---:B------:R-:W-:Y:S01]  /*4d020*/  HMMA.1688.F32.TF32 R32, R208.reuse, R216, R24 ;  /* 0x000000d8d020723c */ /* 0x040fe20000081018 */
[----:B------:R-:W-:Y:S07]  /*4d030*/  STL.64 [R1+0x950], R204 ;  /* 0x000950cc01007387 */ /* 0x000fee0000100a00 */
        /* <DEDUP_REMOVED lines=12> */
[----:B------:R-:W-:Y:S01]  /*4d100*/  STL.64 [R1+0x910], R44 ;  /* 0x0009102c01007387 */ /* 0x000fe20000100a00 */
[C---:B---3--:R-:W-:Y:S03]  /*4d110*/  HMMA.1688.F32.TF32 R8, R224.reuse, R220, R8 ;  /* 0x000000dce008723c */ /* 0x048fe60000081008 */
[----:B------:R-:W-:Y:S04]  /*4d120*/  LDS R200, [R6+0x8300] ;  /* 0x0083000006c87984 */ /* 0x000fe80000000800 */
[----:B------:R-:W-:Y:S01]  /*4d130*/  LDS R201, [R7+0x8300] ;  /* 0x0083000007c97984 */ /* 0x000fe20000000800 */
[C---:B----4-:R-:W-:Y:S03]  /*4d140*/  HMMA.1688.F32.TF32 R12, R224.reuse, R192, R240 ;  /* 0x000000c0e00c723c */ /* 0x050fe600000810f0 */
[----:B------:R-:W-:Y:S04]  /*4d150*/  STL.64 [R1+0x918], R46 ;  /* 0x0009182e01007387 */ /* 0x000fe80000100a00 */
[----:B------:R-:W-:Y:S04]  /*4d160*/  STL.64 [R1+0x900], R40 ;  /* 0x0009002801007387 */ /* 0x000fe80000100a00 */
[----:B------:R-:W-:Y:S04]  /*4d170*/  STL.64 [R1+0x908], R42 ;  /* 0x0009082a01007387 */ /* 0x000fe80000100a00 */
[----:B------:R-:W-:Y:S04]  /*4d180*/  LDS R206, [R2+0xa380] ;  /* 0x00a3800002ce7984 */ /* 0x000fe80000000800 */
[----:B------:R-:W-:Y:S04]  /*4d190*/  LDS R207, [R0+0xa380] ;  /* 0x00a3800000cf7984 */ /* 0x000fe80000000800 */
[----:B------:R-:W-:Y:S01]  /*4d1a0*/  LDS R208, [R6+0x8380] ;  /* 0x0083800006d07984 */ /* 0x000fe20000000800 */
        /* <DEDUP_REMOVED lines=19> */
[----:B-1----:R-:W-:Y:S03]  /*4d2e0*/  HMMA.1688.F32.TF32 R12, R224, R216, R228 ;  /* 0x000000d8e00c723c */ /* 0x002fe600000810e4 */
[----:B------:R-:W-:Y:S04]  /*4d2f0*/  LDS R210, [R6+0xa380] ;  /* 0x00a3800006d27984 */ /* 0x000fe80000000800 */
[----:B------:R-:W-:Y:S04]  /*4d300*/  LDS R209, [R7+0x8380] ;  /* 0x0083800007d17984 */ /* 0x000fe80000000800 */
[----:B------:R-:W-:Y:S04]  /*4d310*/  STL.64 [R1+0x830], R20 ;  /* 0x0008301401007387 */ /* 0x000fe80000100a00 */
[----:B------:R-:W-:Y:S04]  /*4d320*/  STL.64 [R1+0x838], R22 ;  /* 0x0008381601007387 */ /* 0x000fe80000100a00 */
[----:B------:R1:W-:Y:S04]  /*4d330*/  STL.64 [R1+0x7b0], R16 ;  /* 0x0007b01001007387 */ /* 0x0003e80000100a00 */
[----:B------:R3:W-:Y:S04]  /*4d340*/  STL.64 [R1+0x7b8], R18 ;  /* 0x0007b81201007387 */ /* 0x0007e80000100a00 */
[----:B------:R-:W4:Y:S04]  /*4d350*/  LDL.LU R244, [R1+0x430] ;  /* 0x0004300001f47983 */ /* 0x000f280000300800 */
[----:B------:R1:W-:Y:S04]  /*4d360*/  STL.64 [R1+0x790], R12 ;  /* 0x0007900c01007387 */ /* 0x0003e80000100a00 */
[----:B------:R1:W-:Y:S04]  /*4d370*/  STL.64 [R1+0x798], R14 ;  /* 0x0007980e01007387 */ /* 0x0003e80000100a00 */
[----:B------:R-:W-:Y:S04]  /*4d380*/  STL.64 [R1+0x760], R8 ;  /* 0x0007600801007387 */ /* 0x000fe80000100a00 */
[----:B------:R-:W-:Y:S04]  /*4d390*/  STL.64 [R1+0x768], R10 ;  /* 0x0007680a01007387 */ /* 0x000fe80000100a00 */
        /* <DEDUP_REMOVED lines=69> */
[----:B------:R-:W-:Y:S04]  /*4d7f0*/  LDS R9, [R0+0x8300] ;  /* 0x0083000000097984 */ /* 0x000fe80000000800 */
[----:B------:R-:W3:Y:S04]  /*4d800*/  LDS R11, [R0+0xa300] ;  /* 0x00a30000000b7984 */ /* 0x000ee80000000800 */
[----:B------:R-:W1:Y:S01]  /*4d810*/  LDS R211, [R7+0xa380] ;  /* 0x00a3800007d37984 */ /* 0x000e620000000800 */
[----:B--2---:R-:W-:Y:S08]  /*4d820*/  HMMA.1688.F32.TF32 R16, R200, R180, R16 ;  /* 0x000000b4c810723c */ /* 0x004ff00000081010 */
[C---:B---3--:R-:W-:Y:S08]  /*4d830*/  HMMA.1688.F32.TF32 R32, R8.reuse, R212, R32 ;  /* 0x000000d40820723c */ /* 0x048ff00000081020 */
        /* <DEDUP_REMOVED lines=13> */
[----:B------:R3:W-:Y:S01]  /*4d910*/  STL.64 [R1+0x818], R50 ;  /* 0x0008183201007387 */ /* 0x0007e20000100a00 */
[C---:B------:R-:W-:Y:S03]  /*4d920*/  HMMA.1688.F32.TF32 R20, R200.reuse, R184, R20 ;  /* 0x000000b8c814723c */ /* 0x040fe60000081014 */
[----:B---3--:R-:W3:Y:S04]  /*4d930*/  LDL.LU.64 R50, [R1+0x55c8] ;  /* 0x0055c80001327983 */ /* 0x008ee80000300a00 */
[----:B------:R-:W3:Y:S04]  /*4d940*/  LDL.LU.64 R48, [R1+0x55c0] ;  /* 0x0055c00001307983 */ /* 0x000ee80000300a00 */
[----:B------:R-:W-:Y:S04]  /*4d950*/  STL.64 [R1+0x800], R44 ;  /* 0x0008002c01007387 */ /* 0x000fe80000100a00 */
[----:B------:R4:W-:Y:S01]  /*4d960*/  STL.64 [R1+0x808], R46 ;  /* 0x0008082e01007387 */ /* 0x0009e20000100a00 */
[C---:B------:R-:W-:Y:S03]  /*4d970*/  HMMA.1688.F32.TF32 R12, R200.reuse, R196, R12 ;  /* 0x000000c4c80c723c */ /* 0x040fe6000008100c */
        /* <DEDUP_REMOVED lines=37> */
[----:B------:R-:W2:Y:S02]  /*4dbd0*/  LDL.LU.64 R12, [R1+0x5530] ;  /* 0x00553000010c7983 */ /* 0x000ea40000300a00 */
[C---:B--2---:R-:W-:Y:S11]  /*4dbe0*/  HMMA.1688.F32.TF32 R12, R200.reuse, R192, R12 ;  /* 0x000000c0c80c723c */ /* 0x044ff6000008100c */
[----:B------:R-:W-:Y:S11]  /*4dbf0*/  @!UPT UIADD3 URZ, URZ, URZ, URZ ;  /* 0x0000003f3f3ff290 */ /* 0x000ff6000fffe03f */
[----:B------:R-:W-:Y:S01]  /*4dc00*/  @!UPT UIADD3 URZ, URZ, URZ, URZ ;  /* 0x0000003f3f3ff290 */ /* 0x000fe2000fffe03f */
[----:B------:R1:W-:Y:S04]  /*4dc10*/  STL.64 [R1+0x740], R12 ;  /* 0x0007400c01007387 */ /* 0x0003e80000100a00 */
[----:B------:R2:W-:Y:S04]  /*4dc20*/  STL.64 [R1+0x748], R14 ;  /* 0x0007480e01007387 */ /* 0x0005e80000100a00 */
[----:B-1----:R-:W3:Y:S04]  /*4dc30*/  LDL.LU R12, [R1+0x4c0] ;  /* 0x0004c000010c7983 */ /* 0x002ee80000300800 */
[----:B------:R-:W3:Y:S04]  /*4dc40*/  LDL.LU R13, [R1+0x4c4] ;  /* 0x0004c400010d7983 */ /* 0x000ee80000300800 */
[----:B--2---:R-:W3:Y:S04]  /*4dc50*/  LDL.LU R14, [R1+0x4c8] ;  /* 0x0004c800010e7983 */ /* 0x004ee80000300800 */
[----:B------:R-:W3:Y:S01]  /*4dc60*/  LDL.LU R15, [R1+0x4cc] ;  /* 0x0004cc00010f7983 */ /* 0x000ee20000300800 */
[C---:B------:R-:W-:Y:S08]  /*4dc70*/  HMMA.1688.F32.TF32 R16, R200.reuse, R188, R16 ;  /* 0x000000bcc810723c */ /* 0x040ff00000081010 */
[C---:B------:R-:W-:Y:S11]  /*4dc80*/  HMMA.1688.F32.TF32 R20, R200.reuse, R212, R20 ;  /* 0x000000d4c814723c */ /* 0x040ff60000081014 */
[----:B------:R-:W-:Y:S04]  /*4dc90*/  @!UPT UIADD3 URZ, URZ, URZ, URZ ;  /* 0x0000003f3f3ff290 */ /* 0x000fe8000fffe03f */
[----:B------:R-:W-:Y:S04]  /*4dca0*/  STL.64 [R1+0x730], R16 ;  /* 0x0007301001007387 */ /* 0x000fe80000100a00 */
[----:B------:R1:W-:Y:S02]  /*4dcb0*/  STL.64 [R1+0x738], R18 ;  /* 0x0007381201007387 */ /* 0x0003e40000100a00 */
[C---:B-1----:R-:W-:Y:S02]  /*4dcc0*/  HMMA.1688.F32.TF32 R16, R200.reuse, R216, R24 ;  /* 0x000000d8c810723c */ /* 0x042fe40000081018 */
[----:B------:R-:W-:Y:S04]  /*4dcd0*/  STL.64 [R1+0x720], R20 ;  /* 0x0007201401007387 */ /* 0x000fe80000100a00 */
[----:B------:R-:W-:Y:S02]  /*4dce0*/  STL.64 [R1+0x728], R22 ;  /* 0x0007281601007387 */ /* 0x000fe40000100a00 */
[----:B------:R-:W-:Y:S11]  /*4dcf0*/  HMMA.1688.F32.TF32 R24, R200, R220, R28 ;  /* 0x000000dcc818723c */ /* 0x000ff6000008101c */
[----:B------:R-:W-:Y:S04]  /*4dd00*/  @!UPT UIADD3 URZ, URZ, URZ, URZ ;  /* 0x0000003f3f3ff290 */ /* 0x000fe8000fffe03f */
[----:B------:R-:W-:Y:S04]  /*4dd10*/  STL.64 [R1+0x6f0], R16 ;  /* 0x0006f01001007387 */ /* 0x000fe80000100a00 */
[----:B------:R1:W-:Y:S02]  /*4dd20*/  STL.64 [R1+0x6f8], R18 ;  /* 0x0006f81201007387 */ /* 0x0003e40000100a00 */
[C---:B-1----:R-:W-:Y:S08]  /*4dd30*/  HMMA.1688.F32.TF32 R16, R204.reuse, R180, R8 ;  /* 0x000000b4cc10723c */ /* 0x042ff00000081008 */
[C---:B------:R-:W-:Y:S01]  /*4dd40*/  HMMA.1688.F32.TF32 R8, R204.reuse, R192, R228 ;  /* 0x000000c0cc08723c */ /* 0x040fe200000810e4 */
[----:B------:R-:W-:Y:S04]  /*4dd50*/  STL.64 [R1+0x6c0], R24 ;  /* 0x0006c01801007387 */ /* 0x000fe80000100a00 */
[----:B------:R-:W-:Y:S03]  /*4dd60*/  STL.64 [R1+0x6c8], R26 ;  /* 0x0006c81a01007387 */ /* 0x000fe60000100a00 */
[C---:B---3--:R-:W-:Y:S08]  /*4dd70*/  HMMA.1688.F32.TF32 R20, R204.reuse, R184, R12 ;  /* 0x000000b8cc14723c */ /* 0x048ff0000008100c */
[C---:B------:R-:W-:Y:S11]  /*4dd80*/  HMMA.1688.F32.TF32 R12, R204.reuse, R196, R224 ;  /* 0x000000c4cc0c723c */ /* 0x040ff600000810e0 */
[----:B------:R-:W-:Y:S04]  /*4dd90*/  @!UPT UIADD3 URZ, URZ, URZ, URZ ;  /* 0x0000003f3f3ff290 */ /* 0x000fe8000fffe03f */
        /* <DEDUP_REMOVED lines=11> */
[----:B------:R-:W-:Y:S01]  /*4de50*/  LDS R22, [R2+0xa400] ;  /* 0x00a4000002167984 */ /* 0x000fe20000000800 */
[C---:B-1----:R-:W-:Y:S03]  /*4de60*/  HMMA.1688.F32.TF32 R8, R204.reuse, R216, R240 ;  /* 0x000000d8cc08723c */ /* 0x042fe600000810f0 */
[----:B------:R-:W-:Y:S04]  /*4de70*/  LDS R21, [R0+0x8400] ;  /* 0x0084000000157984 */ /* 0x000fe80000000800 */
[----:B------:R-:W1:Y:S04]  /*4de80*/  LDS R23, [R0+0xa400] ;  /* 0x00a4000000177984 */ /* 0x000e680000000800 */
[----:B------:R-:W-:Y:S04]  /*4de90*/  STL.64 [R1+0x670], R16 ;  /* 0x0006701001007387 */ /* 0x000fe80000100a00 */
[----:B------:R2:W-:Y:S04]  /*4dea0*/  STL.64 [R1+0x678], R18 ;  /* 0x0006781201007387 */ /* 0x0005e80000100a00 */
[----:B------:R-:W-:Y:S04]  /*4deb0*/  STL.64 [R1+0x660], R12 ;  /* 0x0006600c01007387 */ /* 0x000fe80000100a00 */
[----:B------:R3:W-:Y:S01]  /*4dec0*/  STL.64 [R1+0x668], R14 ;  /* 0x0006680e01007387 */ /* 0x0007e20000100a00 */
[----:B--2---:R-:W-:Y:S03]  /*4ded0*/  HMMA.1688.F32.TF32 R16, R204, R220, R244 ;  /* 0x000000dccc10723c */ /* 0x004fe600000810f4 */
        /* <DEDUP_REMOVED lines=21> */
[----:B--2---:R-:W-:Y:S07]  /*4e030*/  HMMA.1688.F32.TF32 R8, R208, R220, R60 ;  /* 0x000000dcd008723c */ /* 0x004fee000008103c */
[----:B------:R-:W-:Y:S04]  /*4e040*/  STL.64 [R1+0x520], R16 ;  /* 0x0005201001007387 */ /* 0x000fe80000100a00 */
[----:B------:R-:W-:Y:S04]  /*4e050*/  STL.64 [R1+0x528], R18 ;  /* 0x0005281201007387 */ /* 0x000fe80000100a00 */
[----:B------:R-:W2:Y:S04]  /*4e060*/  LDL.LU R240, [R1+0x3a0] ;  /* 0x0003a00001f07983 */ /* 0x000ea80000300800 */
[----:B------:R-:W-:Y:S04]  /*4e070*/  STL.64 [R1+0x500], R12 ;  /* 0x0005000c01007387 */ /* 0x000fe80000100a00 */
[----:B------:R-:W-:Y:S04]  /*4e080*/  STL.64 [R1+0x508], R14 ;  /* 0x0005080e01007387 */ /* 0x000fe80000100a00 */
[----:B------:R-:W-:Y:S04]  /*4e090*/  STL.64 [R1+0x4d0], R8 ;  /* 0x0004d00801007387 */ /* 0x000fe80000100a00 */
[----:B------:R-:W-:Y:S04]  /*4e0a0*/  STL.64 [R1+0x4d8], R10 ;  /* 0x0004d80a01007387 */ /* 0x000fe80000100a00 */
        /* <DEDUP_REMOVED lines=74> */
[----:B------:R-:W1:Y:S02]  /*4e550*/  LDS R11, [R7+0xa480] ;  /* 0x00a48000070b7984 */ /* 0x000e640000000800 */
[C---:B-1----:R-:W-:Y:S08]  /*4e560*/  HMMA.1688.F32.TF32 R56, R20.reuse, R184, R52 ;  /* 0x000000b81438723c */ /* 0x042ff00000081034 */
[C---:B--2---:R-:W-:Y:S08]  /*4e570*/  HMMA.1688.F32.TF32 R52, R20.reuse, R180, R48 ;  /* 0x000000b41434723c */ /* 0x044ff00000081030 */
[C---:B---3--:R-:W-:Y:S08]  /*4e580*/  HMMA.1688.F32.TF32 R48, R20.reuse, R196, R44 ;  /* 0x000000c41430723c */ /* 0x048ff0000008102c */
[C---:B------:R-:W-:Y:S08]  /*4e590*/  HMMA.1688.F32.TF32 R44, R20.reuse, R192, R40 ;  /* 0x000000c0142c723c */ /* 0x040ff00000081028 */
[C---:B------:R-:W-:Y:S08]  /*4e5a0*/  HMMA.1688.F32.TF32 R40, R20.reuse, R188, R36 ;  /* 0x000000bc1428723c */ /* 0x040ff00000081024 */
[C---:B------:R-:W-:Y:S08]  /*4e5b0*/  HMMA.1688.F32.TF32 R36, R20.reuse, R212, R32 ;  /* 0x000000d41424723c */ /* 0x040ff00000081020 */
[C---:B----4-:R-:W-:Y:S08]  /*4e5c0*/  HMMA.1688.F32.TF32 R32, R20.reuse, R216, R204 ;  /* 0x000000d81420723c */ /* 0x050ff000000810cc */
        /* <DEDUP_REMOVED lines=44> */
[----:B--2---:R-:W-:Y:S08]  /*4e890*/  HMMA.1688.F32.TF32 R32, R16, R220, R92 ;  /* 0x000000dc1020723c */ /* 0x004ff0000008105c */
[C---:B-1----:R-:W-:Y:S08]  /*4e8a0*/  HMMA.1688.F32.TF32 R20, R12.reuse, R184, R28 ;  /* 0x000000b80c14723c */ /* 0x042ff0000008101c */
[C---:B------:R-:W-:Y:S01]  /*4e8b0*/  HMMA.1688.F32.TF32 R16, R12.reuse, R180, R244 ;  /* 0x000000b40c10723c */ /* 0x040fe200000810f4 */
[----:B------:R-:W-:Y:S04]  /*4e8c0*/  STL.64 [R1+0x490], R36 ;  /* 0x0004902401007387 */ /* 0x000fe80000100a00 */
[----:B------:R-:W-:Y:S04]  /*4e8d0*/  STL.64 [R1+0x498], R38 ;  /* 0x0004982601007387 */ /* 0x000fe80000100a00 */
[----:B------:R-:W-:Y:S04]  /*4e8e0*/  STL.64 [R1+0x480], R32 ;  /* 0x0004802001007387 */ /* 0x000fe80000100a00 */
[----:B------:R-:W-:Y:S04]  /*4e8f0*/  STL.64 [R1+0x488], R34 ;  /* 0x0004882201007387 */ /* 0x000fe80000100a00 */
[----:B------:R-:W2:Y:S04]  /*4e900*/  LDL.LU R244, [R1+0x10d0] ;  /* 0x0010d00001f47983 */ /* 0x000ea80000300800 */
[----:B------:R-:W-:Y:S04]  /*4e910*/  STL.64 [R1+0x470], R20 ;  /* 0x0004701401007387 */ /* 0x000fe80000100a00 */
[----:B------:R1:W-:Y:S04]  /*4e920*/  STL.64 [R1+0x478], R22 ;  /* 0x0004781601007387 */ /* 0x0003e80000100a00 */
[----:B------:R-:W-:Y:S04]  /*4e930*/  STL.64 [R1+0x460], R16 ;  /* 0x0004601001007387 */ /* 0x000fe80000100a00 */
[----:B------:R3:W-:Y:S04]  /*4e940*/  STL.64 [R1+0x468], R18 ;  /* 0x0004681201007387 */ /* 0x0007e80000100a00 */
[----:B------:R-:W2:Y:S04]  /*4e950*/  LDL.LU R245, [R1+0x10d4] ;  /* 0x0010d40001f57983 */ /* 0x000ea80000300800 */
[----:B------:R-:W2:Y:S04]  /*4e960*/  LDL.LU R246, [R1+0x10d8] ;  /* 0x0010d80001f67983 */ /* 0x000ea80000300800 */
[----:B------:R-:W2:Y:S01]  /*4e970*/  LDL.LU R247, [R1+0x10dc] ;  /* 0x0010dc0001f77983 */ /* 0x000ea20000300800 */
[C---:B------:R-:W-:Y:S08]  /*4e980*/  HMMA.1688.F32.TF32 R24, R12.reuse, R196, R24 ;  /* 0x000000c40c18723c */ /* 0x040ff00000081018 */
[C---:B-1----:R-:W-:Y:S08]  /*4e990*/  HMMA.1688.F32.TF32 R20, R12.reuse, R192, R224 ;  /* 0x000000c00c14723c */ /* 0x042ff000000810e0 */
[C---:B---3--:R-:W-:Y:S01]  /*4e9a0*/  HMMA.1688.F32.TF32 R16, R12.reuse, R188, R228 ;  /* 0x000000bc0c10723c */ /* 0x048fe200000810e4 */
        /* <DEDUP_REMOVED lines=12> */
[----:B-1----:R-:W-:Y:S07]  /*4ea70*/  HMMA.1688.F32.TF32 R16, R12, R220, R240 ;  /* 0x000000dc0c10723c */ /* 0x002fee00000810f0 */
[----:B------:R-:W-:Y:S01]  /*4ea80*/  STL.64 [R1+0x420], R24 ;  /* 0x0004201801007387 */ /* 0x000fe20000100a00 */
[C---:B------:R-:W-:Y:S03]  /*4ea90*/  HMMA.1688.F32.TF32 R12, R8.reuse, R184, R96 ;  /* 0x000000b8080c723c */ /* 0x040fe60000081060 */
[----:B------:R-:W-:Y:S04]  /*4eaa0*/  STL.64 [R1+0x428], R26 ;  /* 0x0004281a01007387 */ /* 0x000fe80000100a00 */
[----:B------:R-:W-:Y:S04]  /*4eab0*/  STL.64 [R1+0x410], R20 ;  /* 0x0004101401007387 */ /* 0x000fe80000100a00 */
[----:B------:R1:W-:Y:S04]  /*4eac0*/  STL.64 [R1+0x418], R22 ;  /* 0x0004181601007387 */ /* 0x0003e80000100a00 */
[----:B------:R-:W-:Y:S04]  /*4ead0*/  STL.64 [R1+0x400], R16 ;  /* 0x0004001001007387 */ /* 0x000fe80000100a00 */
[----:B------:R3:W-:Y:S01]  /*4eae0*/  STL.64 [R1+0x408], R18 ;  /* 0x0004081201007387 */ /* 0x0007e20000100a00 */
[C---:B-1----:R-:W-:Y:S08]  /*4eaf0*/  HMMA.1688.F32.TF32 R20, R8.reuse, R180, R100 ;  /* 0x000000b40814723c */ /* 0x042ff00000081064 */
[C---:B---3--:R-:W-:Y:S01]  /*4eb00*/  HMMA.1688.F32.TF32 R16, R8.reuse, R196, R104 ;  /* 0x000000c40810723c */ /* 0x048fe20000081068 */
[----:B------:R-:W-:Y:S04]  /*4eb10*/  STL.64 [R1+0x3f0], R12 ;  /* 0x0003f00c01007387 */ /* 0x000fe80000100a00 */
[----:B------:R1:W-:Y:S10]  /*4eb20*/  STL.64 [R1+0x3f8], R14 ;  /* 0x0003f80e01007387 */ /* 0x0003f40000100a00 */
        /* <DEDUP_REMOVED lines=8> */
[C---:B---3--:R-:W-:Y:S03]  /*4ebb0*/  HMMA.1688.F32.TF32 R16, R8.reuse, R212, R116 ;  /* 0x000000d40810723c */ /* 0x048fe60000081074 */
[----:B------:R-:W-:Y:S04]  /*4ebc0*/  STL.64 [R1+0x3c0], R12 ;  /* 0x0003c00c01007387 */ /* 0x000fe80000100a00 */
[----:B------:R1:W-:Y:S04]  /*4ebd0*/  STL.64 [R1+0x3c8], R14 ;  /* 0x0003c80e01007387 */ /* 0x0003e80000100a00 */
[----:B------:R-:W-:Y:S04]  /*4ebe0*/  LDS R113, [R7+0x8700] ;  /* 0x0087000007717984 */ /* 0x000fe80000000800 */
[----:B------:R-:W-:Y:S04]  /*4ebf0*/  LDS R115, [R7+0xa700] ;  /* 0x00a7000007737984 */ /* 0x000fe80000000800 */
[----:B------:R-:W-:Y:S04]  /*4ec00*/  STL.64 [R1+0x330], R20 ;  /* 0x0003301401007387 */ /* 0x000fe80000100a00 */
[----:B------:R-:W-:Y:S04]  /*4ec10*/  STL.64 [R1+0x338], R22 ;  /* 0x0003381601007387 */ /* 0x000fe80000100a00 */
[----:B------:R-:W-:Y:S04]  /*4ec20*/  STL.64 [R1+0x310], R16 ;  /* 0x0003101001007387 */ /* 0x000fe80000100a00 */
[----:B------:R-:W-:Y:S04]  /*4ec30*/  STL.64 [R1+0x318], R18 ;  /* 0x0003181201007387 */ /* 0x000fe80000100a00 */
[----:B------:R-:W-:Y:S04]  /*4ec40*/  LDS R16, [R2+0x8500] ;  /* 0x0085000002107984 */ /* 0x000fe80000000800 */
[----:B------:R-:W-:Y:S04]  /*4ec50*/  LDS R18, [R2+0xa500] ;  /* 0x00a5000002127984 */ /* 0x000fe80000000800 */
[----:B------:R-:W-:Y:S04]  /*4ec60*/  LDS R17, [R0+0x8500] ;  /* 0x0085000000117984 */ /* 0x000fe80000000800 */
[----:B------:R-:W2:Y:S01]  /*4ec70*/  LDS R19, [R0+0xa500] ;  /* 0x00a5000000137984 */ /* 0x000ea20000000800 */
[C---:B-1----:R-:W-:Y:S08]  /*4ec80*/  HMMA.1688.F32.TF32 R12, R8.reuse, R216, R120 ;  /* 0x000000d8080c723c */ /* 0x042ff00000081078 */
[----:B------:R-:W-:Y:S11]  /*4ec90*/  HMMA.1688.F32.TF32 R8, R8, R220, R124 ;  /* 0x000000dc0808723c */ /* 0x000ff6000008107c */
[----:B------:R-:W-:Y:S04]  /*4eca0*/  @!UPT UIADD3 URZ, URZ, URZ, URZ ;  /* 0x0000003f3f3ff290 */ /* 0x000fe8000fffe03f */
[----:B------:R-:W-:Y:S04]  /*4ecb0*/  STL.64 [R1+0x2f0], R12 ;  /* 0x0002f00c01007387 */ /* 0x000fe80000100a00 */
[----:B------:R-:W-:Y:S04]  /*4ecc0*/  STL.64 [R1+0x2f8], R14 ;  /* 0x0002f80e01007387 */ /* 0x000fe80000100a00 */
[----:B------:R-:W-:Y:S04]  /*4ecd0*/  STL.64 [R1+0x2d0], R8 ;  /* 0x0002d00801007387 */ /* 0x000fe80000100a00 */
[----:B------:R-:W-:Y:S04]  /*4ece0*/  STL.64 [R1+0x2d8], R10 ;  /* 0x0002d80a01007387 */ /* 0x000fe80000100a00 */
[----:B------:R-:W3:Y:S04]  /*4ecf0*/  LDL.LU R236, [R1+0x10f0] ;  /* 0x0010f00001ec7983 */ /* 0x000ee80000300800 */
[----:B------:R-:W-:Y:S04]  /*4ed00*/  LDS R12, [R6+0x8500] ;  /* 0x00850000060c7984 */ /* 0x000fe80000000800 */
[----:B------:R-:W-:Y:S04]  /*4ed10*/  LDS R14, [R6+0xa500] ;  /* 0x00a50000060e7984 */ /* 0x000fe80000000800 */
[----:B------:R-:W-:Y:S04]  /*4ed20*/  LDS R13, [R7+0x8500] ;  /* 0x00850000070d7984 */ /* 0x000fe80000000800 */
[----:B------:R-:W1:Y:S04]  /*4ed30*/  LDS R15, [R7+0xa500] ;  /* 0x00a50000070f7984 */ /* 0x000e680000000800 */
[----:B------:R-:W-:Y:S04]  /*4ed40*/  LDS R8, [R2+0x8580] ;  /* 0x0085800002087984 */ /* 0x000fe80000000800 */
[----:B------:R-:W-:Y:S04]  /*4ed50*/  LDS R10, [R2+0xa580] ;  /* 0x00a58000020a7984 */ /* 0x000fe80000000800 */
[----:B------:R-:W-:Y:S04]  /*4ed60*/  LDS R9, [R0+0x8580] ;  /* 0x0085800000097984 */ /* 0x000fe80000000800 */
[----:B------:R-:W4:Y:S01]  /*4ed70*/  LDS R11, [R0+0xa580] ;  /* 0x00a58000000b7984 */ /* 0x000f220000000800 */
[C---:B--2---:R-:W-:Y:S11]  /*4ed80*/  HMMA.1688.F32.TF32 R20, R16.reuse, R184, R244 ;  /* 0x000000b81014723c */ /* 0x044ff600000810f4 */
[----:B------:R-:W-:Y:S11]  /*4ed90*/  @!UPT UIADD3 URZ, URZ, URZ, URZ ;  /* 0x0000003f3f3ff290 */ /* 0x000ff6000fffe03f */
[----:B------:R-:W-:Y:S01]  /*4eda0*/  @!UPT UIADD3 URZ, URZ, URZ, URZ ;  /* 0x0000003f3f3ff290 */ /* 0x000fe2000fffe03f */
[----:B------:R-:W-:Y:S04]  /*4edb0*/  STL.64 [R1+0x3b0], R20 ;  /* 0x0003b01401007387 */ /* 0x000fe80000100a00 */
        /* <DEDUP_REMOVED lines=62> */
[C---:B----4-:R-:W-:Y:S11]  /*4f1a0*/  HMMA.1688.F32.TF32 R20, R16.reuse, R192, R44 ;  /* 0x000000c01014723c */ /* 0x050ff6000008102c */
[----:B------:R-:W-:Y:S04]  /*4f1b0*/  @!UPT UIADD3 URZ, URZ, URZ, URZ ;  /* 0x0000003f3f3ff290 */ /* 0x000fe8000fffe03f */
[----:B------:R-:W-:Y:S01]  /*4f1c0*/  STL.64 [R1+0x3a0], R52 ;  /* 0x0003a03401007387 */ /* 0x000fe20000100a00 */
[C---:B------:R-:W-:Y:S03]  /*4f1d0*/  HMMA.1688.F32.TF32 R44, R16.reuse, R188, R40 ;  /* 0x000000bc102c723c */ /* 0x040fe60000081028 */
[----:B------:R-:W-:Y:S04]  /*4f1e0*/  STL.64 [R1+0x3a8], R54 ;  /* 0x0003a83601007387 */ /* 0x000fe80000100a00 */
[----:B------:R-:W-:Y:S01]  /*4f1f0*/  STL.64 [R1+0x390], R48 ;  /* 0x0003903001007387 */ /* 0x000fe20000100a00 */
[C---:B------:R-:W-:Y:S03]  /*4f200*/  HMMA.1688.F32.TF32 R40, R16.reuse, R212, R232 ;  /* 0x000000d41028723c */ /* 0x040fe600000810e8 */
[----:B------:R-:W-:Y:S04]  /*4f210*/  STL.64 [R1+0x398], R50 ;  /* 0x0003983201007387 */ /* 0x000fe80000100a00 */
[----:B------:R-:W-:Y:S04]  /*4f220*/  STL.64 [R1+0x380], R20 ;  /* 0x0003801401007387 */ /* 0x000fe80000100a00 */
[----:B------:R2:W-:Y:S02]  /*4f230*/  STL.64 [R1+0x388], R22 ;  /* 0x0003881601007387 */ /* 0x0005e40000100a00 */
[----:B--2---:R-:W-:Y:S02]  /*4f240*/  HMMA.1688.F32.TF32 R20, R16, R216, R244 ;  /* 0x000000d81014723c */ /* 0x004fe400000810f4 */
[----:B------:R-:W-:Y:S04]  /*4f250*/  STL.64 [R1+0x370], R44 ;  /* 0x0003702c01007387 */ /* 0x000fe80000100a00 */
[----:B------:R-:W-:Y:S04]  /*4f260*/  STL.64 [R1+0x378], R46 ;  /* 0x0003782e01007387 */ /* 0x000fe80000100a00 */
[----:B------:R-:W2:Y:S04]  /*4f270*/  LDL.LU R232, [R1+0x80] ;  /* 0x0000800001e87983 */ /* 0x000ea80000300800 */
[----:B------:R-:W-:Y:S04]  /*4f280*/  STL.64 [R1+0x360], R40 ;  /* 0x0003602801007387 */ /* 0x000fe80000100a00 */
[----:B------:R-:W-:Y:S01]  /*4f290*/  STL.64 [R1+0x368], R42 ;  /* 0x0003682a01007387 */ /* 0x000fe20000100a00 */
[----:B------:R-:W-:-:S04]  /*4f2a0*/  MOV R244, R139 ;  /* 0x0000008b00f47202 */ /* 0x000fc80000000f00 */
[----:B------:R-:W-:Y:S04]  /*4f2b0*/  STL.64 [R1+0x350], R20 ;  /* 0x0003501401007387 */ /* 0x000fe80000100a00 */
[----:B------:R3:W-:Y:S04]  /*4f2c0*/  STL.64 [R1+0x358], R22 ;  /* 0x0003581601007387 */ /* 0x0007e80000100a00 */
[----:B------:R-:W2:Y:S04]  /*4f2d0*/  LDL.LU R233, [R1+0x84] ;  /* 0x0000840001e97983 */ /* 0x000ea80000300800 */
[----:B------:R-:W2:Y:S04]  /*4f2e0*/  LDL.LU R234, [R1+0x88] ;  /* 0x0000880001ea7983 */ /* 0x000ea80000300800 */
[----:B------:R-:W2:Y:S04]  /*4f2f0*/  LDL.LU R235, [R1+0x8c] ;  /* 0x00008c0001eb7983 */ /* 0x000ea80000300800 */
[----:B------:R-:W4:Y:S01]  /*4f300*/  LDL.LU R139, [R1+0x552c] ;  /* 0x00552c00018b7983 */ /* 0x000f220000300800 */
[----:B------:R-:W-:Y:S01]  /*4f310*/  IMAD.MOV.U32 R245, RZ, RZ, R142 ;  /* 0x000000fffff57224 */ /* 0x000fe200078e008e */
[----:B------:R-:W-:-:S02]  /*4f320*/  MOV R246, R143 ;  /* 0x0000008f00f67202 */ /* 0x000fc40000000f00 */
[----:B------:R-:W2:Y:S01]  /*4f330*/  LDL.LU R142, [R1+0x5528] ;  /* 0x00552800018e7983 */ /* 0x000ea20000300800 */
[----:B------:R-:W-:-:S03]  /*4f340*/  IMAD.MOV.U32 R247, RZ, RZ, R147 ;  /* 0x000000fffff77224 */ /* 0x000fc600078e0093 */
[----:B------:R-:W2:Y:S04]  /*4f350*/  LDL.LU R143, [R1+0x5524] ;  /* 0x00552400018f7983 */ /* 0x000ea80000300800 */
[----:B------:R-:W2:Y:S01]  /*4f360*/  LDL.LU R147, [R1+0x5520] ;  /* 0x0055200001937983 */ /* 0x000ea20000300800 */
[----:B------:R-:W-:Y:S08]  /*4f370*/  HMMA.1688.F32.TF32 R16, R16, R220, R36 ;  /* 0x000000dc1010723c */ /* 0x000ff00000081024 */
[C---:B-1----:R-:W-:Y:S08]  /*4f380*/  HMMA.1688.F32.TF32 R36, R12.reuse, R184, R128 ;  /* 0x000000b80c24723c */ /* 0x042ff00000081080 */
[C---:B---3--:R-:W-:Y:S07]  /*4f390*/  HMMA.1688.F32.TF32 R20, R12.reuse, R180, R132 ;  /* 0x000000b40c14723c */ /* 0x048fee0000081084 */
[----:B------:R-:W-:Y:S04]  /*4f3a0*/  STL.64 [R1+0x340], R16 ;  /* 0x0003401001007387 */ /* 0x000fe80000100a00 */
[----:B------:R4:W-:Y:S04]  /*4f3b0*/  STL.64 [R1+0x348], R18 ;  /* 0x0003481201007387 */ /* 0x0009e80000100a00 */
[----:B------:R-:W-:Y:S04]  /*4f3c0*/  STL.64 [R1+0x320], R36 ;  /* 0x0003202401007387 */ /* 0x000fe80000100a00 */
[----:B------:R2:W-:Y:S04]  /*4f3d0*/  STL.64 [R1+0x328], R38 ;  /* 0x0003282601007387 */ /* 0x0005e80000100a00 */
[----:B------:R-:W-:Y:S04]  /*4f3e0*/  STL.64 [R1+0x300], R20 ;  /* 0x0003001401007387 */ /* 0x000fe80000100a00 */
[----:B------:R1:W-:Y:S01]  /*4f3f0*/  STL.64 [R1+0x308], R22 ;  /* 0x0003081601007387 */ /* 0x0003e20000100a00 */
[C---:B----4-:R-:W-:Y:S08]  /*4f400*/  HMMA.1688.F32.TF32 R16, R12.reuse, R196, R136 ;  /* 0x000000c40c10723c */ /* 0x050ff00000081088 */
[C---:B--2---:R-:W-:Y:S08]  /*4f410*/  HMMA.1688.F32.TF32 R36, R12.reuse, R192, R140 ;  /* 0x000000c00c24723c */ /* 0x044ff0000008108c */
[----:B-1----:R-:W-:Y:S01]  /*4f420*/  HMMA.1688.F32.TF32 R20, R12, R188, R144 ;  /* 0x000000bc0c14723c */ /* 0x002fe20000081090 */
[----:B------:R-:W-:Y:S04]  /*4f430*/  LDS R144, [R2+0x8780] ;  /* 0x0087800002907984 */ /* 0x000fe80000000800 */
[----:B------:R-:W-:Y:S04]  /*4f440*/  LDS R146, [R2+0xa780] ;  /* 0x00a7800002927984 */ /* 0x000fe80000000800 */
[----:B------:R-:W-:Y:S04]  /*4f450*/  STL.64 [R1+0x2e0], R16 ;  /* 0x0002e01001007387 */ /* 0x000fe80000100a00 */
[----:B------:R1:W-:Y:S01]  /*4f460*/  STL.64 [R1+0x2e8], R18 ;  /* 0x0002e81201007387 */ /* 0x0003e20000100a00 */
[----:B------:R-:W-:Y:S03]  /*4f470*/  HMMA.1688.F32.TF32 R232, R228, R216, R232 ;  /* 0x000000d8e4e8723c */ /* 0x000fe600000810e8 */
[----:B------:R-:W-:Y:S04]  /*4f480*/  LDS R145, [R0+0x8780] ;  /* 0x0087800000917984 */ /* 0x000fe80000000800 */
[----:B------:R-:W-:Y:S01]  /*4f490*/  LDS R147, [R0+0xa780] ;  /* 0x00a7800000937984 */ /* 0x000fe20000000800 */
[C---:B-1----:R-:W-:Y:S03]  /*4f4a0*/  HMMA.1688.F32.TF32 R16, R12.reuse, R212, R148 ;  /* 0x000000d40c10723c */ /* 0x042fe60000081094 */
[----:B------:R-:W-:Y:S04]  /*4f4b0*/  STL.64 [R1+0x2c0], R36 ;  /* 0x0002c02401007387 */ /* 0x000fe80000100a00 */
[----:B------:R1:W-:Y:S04]  /*4f4c0*/  STL.64 [R1+0x2c8], R38 ;  /* 0x0002c82601007387 */ /* 0x0003e80000100a00 */
[----:B------:R-:W-:Y:S04]  /*4f4d0*/  STL.64 [R1+0x290], R20 ;  /* 0x0002901401007387 */ /* 0x000fe80000100a00 */
[----:B------:R2:W-:Y:S01]  /*4f4e0*/  STL.64 [R1+0x298], R22 ;  /* 0x0002981601007387 */ /* 0x0005e20000100a00 */
[C---:B-1----:R-:W-:Y:S07]  /*4f4f0*/  HMMA.1688.F32.TF32 R36, R12.reuse, R216, R152 ;  /* 0x000000d80c24723c */ /* 0x042fee0000081098 */
[----:B------:R-:W-:Y:S01]  /*4f500*/  STL.64 [R1+0x270], R16 ;  /* 0x0002701001007387 */ /* 0x000fe20000100a00 */
[----:B--2---:R-:W-:Y:S03]  /*4f510*/  HMMA.1688.F32.TF32 R20, R12, R220, R156 ;  /* 0x000000dc0c14723c */ /* 0x004fe6000008109c */
[----:B------:R1:W-:Y:S05]  /*4f520*/  STL.64 [R1+0x278], R18 ;  /* 0x0002781201007387 */ /* 0x0003ea0000100a00 */
[C---:B------:R-:W-:Y:S08]  /*4f530*/  HMMA.1688.F32.TF32 R12, R8.reuse, R180, R204 ;  /* 0x000000b4080c723c */ /* 0x040ff000000810cc */
[C---:B-1----:R-:W-:Y:S01]  /*4f540*/  HMMA.1688.F32.TF32 R16, R8.reuse, R184, R32 ;  /* 0x000000b80810723c */ /* 0x042fe20000081020 */
[----:B------:R-:W-:Y:S04]  /*4f550*/  STL.64 [R1+0x250], R36 ;  /* 0x0002502401007387 */ /* 0x000fe80000100a00 */
[----:B------:R-:W-:Y:S04]  /*4f560*/  STL.64 [R1+0x258], R38 ;  /* 0x0002582601007387 */ /* 0x000fe80000100a00 */
[----:B------:R-:W-:Y:S04]  /*4f570*/  STL.64 [R1+0x230], R20 ;  /* 0x0002301401007387 */ /* 0x000fe80000100a00 */
[----:B------:R1:W-:Y:S10]  /*4f580*/  STL.64 [R1+0x238], R22 ;  /* 0x0002381601007387 */ /* 0x0003f40000100a00 */
[----:B------:R-:W-:Y:S01]  /*4f590*/  STL.64 [R1+0x220], R16 ;  /* 0x0002201001007387 */ /* 0x000fe20000100a00 */
[C---:B-1----:R-:W-:Y:S03]  /*4f5a0*/  HMMA.1688.F32.TF32 R20, R8.reuse, R196, R200 ;  /* 0x000000c40814723c */ /* 0x042fe600000810c8 */
[----:B------:R1:W-:Y:S04]  /*4f5b0*/  STL.64 [R1+0x228], R18 ;  /* 0x0002281201007387 */ /* 0x0003e80000100a00 */
[----:B------:R-:W-:Y:S04]  /*4f5c0*/  STL.64 [R1+0x200], R12 ;  /* 0x0002000c01007387 */ /* 0x000fe80000100a00 */
[----:B------:R2:W-:Y:S01]  /*4f5d0*/  STL.64 [R1+0x208], R14 ;  /* 0x0002080e01007387 */ /* 0x0005e20000100a00 */
[C---:B-1----:R-:W-:Y:S08]  /*4f5e0*/  HMMA.1688.F32.TF32 R16, R8.reuse, R192, R28 ;  /* 0x000000c00810723c */ /* 0x042ff0000008101c */
        /* <DEDUP_REMOVED lines=13> */
[----:B--2---:R-:W-:Y:S08]  /*4f6c0*/  HMMA.1688.F32.TF32 R12, R8, R220, R240 ;  /* 0x000000dc080c723c */ /* 0x004ff000000810f0 */
[C---:B------:R-:W-:Y:S01]  /*4f6d0*/  HMMA.1688.F32.TF32 R8, R228.reuse, R184, R160 ;  /* 0x000000b8e408723c */ /* 0x040fe200000810a0 */
[----:B------:R-:W-:Y:S04]  /*4f6e0*/  STL.64 [R1+0x1c0], R20 ;  /* 0x0001c01401007387 */ /* 0x000fe80000100a00 */
[----:B------:R-:W-:Y:S04]  /*4f6f0*/  STL.64 [R1+0x1c8], R22 ;  /* 0x0001c81601007387 */ /* 0x000fe80000100a00 */
[----:B------:R-:W-:Y:S04]  /*4f700*/  STL.64 [R1+0x1b0], R16 ;  /* 0x0001b01001007387 */ /* 0x000fe80000100a00 */
[----:B------:R1:W-:Y:S04]  /*4f710*/  STL.64 [R1+0x1b8], R18 ;  /* 0x0001b81201007387 */ /* 0x0003e80000100a00 */
[----:B------:R-:W-:Y:S01]  /*4f720*/  STL.64 [R1+0x1a0], R12 ;  /* 0x0001a00c01007387 */ /* 0x000fe20000100a00 */
[C---:B------:R-:W-:Y:S03]  /*4f730*/  HMMA.1688.F32.TF32 R240, R228.reuse, R188, R176 ;  /* 0x000000bce4f0723c */ /* 0x040fe600000810b0 */
[----:B------:R2:W-:Y:S05]  /*4f740*/  STL.64 [R1+0x1a8], R14 ;  /* 0x0001a80e01007387 */ /* 0x0005ea0000100a00 */
[C---:B-1----:R-:W-:Y:S01]  /*4f750*/  HMMA.1688.F32.TF32 R16, R228.reuse, R180, R164 ;  /* 0x000000b4e410723c */ /* 0x042fe200000810a4 */
[----:B------:R-:W-:Y:S04]  /*4f760*/  STL.64 [R1+0x160], R8 ;  /* 0x0001600801007387 */ /* 0x000fe80000100a00 */
[----:B------:R1:W-:Y:S03]  /*4f770*/  STL.64 [R1+0x168], R10 ;  /* 0x0001680a01007387 */ /* 0x0003e60000100a00 */
[C---:B--2---:R-:W-:Y:S08]  /*4f780*/  HMMA.1688.F32.TF32 R12, R228.reuse, R196, R168 ;  /* 0x000000c4e40c723c */ /* 0x044ff000000810a8 */
[C---:B-1----:R-:W-:Y:S08]  /*4f790*/  HMMA.1688.F32.TF32 R8, R228.reuse, R192, R172 ;  /* 0x000000c0e408723c */ /* 0x042ff000000810ac */
        /* <DEDUP_REMOVED lines=57> */
[----:B------:R-:W-:Y:S03]  /*4fb30*/  HMMA.1688.F32.TF32 R228, R228, R220, R244 ;  /* 0x000000dce4e4723c */ /* 0x000fe600000810f4 */
[----:B------:R-:W4:Y:S04]  /*4fb40*/  LDL.LU R244, [R1+0x640] ;  /* 0x0006400001f47983 */ /* 0x000f280000300800 */
[----:B------:R-:W4:Y:S04]  /*4fb50*/  LDL.LU R245, [R1+0x644] ;  /* 0x0006440001f57983 */ /* 0x000f280000300800 */
[----:B------:R-:W4:Y:S04]  /*4fb60*/  LDL.LU R246, [R1+0x648] ;  /* 0x0006480001f67983 */ /* 0x000f280000300800 */
[----:B------:R-:W4:Y:S04]  /*4fb70*/  LDL.LU R247, [R1+0x64c] ;  /* 0x00064c0001f77983 */ /* 0x000f280000300800 */
[----:B------:R-:W-:Y:S04]  /*4fb80*/  LDS R12, [R2+0x8600] ;  /* 0x00860000020c7984 */ /* 0x000fe80000000800 */
[----:B------:R-:W-:Y:S04]  /*4fb90*/  LDS R14, [R2+0xa600] ;  /* 0x00a60000020e7984 */ /* 0x000fe80000000800 */
[----:B------:R-:W-:Y:S04]  /*4fba0*/  LDS R13, [R0+0x8600] ;  /* 0x00860000000d7984 */ /* 0x000fe80000000800 */
[----:B------:R-:W2:Y:S04]  /*4fbb0*/  LDS R15, [R0+0xa600] ;  /* 0x00a60000000f7984 */ /* 0x000ea80000000800 */
[----:B------:R-:W-:Y:S04]  /*4fbc0*/  LDS R8, [R6+0x8600] ;  /* 0x0086000006087984 */ /* 0x000fe80000000800 */
[----:B------:R-:W-:Y:S04]  /*4fbd0*/  LDS R10, [R6+0xa600] ;  /* 0x00a60000060a7984 */ /* 0x000fe80000000800 */
[----:B------:R-:W-:Y:S04]  /*4fbe0*/  LDS R9, [R7+0x8600] ;  /* 0x0086000007097984 */ /* 0x000fe80000000800 */
[----:B------:R-:W1:Y:S04]  /*4fbf0*/  LDS R11, [R7+0xa600] ;  /* 0x00a60000070b7984 */ /* 0x000e680000000800 */
[----:B------:R-:W-:Y:S04]  /*4fc00*/  STL [R1+0x533c], R229 ;  /* 0x00533ce501007387 */ /* 0x000fe80000100800 */
[----:B------:R-:W-:Y:S04]  /*4fc10*/  STL [R1+0x5338], R230 ;  /* 0x005338e601007387 */ /* 0x000fe80000100800 */
[----:B------:R-:W-:Y:S01]  /*4fc20*/  STL [R1+0x5334], R231 ;  /* 0x005334e701007387 */ /* 0x000fe20000100800 */
[C---:B--2---:R-:W-:Y:S08]  /*4fc30*/  HMMA.1688.F32.TF32 R36, R12.reuse, R212, R36 ;  /* 0x000000d40c24723c */ /* 0x044ff00000081024 */
[C---:B---3--:R-:W-:Y:S08]  /*4fc40*/  HMMA.1688.F32.TF32 R16, R12.reuse, R180, R52 ;  /* 0x000000b40c10723c */ /* 0x048ff00000081034 */
[C---:B----4-:R-:W-:Y:S08]  /*4fc50*/  HMMA.1688.F32.TF32 R20, R12.reuse, R184, R60 ;  /* 0x000000b80c14723c */ /* 0x050ff0000008103c */
        /* <DEDUP_REMOVED lines=9> */
[----:B------:R-:W-:Y:S10]  /*4fcf0*/  STL.64 [R1+0x108], R50 ;  /* 0x0001083201007387 */ /* 0x000ff40000100a00 */
[----:B------:R-:W-:Y:S04]  /*4fd00*/  STL.64 [R1+0xf0], R20 ;  /* 0x0000f01401007387 */ /* 0x000fe80000100a00 */
[----:B------:R2:W-:Y:S04]  /*4fd10*/  STL.64 [R1+0xf8], R22 ;  /* 0x0000f81601007387 */ /* 0x0005e80000100a00 */
[----:B------:R-:W-:Y:S04]  /*4fd20*/  STL.64 [R1+0xe0], R16 ;  /* 0x0000e01001007387 */ /* 0x000fe80000100a00 */
[----:B------:R3:W-:Y:S01]  /*4fd30*/  STL.64 [R1+0xe8], R18 ;  /* 0x0000e81201007387 */ /* 0x0007e20000100a00 */
[C---:B--2---:R-:W-:Y:S08]  /*4fd40*/  HMMA.1688.F32.TF32 R20, R12.reuse, R216, R32 ;  /* 0x000000d80c14723c */ /* 0x044ff00000081020 */
[----:B---3--:R-:W-:Y:S08]  /*4fd50*/  HMMA.1688.F32.TF32 R16, R12, R220, R204 ;  /* 0x000000dc0c10723c */ /* 0x008ff000000810cc */
[C---:B-1----:R-:W-:Y:S01]  /*4fd60*/  HMMA.1688.F32.TF32 R12, R8.reuse, R184, R200 ;  /* 0x000000b8080c723c */ /* 0x042fe200000810c8 */
        /* <DEDUP_REMOVED lines=9> */
[C---:B--2---:R-:W-:Y:S08]  /*4fe00*/  HMMA.1688.F32.TF32 R16, R8.reuse, R196, R224 ;  /* 0x000000c40810723c */ /* 0x044ff000000810e0 */
[----:B-1----:R-:W-:Y:S07]  /*4fe10*/  HMMA.1688.F32.TF32 R12, R8, R192, R244 ;  /* 0x000000c0080c723c */ /* 0x002fee00000810f4 */
[----:B------:R-:W-:Y:S04]  /*4fe20*/  STL.64 [R1+0x90], R20 ;  /* 0x0000901401007387 */ /* 0x000fe80000100a00 */
[----:B------:R-:W-:Y:S04]  /*4fe30*/  STL.64 [R1+0x98], R22 ;  /* 0x0000981601007387 */ /* 0x000fe80000100a00 */
[----:B------:R-:W2:Y:S04]  /*4fe40*/  LDL.LU R44, [R1+0x6d0] ;  /* 0x0006d000012c7983 */ /* 0x000ea80000300800 */
[----:B------:R-:W-:Y:S04]  /*4fe50*/  STL.64 [R1+0x80], R16 ;  /* 0x0000801001007387 */ /* 0x000fe80000100a00 */
[----:B------:R-:W-:Y:S04]  /*4fe60*/  STL.64 [R1+0x88], R18 ;  /* 0x0000881201007387 */ /* 0x000fe80000100a00 */
[----:B------:R-:W-:Y:S04]  /*4fe70*/  STL.64 [R1+0x70], R12 ;  /* 0x0000700c01007387 */ /* 0x000fe80000100a00 */
[----:B------:R2:W-:Y:S04]  /*4fe80*/  STL.64 [R1+0x78], R14 ;  /* 0x0000780e01007387 */ /* 0x0005e80000100a00 */
        /* <DEDUP_REMOVED lines=10> */
[----:B------:R-:W4:Y:S01]  /*4ff30*/  LDL.LU R43, [R1+0x6ec] ;  /* 0x0006ec00012b7983 */ /* 0x000f220000300800 */
[----:B------:R-:W-:-:S03]  /*4ff40*/  MOV R32, R3 ;  /* 0x0000000300207202 */ /* 0x000fc60000000f00 */
[----:B------:R-:W3:Y:S01]  /*4ff50*/  LDL.LU R36, [R1+0x710] ;  /* 0x0007100001247983 */ /* 0x000ee20000300800 */
[----:B------:R-:W-:-:S03]  /*4ff60*/  IMAD.MOV.U32 R33, RZ, RZ, R4 ;  /* 0x000000ffff217224 */ /* 0x000fc600078e0004 */
[----:B------:R-:W3:Y:S01]  /*4ff70*/  LDL.LU R37, [R1+0x714] ;  /* 0x0007140001257983 */ /* 0x000ee20000300800 */
[----:B------:R-:W-:-:S03]  /*4ff80*/  MOV R34, R5 ;  /* 0x0000000500227202 */ /* 0x000fc60000000f00 */
        /* <DEDUP_REMOVED lines=19> */
[C---:B--2---:R-:W-:Y:S08]  /*500c0*/  HMMA.1688.F32.TF32 R12, R8.reuse, R188, R44 ;  /* 0x000000bc080c723c */ /* 0x044ff0000008102c */
[C---:B----4-:R-:W-:Y:S01]  /*500d0*/  HMMA.1688.F32.TF32 R16, R8.reuse, R212, R40 ;  /* 0x000000d40810723c */ /* 0x050fe20000081028 */
[----:B---3--:R-:W-:Y:S11]  /*500e0*/  IMAD.MOV.U32 R31, RZ, RZ, R3 ;  /* 0x000000ffff1f7224 */ /* 0x008ff600078e0003 */
[----:B------:R-:W-:Y:S04]  /*500f0*/  @!UPT UIADD3 URZ, URZ, URZ, URZ ;  /* 0x0000003f3f3ff290 */ /* 0x000fe8000fffe03f */
[----:B------:R-:W-:Y:S01]  /*50100*/  IMAD.MOV.U32 R3, RZ, RZ, R15 ;  /* 0x000000ffff037224 */ /* 0x000fe200078e000f */
[----:B------:R-:W-:Y:S02]  /*50110*/  MOV R30, R4 ;  /* 0x00000004001e7202 */ /* 0x000fe40000000f00 */
[----:B------:R-:W-:Y:S01]  /*50120*/  MOV R4, R14 ;  /* 0x0000000e00047202 */ /* 0x000fe20000000f00 */
[----:B------:R-:W-:Y:S02]  /*50130*/  IMAD.MOV.U32 R29, RZ, RZ, R5 ;  /* 0x000000ffff1d7224 */ /* 0x000fe400078e0005 */
[----:B------:R-:W-:Y:S01]  /*50140*/  IMAD.MOV.U32 R5, RZ, RZ, R13 ;  /* 0x000000ffff057224 */ /* 0x000fe200078e000d */
[----:B------:R-:W-:Y:S02]  /*50150*/  MOV R28, R252 ;  /* 0x000000fc001c7202 */ /* 0x000fe40000000f00 */
[----:B------:R-:W-:Y:S02]  /*50160*/  MOV R252, R12 ;  /* 0x0000000c00fc7202 */ /* 0x000fe40000000f00 */
[C---:B------:R-:W-:Y:S08]  /*50170*/  HMMA.1688.F32.TF32 R12, R8.reuse, R216, R36 ;  /* 0x000000d8080c723c */ /* 0x040ff00000081024 */
[----:B------:R-:W-:Y:S01]  /*50180*/  HMMA.1688.F32.TF32 R8, R8, R220, R32 ;  /* 0x000000dc0808723c */ /* 0x000fe20000081020 */
[----:B------:R1:W-:Y:S04]  /*50190*/  STL [R1+0x532c], R3 ;  /* 0x00532c0301007387 */ /* 0x0003e80000100800 */
[----:B------:R2:W-:Y:S04]  /*501a0*/  STL [R1+0x5328], R4 ;  /* 0x0053280401007387 */ /* 0x0005e80000100800 */
[----:B------:R3:W-:Y:S04]  /*501b0*/  STL [R1+0x5324], R5 ;  /* 0x0053240501007387 */ /* 0x0007e80000100800 */
[----:B------:R4:W-:Y:S03]  /*501c0*/  STL [R1+0x5320], R252 ;  /* 0x005320fc01007387 */ /* 0x0009e60000100800 */
[----:B-1----:R-:W-:Y:S01]  /*501d0*/  MOV R3, R12 ;  /* 0x0000000c00037202 */ /* 0x002fe20000000f00 */
[----:B--2---:R-:W-:Y:S01]  /*501e0*/  IMAD.MOV.U32 R4, RZ, RZ, R13 ;  /* 0x000000ffff047224 */ /* 0x004fe200078e000d */
[----:B---3--:R-:W-:Y:S01]  /*501f0*/  MOV R5, R14 ;  /* 0x0000000e00057202 */ /* 0x008fe20000000f00 */
[----:B----4-:R-:W-:-:S02]  /*50200*/  IMAD.MOV.U32 R252, RZ, RZ, R15 ;  /* 0x000000fffffc7224 */ /* 0x010fc400078e000f */
[C---:B------:R-:W-:Y:S01]  /*50210*/  HMMA.1688.F32.TF32 R12, R24.reuse, R184, R204 ;  /* 0x000000b8180c723c */ /* 0x040fe200000810cc */
[----:B------:R-:W-:Y:S04]  /*50220*/  STL.64 [R1+0x50], R16 ;  /* 0x0000501001007387 */ /* 0x000fe80000100a00 */
[----:B------:R-:W-:Y:S03]  /*50230*/  STL.64 [R1+0x58], R18 ;  /* 0x0000581201007387 */ /* 0x000fe60000100a00 */
[C---:B------:R-:W-:Y:S01]  /*50240*/  HMMA.1688.F32.TF32 R248, R24.reuse, R180, R200 ;  /* 0x000000b418f8723c */ /* 0x040fe200000810c8 */
[----:B------:R-:W-:Y:S04]  /*50250*/  STL [R1+0x5330], R4 ;  /* 0x0053300401007387 */ /* 0x000fe80000100800 */
[----:B------:R-:W-:Y:S03]  /*50260*/  STL.64 [R1+0x10], R8 ;  /* 0x0000100801007387 */ /* 0x000fe60000100a00 */
[C---:B------:R-:W-:Y:S01]  /*50270*/  HMMA.1688.F32.TF32 R244, R24.reuse, R196, R244 ;  /* 0x000000c418f4723c */ /* 0x040fe200000810f4 */
[----:B------:R1:W-:Y:S07]  /*50280*/  STL.64 [R1+0x18], R10 ;  /* 0x0000180a01007387 */ /* 0x0003ee0000100a00 */
[----:B-1----:R-:W-:Y:S01]  /*50290*/  HMMA.1688.F32.TF32 R8, R24, R192, R28 ;  /* 0x000000c01808723c */ /* 0x002fe2000008101c */
[----:B------:R-:W-:Y:S01]  /*502a0*/  IMAD.MOV.U32 R230, RZ, RZ, R13 ;  /* 0x000000ffffe67224 */ /* 0x000fe200078e000d */
[----:B------:R-:W-:-:S02]  /*502b0*/  MOV R231, R14 ;  /* 0x0000000e00e77202 */ /* 0x000fc40000000f00 */
[----:B------:R-:W-:-:S03]  /*502c0*/  MOV R229, R12 ;  /* 0x0000000c00e57202 */ /* 0x000fc60000000f00 */
        /* <DEDUP_REMOVED lines=48> */
[----:B------:R-:W-:-:S02]  /*505d0*/  IMAD.MOV.U32 R4, RZ, RZ, R15 ;  /* 0x000000ffff047224 */ /* 0x000fc400078e000f */
[----:B------:R-:W-:Y:S01]  /*505e0*/  HMMA.1688.F32.TF32 R12, R24, R188, R224 ;  /* 0x000000bc180c723c */ /* 0x000fe200000810e0 */
[----:B------:R-:W2:Y:S04]  /*505f0*/  LDL.LU R224, [R1+0x970] ;  /* 0x0009700001e07983 */ /* 0x000ea80000300800 */
[----:B------:R-:W2:Y:S04]  /*50600*/  LDL.LU R225, [R1+0x974] ;  /* 0x0009740001e17983 */ /* 0x000ea80000300800 */
[----:B------:R-:W2:Y:S04]  /*50610*/  LDL.LU R226, [R1+0x978] ;  /* 0x0009780001e27983 */ /* 0x000ea80000300800 */
[----:B------:R-:W2:Y:S10]  /*50620*/  LDL.LU R227, [R1+0x97c] ;  /* 0x00097c0001e37983 */ /* 0x000eb40000300800 */
[----:B------:R-:W-:Y:S04]  /*50630*/  STL.64 [R1+0x5298], R14 ;  /* 0x0052980e01007387 */ /* 0x000fe80000100a00 */
[----:B------:R-:W-:Y:S01]  /*50640*/  STL.64 [R1+0x5290], R12 ;  /* 0x0052900c01007387 */ /* 0x000fe20000100a00 */
[----:B---3--:R-:W-:Y:S08]  /*50650*/  HMMA.1688.F32.TF32 R36, R56, R196, R36 ;  /* 0x000000c43824723c */ /* 0x008ff00000081024 */
[C---:B----4-:R-:W-:Y:S08]  /*50660*/  HMMA.1688.F32.TF32 R20, R24.reuse, R216, R52 ;  /* 0x000000d81814723c */ /* 0x050ff00000081034 */
[C---:B--2---:R-:W-:Y:S08]  /*50670*/  HMMA.1688.F32.TF32 R16, R24.reuse, R212, R60 ;  /* 0x000000d41810723c */ /* 0x044ff0000008103c */
[----:B------:R-:W-:Y:S08]  /*50680*/  HMMA.1688.F32.TF32 R24, R24, R220, R48 ;  /* 0x000000dc1818723c */ /* 0x000ff00000081030 */
[C---:B------:R-:W-:Y:S07]  /*50690*/  HMMA.1688.F32.TF32 R28, R56.reuse, R184, R28 ;  /* 0x000000b8381c723c */ /* 0x040fee000008101c */
[----:B------:R-:W-:Y:S01]  /*506a0*/  STL.64 [R1+0x52a8], R18 ;  /* 0x0052a81201007387 */ /* 0x000fe20000100a00 */
[C---:B------:R-:W-:Y:S03]  /*506b0*/  HMMA.1688.F32.TF32 R32, R56.reuse, R180, R32 ;  /* 0x000000b43820723c */ /* 0x040fe60000081020 */
[----:B------:R-:W-:Y:S05]  /*506c0*/  STL.64 [R1+0x52a0], R16 ;  /* 0x0052a01001007387 */ /* 0x000fea0000100a00 */
[C---:B------:R-:W-:Y:S08]  /*506d0*/  HMMA.1688.F32.TF32 R52, R56.reuse, R216, R200 ;  /* 0x000000d83834723c */ /* 0x040ff000000810c8 */
        /* <DEDUP_REMOVED lines=64> */
[C---:B--2---:R-:W-:Y:S08]  /*50ae0*/  HMMA.1688.F32.TF32 R60, R80.reuse, R180, R60 ;  /* 0x000000b4503c723c */ /* 0x044ff0000008103c */
[C---:B---3--:R-:W-:Y:S08]  /*50af0*/  HMMA.1688.F32.TF32 R176, R80.reuse, R184, R76 ;  /* 0x000000b850b0723c */ /* 0x048ff0000008104c */
[C---:B------:R-:W-:Y:S08]  /*50b00*/  HMMA.1688.F32.TF32 R76, R80.reuse, R216, R204 ;  /* 0x000000d8504c723c */ /* 0x040ff000000810cc */
[C---:B----4-:R-:W-:Y:S08]  /*50b10*/  HMMA.1688.F32.TF32 R172, R80.reuse, R196, R72 ;  /* 0x000000c450ac723c */ /* 0x050ff00000081048 */
[C---:B------:R-:W-:Y:S08]  /*50b20*/  HMMA.1688.F32.TF32 R72, R80.reuse, R212, R208 ;  /* 0x000000d45048723c */ /* 0x040ff000000810d0 */
        /* <DEDUP_REMOVED lines=111> */
[C---:B--2---:R-:W-:Y:S08]  /*51220*/  HMMA.1688.F32.TF32 R88, R112.reuse, R180, R88 ;  /* 0x000000b47058723c */ /* 0x044ff00000081058 */
[C---:B---3--:R-:W-:Y:S08]  /*51230*/  HMMA.1688.F32.TF32 R84, R112.reuse, R184, R84 ;  /* 0x000000b87054723c */ /* 0x048ff00000081054 */
[C---:B----4-:R-:W-:Y:S08]  /*51240*/  HMMA.1688.F32.TF32 R92, R112.reuse, R196, R92 ;  /* 0x000000c4705c723c */ /* 0x050ff0000008105c */
        /* <DEDUP_REMOVED lines=10> */
[----:B------:R-:W3:Y:S04]  /*512f0*/  LDL.LU R191, [R1+0x5508] ;  /* 0x0055080001bf7983 */ /* 0x000ee80000300800 */
[----:B------:R-:W4:Y:S04]  /*51300*/  LDL.LU R215, [R1+0x5504] ;  /* 0x0055040001d77983 */ /* 0x000f280000300800 */
[----:B------:R-:W4:Y:S01]  /*51310*/  LDL.LU R214, [R1+0x5500] ;  /* 0x0055000001d67983 */ /* 0x000f220000300800 */
[----:B------:R-:W-:Y:S01]  /*51320*/  MOV R232, R199 ;  /* 0x000000c700e87202 */ /* 0x000fe20000000f00 */
[----:B------:R-:W-:Y:S01]  /*51330*/  IMAD.MOV.U32 R233, RZ, RZ, R198 ;  /* 0x000000ffffe97224 */ /* 0x000fe200078e00c6 */
[----:B------:R-:W-:Y:S01]  /*51340*/  MOV R234, R195 ;  /* 0x000000c300ea7202 */ /* 0x000fe20000000f00 */
[----:B------:R-:W4:Y:S01]  /*51350*/  LDL.LU R199, [R1+0x54fc] ;  /* 0x0054fc0001c77983 */ /* 0x000f220000300800 */
[----:B------:R-:W-:Y:S01]  /*51360*/  IMAD.MOV.U32 R235, RZ, RZ, R194 ;  /* 0x000000ffffeb7224 */ /* 0x000fe200078e00c2 */
[----:B-1----:R-:W-:-:S02]  /*51370*/  MOV R228, R223 ;  /* 0x000000df00e47202 */ /* 0x002fc40000000f00 */
[----:B------:R-:W4:Y:S01]  /*51380*/  LDL.LU R198, [R1+0x54f8] ;  /* 0x0054f80001c67983 */ /* 0x000f220000300800 */
[----:B------:R-:W-:-:S03]  /*51390*/  IMAD.MOV.U32 R229, RZ, RZ, R222 ;  /* 0x000000ffffe57224 */ /* 0x000fc600078e00de */
[----:B------:R-:W4:Y:S01]  /*513a0*/  LDL.LU R195, [R1+0x54f4] ;  /* 0x0054f40001c37983 */ /* 0x000f220000300800 */
[----:B------:R-:W-:-:S03]  /*513b0*/  MOV R230, R218 ;  /* 0x000000da00e67202 */ /* 0x000fc60000000f00 */
[----:B------:R-:W4:Y:S01]  /*513c0*/  LDL.LU R194, [R1+0x54f0] ;  /* 0x0054f00001c27983 */ /* 0x000f220000300800 */
[----:B------:R-:W-:-:S03]  /*513d0*/  IMAD.MOV.U32 R231, RZ, RZ, R219 ;  /* 0x000000ffffe77224 */ /* 0x000fc600078e00db */
[----:B------:R-:W4:Y:S01]  /*513e0*/  LDL.LU R223, [R1+0x54ec] ;  /* 0x0054ec0001df7983 */ /* 0x000f220000300800 */
[----:B------:R-:W-:Y:S03]  /*513f0*/  HMMA.1688.F32.TF32 R8, R200, R216, R224 ;  /* 0x000000d8c808723c */ /* 0x000fe600000810e0 */
[----:B------:R-:W4:Y:S04]  /*51400*/  LDL.LU R222, [R1+0x54e8] ;  /* 0x0054e80001de7983 */ /* 0x000f280000300800 */
[----:B------:R-:W4:Y:S04]  /*51410*/  LDL.LU R218, [R1+0x54e4] ;  /* 0x0054e40001da7983 */ /* 0x000f280000300800 */
[----:B------:R-:W4:Y:S04]  /*51420*/  LDL.LU R219, [R1+0x54e0] ;  /* 0x0054e00001db7983 */ /* 0x000f280000300800 */
[----:B------:R-:W4:Y:S04]  /*51430*/  LDL.LU R224, [R1+0xe00] ;  /* 0x000e000001e07983 */ /* 0x000f280000300800 */
[----:B------:R-:W4:Y:S04]  /*51440*/  LDL.LU R225, [R1+0xe04] ;  /* 0x000e040001e17983 */ /* 0x000f280000300800 */
[----:B------:R-:W4:Y:S04]  /*51450*/  LDL.LU R226, [R1+0xe08] ;  /* 0x000e080001e27983 */ /* 0x000f280000300800 */
[----:B------:R-:W4:Y:S01]  /*51460*/  LDL.LU R227, [R1+0xe0c] ;  /* 0x000e0c0001e37983 */ /* 0x000f220000300800 */
[----:B--2---:R-:W-:Y:S01]  /*51470*/  IMAD.MOV.U32 R251, RZ, RZ, R190 ;  /* 0x000000fffffb7224 */ /* 0x004fe200078e00be */
[----:B---3--:R-:W-:Y:S01]  /*51480*/  MOV R250, R191 ;  /* 0x000000bf00fa7202 */ /* 0x008fe20000000f00 */
[----:B----4-:R-:W-:Y:S01]  /*51490*/  IMAD.MOV.U32 R249, RZ, RZ, R215 ;  /* 0x000000fffff97224 */ /* 0x010fe200078e00d7 */
[----:B------:R-:W-:-:S02]  /*514a0*/  MOV R248, R214 ;  /* 0x000000d600f87202 */ /* 0x000fc40000000f00 */
[----:B------:R-:W2:Y:S04]  /*514b0*/  LDL.LU R214, [R1+0x54dc] ;  /* 0x0054dc0001d67983 */ /* 0x000ea80000300800 */
[----:B------:R-:W3:Y:S04]  /*514c0*/  LDL.LU R215, [R1+0x54d8] ;  /* 0x0054d80001d77983 */ /* 0x000ee80000300800 */
[----:B------:R-:W4:Y:S04]  /*514d0*/  LDL.LU R191, [R1+0x54d4] ;  /* 0x0054d40001bf7983 */ /* 0x000f280000300800 */
[----:B------:R-:W4:Y:S01]  /*514e0*/  LDL.LU R190, [R1+0x54d0] ;  /* 0x0054d00001be7983 */ /* 0x000f220000300800 */
[C---:B------:R-:W-:Y:S08]  /*514f0*/  HMMA.1688.F32.TF32 R100, R112.reuse, R188, R100 ;  /* 0x000000bc7064723c */ /* 0x040ff00000081064 */
[C---:B------:R-:W-:Y:S08]  /*51500*/  HMMA.1688.F32.TF32 R104, R112.reuse, R212, R104 ;  /* 0x000000d47068723c */ /* 0x040ff00000081068 */
[C---:B------:R-:W-:Y:S08]  /*51510*/  HMMA.1688.F32.TF32 R108, R112.reuse, R216, R108 ;  /* 0x000000d8706c723c */ /* 0x040ff0000008106c */
[----:B------:R-:W-:Y:S08]  /*51520*/  HMMA.1688.F32.TF32 R112, R112, R220, R168 ;  /* 0x000000dc7070723c */ /* 0x000ff000000810a8 */
[-C--:B------:R-:W-:Y:S08]  /*51530*/  HMMA.1688.F32.TF32 R136, R144, R212.reuse, R136 ;  /* 0x000000d49088723c */ /* 0x080ff00000081088 */
[----:B------:R-:W-:Y:S08]  /*51540*/  HMMA.1688.F32.TF32 R168, R200, R212, R204 ;  /* 0x000000d4c8a8723c */ /* 0x000ff000000810cc */
[-C--:B------:R-:W-:Y:S01]  /*51550*/  HMMA.1688.F32.TF32 R116, R144, R184.reuse, R116 ;  /* 0x000000b89074723c */ /* 0x080fe20000081074 */
[----:B------:R-:W-:Y:S01]  /*51560*/  MOV R213, R8 ;  /* 0x0000000800d57202 */ /* 0x000fe20000000f00 */
[----:B------:R-:W-:Y:S01]  /*51570*/  IMAD.MOV.U32 R212, RZ, RZ, R9 ;  /* 0x000000ffffd47224 */ /* 0x000fe200078e0009 */
[----:B------:R-:W-:Y:S01]  /*51580*/  MOV R8, R219 ;  /* 0x000000db00087202 */ /* 0x000fe20000000f00 */
[----:B------:R-:W-:Y:S01]  /*51590*/  IMAD.MOV.U32 R9, RZ, RZ, R218 ;  /* 0x000000ffff097224 */ /* 0x000fe200078e00da */
[----:B------:R-:W4:Y:S03]  /*515a0*/  LDL.LU R219, [R1+0x54cc] ;  /* 0x0054cc0001db7983 */ /* 0x000f260000300800 */
[----:B------:R-:W-:Y:S01]  /*515b0*/  HMMA.1688.F32.TF32 R148, R200, R184, R148 ;  /* 0x000000b8c894723c */ /* 0x000fe20000081094 */
[----:B------:R-:W4:Y:S01]  /*515c0*/  LDL.LU R218, [R1+0x54c8] ;  /* 0x0054c80001da7983 */ /* 0x000f220000300800 */
        /* <DEDUP_REMOVED lines=10> */
[----:B------:R-:W4:Y:S04]  /*51670*/  LDL.LU R222, [R1+0x54c4] ;  /* 0x0054c40001de7983 */ /* 0x000f280000300800 */
[----:B------:R-:W4:Y:S01]  /*51680*/  LDL.LU R223, [R1+0x54c0] ;  /* 0x0054c00001df7983 */ /* 0x000f220000300800 */
[----:B------:R-:W-:Y:S01]  /*51690*/  MOV R238, R186 ;  /* 0x000000ba00ee7202 */ /* 0x000fe20000000f00 */
[----:B------:R-:W-:Y:S01]  /*516a0*/  IMAD.MOV.U32 R239, RZ, RZ, R187 ;  /* 0x000000ffffef7224 */ /* 0x000fe200078e00bb */
[C---:B------:R-:W-:Y:S01]  /*516b0*/  HMMA.1688.F32.TF32 R120, R144.reuse, R180, R120 ;  /* 0x000000b49078723c */ /* 0x040fe20000081078 */
[----:B------:R-:W-:Y:S04]  /*516c0*/  LDS R204, [R6+0xc000] ;  /* 0x00c0000006cc7984 */ /* 0x000fe80000000800 */
[----:B------:R-:W-:Y:S03]  /*516d0*/  LDS R206, [R6+0xe000] ;  /* 0x00e0000006ce7984 */ /* 0x000fe60000000800 */
[----:B------:R-:W-:Y:S01]  /*516e0*/  HMMA.1688.F32.TF32 R124, R144, R196, R124 ;  /* 0x000000c4907c723c */ /* 0x000fe2000008107c */
[----:B------:R-:W-:Y:S04]  /*516f0*/  LDS R205, [R7+0xc000] ;  /* 0x00c0000007cd7984 */ /* 0x000fe80000000800 */
[----:B------:R-:W-:Y:S01]  /*51700*/  LDS R207, [R7+0xe000] ;  /* 0x00e0000007cf7984 */ /* 0x000fe20000000800 */
[----:B--2---:R-:W-:Y:S01]  /*51710*/  IMAD.MOV.U32 R15, RZ, RZ, R214 ;  /* 0x000000ffff0f7224 */ /* 0x004fe200078e00d6 */
[----:B---3--:R-:W-:-:S02]  /*51720*/  MOV R14, R215 ;  /* 0x000000d7000e7202 */ /* 0x008fc40000000f00 */
[----:B----4-:R-:W-:Y:S02]  /*51730*/  MOV R12, R191 ;  /* 0x000000bf000c7202 */ /* 0x010fe40000000f00 */
[----:B------:R-:W2:Y:S01]  /*51740*/  LDL.LU R191, [R1+0x54bc] ;  /* 0x0054bc0001bf7983 */ /* 0x000ea20000300800 */
[----:B------:R-:W-:-:S03]  /*51750*/  IMAD.MOV.U32 R13, RZ, RZ, R190 ;  /* 0x000000ffff0d7224 */ /* 0x000fc600078e00be */
[----:B------:R-:W3:Y:S04]  /*51760*/  LDL.LU R190, [R1+0x54b8] ;  /* 0x0054b80001be7983 */ /* 0x000ee80000300800 */
[----:B------:R-:W4:Y:S04]  /*51770*/  LDL.LU R215, [R1+0x54b4] ;  /* 0x0054b40001d77983 */ /* 0x000f280000300800 */
[----:B------:R-:W4:Y:S01]  /*51780*/  LDL.LU R214, [R1+0x54b0] ;  /* 0x0054b00001d67983 */ /* 0x000f220000300800 */
[----:B------:R-:W-:Y:S01]  /*51790*/  IMAD.MOV.U32 R19, RZ, RZ, R219 ;  /* 0x000000ffff137224 */ /* 0x000fe200078e00db */
[----:B------:R-:W-:-:S02]  /*517a0*/  MOV R18, R218 ;  /* 0x000000da00127202 */ /* 0x000fc40000000f00 */
[----:B------:R-:W-:Y:S02]  /*517b0*/  MOV R16, R222 ;  /* 0x000000de00107202 */ /* 0x000fe40000000f00 */
[----:B------:R-:W4:Y:S01]  /*517c0*/  LDL.LU R222, [R1+0x54ac] ;  /* 0x0054ac0001de7983 */ /* 0x000f220000300800 */
[----:B------:R-:W-:-:S03]  /*517d0*/  IMAD.MOV.U32 R17, RZ, RZ, R223 ;  /* 0x000000ffff117224 */ /* 0x000fc600078e00df */
        /* <DEDUP_REMOVED lines=12> */
[----:B------:R-:W2:Y:S04]  /*518a0*/  LDL.LU R215, [R1+0x5498] ;  /* 0x0054980001d77983 */ /* 0x000ea80000300800 */
[----:B------:R-:W3:Y:S04]  /*518b0*/  LDL.LU R190, [R1+0x5494] ;  /* 0x0054940001be7983 */ /* 0x000ee80000300800 */
[----:B------:R-:W3:Y:S04]  /*518c0*/  LDL.LU R191, [R1+0x5490] ;  /* 0x0054900001bf7983 */ /* 0x000ee80000300800 */
[----:B------:R-:W4:Y:S04]  /*518d0*/  LDL.LU R194, [R1+0x548c] ;  /* 0x00548c0001c27983 */ /* 0x000f280000300800 */
[----:B------:R-:W4:Y:S04]  /*518e0*/  LDL.LU R195, [R1+0x5488] ;  /* 0x0054880001c37983 */ /* 0x000f280000300800 */
[----:B------:R-:W2:Y:S04]  /*518f0*/  LDL.LU R198, [R1+0x5484] ;  /* 0x0054840001c67983 */ /* 0x000ea80000300800 */
[----:B------:R-:W2:Y:S04]  /*51900*/  LDL.LU R199, [R1+0x5480] ;  /* 0x0054800001c77983 */ /* 0x000ea80000300800 */
[----:B------:R-:W2:Y:S04]  /*51910*/  LDL.LU R182, [R1+0x547c] ;  /* 0x00547c0001b67983 */ /* 0x000ea80000300800 */
[----:B------:R-:W2:Y:S04]  /*51920*/  LDL.LU R183, [R1+0x5478] ;  /* 0x0054780001b77983 */ /* 0x000ea80000300800 */
[----:B------:R-:W2:Y:S04]  /*51930*/  LDL.LU R186, [R1+0x5474] ;  /* 0x0054740001ba7983 */ /* 0x000ea80000300800 */
[----:B------:R-:W2:Y:S01]  /*51940*/  LDL.LU R187, [R1+0x5470] ;  /* 0x0054700001bb7983 */ /* 0x000ea20000300800 */
[C---:B------:R-:W-:Y:S08]  /*51950*/  HMMA.1688.F32.TF32 R128, R144.reuse, R192, R128 ;  /* 0x000000c09080723c */ /* 0x040ff00000081080 */
[C---:B------:R-:W-:Y:S08]  /*51960*/  HMMA.1688.F32.TF32 R132, R144.reuse, R188, R132 ;  /* 0x000000bc9084723c */ /* 0x040ff00000081084 */
[C---:B------:R-:W-:Y:S08]  /*51970*/  HMMA.1688.F32.TF32 R140, R144.reuse, R216, R140 ;  /* 0x000000d8908c723c */ /* 0x040ff0000008108c */
[----:B------:R-:W-:Y:S08]  /*51980*/  HMMA.1688.F32.TF32 R144, R144, R220, R164 ;  /* 0x000000dc9090723c */ /* 0x000ff000000810a4 */
[C---:B------:R-:W-:Y:S08]  /*51990*/  HMMA.1688.F32.TF32 R152, R200.reuse, R180, R152 ;  /* 0x000000b4c898723c */ /* 0x040ff00000081098 */
[C---:B------:R-:W-:Y:S08]  /*519a0*/  HMMA.1688.F32.TF32 R156, R200.reuse, R196, R156 ;  /* 0x000000c4c89c723c */ /* 0x040ff0000008109c */
[C---:B------:R-:W-:Y:S08]  /*519b0*/  HMMA.1688.F32.TF32 R160, R200.reuse, R192, R160 ;  /* 0x000000c0c8a0723c */ /* 0x040ff000000810a0 */
[C---:B------:R-:W-:Y:S01]  /*519c0*/  HMMA.1688.F32.TF32 R164, R200.reuse, R188, R208 ;  /* 0x000000bcc8a4723c */ /* 0x040fe200000810d0 */
[----:B------:R-:W-:Y:S04]  /*519d0*/  LDS R208, [R2+0xc080] ;  /* 0x00c0800002d07984 */ /* 0x000fe80000000800 */
[----:B------:R-:W-:Y:S03]  /*519e0*/  LDS R210, [R2+0xe080] ;  /* 0x00e0800002d27984 */ /* 0x000fe60000000800 */
[----:B------:R-:W-:Y:S01]  /*519f0*/  HMMA.1688.F32.TF32 R28, R200, R220, R224 ;  /* 0x000000dcc81c723c */ /* 0x000fe200000810e0 */
[----:B------:R-:W-:Y:S04]  /*51a00*/  LDS R200, [R2+0xc000] ;  /* 0x00c0000002c87984 */ /* 0x000fe80000000800 */
[----:B------:R-:W-:Y:S04]  /*51a10*/  LDS R202, [R2+0xe000] ;  /* 0x00e0000002ca7984 */ /* 0x000fe80000000800 */
[----:B------:R-:W-:Y:S04]  /*51a20*/  LDS R201, [R0+0xc000] ;  /* 0x00c0000000c97984 */ /* 0x000fe80000000800 */
[----:B------:R-:W3:Y:S04]  /*51a30*/  LDS R203, [R0+0xe000] ;  /* 0x00e0000000cb7984 */ /* 0x000ee80000000800 */
[----:B------:R-:W-:Y:S04]  /*51a40*/  LDS R209, [R0+0xc080] ;  /* 0x00c0800000d17984 */ /* 0x000fe80000000800 */
[----:B------:R-:W1:Y:S03]  /*51a50*/  LDS R211, [R0+0xe080] ;  /* 0x00e0800000d37984 */ /* 0x000e660000000800 */
        /* <DEDUP_REMOVED lines=8> */
[C---:B---3--:R-:W-:Y:S08]  /*51ae0*/  HMMA.1688.F32.TF32 R8, R200.reuse, R190, R8 ;  /* 0x000000bec808723c */ /* 0x048ff00000081008 */
[C---:B----4-:R-:W-:Y:S08]  /*51af0*/  HMMA.1688.F32.TF32 R12, R200.reuse, R194, R12 ;  /* 0x000000c2c80c723c */ /* 0x050ff0000008100c */
[C---:B--2---:R-:W-:Y:S08]  /*51b00*/  HMMA.1688.F32.TF32 R16, R200.reuse, R198, R16 ;  /* 0x000000c6c810723c */ /* 0x044ff00000081010 */
[C---:B------:R-:W-:Y:S08]  /*51b10*/  HMMA.1688.F32.TF32 R20, R200.reuse, R182, R20 ;  /* 0x000000b6c814723c */ /* 0x040ff00000081014 */
[C---:B------:R-:W-:Y:S11]  /*51b20*/  HMMA.1688.F32.TF32 R24, R200.reuse, R186, R24 ;  /* 0x000000bac818723c */ /* 0x040ff60000081018 */
[----:B------:R-:W-:Y:S11]  /*51b30*/  @!UPT UIADD3 URZ, URZ, URZ, URZ ;  /* 0x0000003f3f3ff290 */ /* 0x000ff6000fffe03f */
[----:B------:R-:W-:Y:S01]  /*51b40*/  @!UPT UIADD3 URZ, URZ, URZ, URZ ;  /* 0x0000003f3f3ff290 */ /* 0x000fe2000fffe03f */
        /* <DEDUP_REMOVED lines=16> */
[----:B------:R2:W-:Y:S04]  /*51c50*/  STL.64 [R1+0x1488], R18 ;  /* 0x0014881201007387 */ /* 0x0005e80000100a00 */
[----:B------:R-:W-:Y:S04]  /*51c60*/  STL.64 [R1+0x1470], R12 ;  /* 0x0014700c01007387 */ /* 0x000fe80000100a00 */
[----:B------:R3:W-:Y:S01]  /*51c70*/  STL.64 [R1+0x1478], R14 ;  /* 0x0014780e01007387 */ /* 0x0007e20000100a00 */
[C---:B--2---:R-:W-:Y:S03]  /*51c80*/  HMMA.1688.F32.TF32 R16, R204.reuse, R186, R232 ;  /* 0x000000bacc10723c */ /* 0x044fe600000810e8 */
[----:B------:R-:W-:Y:S04]  /*51c90*/  STL.64 [R1+0x1160], R8 ;  /* 0x0011600801007387 */ /* 0x000fe80000100a00 */
[----:B------:R2:W-:Y:S01]  /*51ca0*/  STL.64 [R1+0x1168], R10 ;  /* 0x0011680a01007387 */ /* 0x0005e20000100a00 */
[C---:B---3--:R-:W-:Y:S03]  /*51cb0*/  HMMA.1688.F32.TF32 R12, R204.reuse, R182, R236 ;  /* 0x000000b6cc0c723c */ /* 0x048fe600000810ec */
[----:B------:R-:W-:Y:S04]  /*51cc0*/  LDS R201, [R0+0xc100] ;  /* 0x00c1000000c97984 */ /* 0x000fe80000000800 */
[----:B------:R-:W3:Y:S01]  /*51cd0*/  LDS R203, [R0+0xe100] ;  /* 0x00e1000000cb7984 */ /* 0x000ee20000000800 */
[C---:B--2---:R-:W-:Y:S07]  /*51ce0*/  HMMA.1688.F32.TF32 R8, R204.reuse, R198, R240 ;  /* 0x000000c6cc08723c */ /* 0x044fee00000810f0 */
[----:B------:R-:W-:Y:S04]  /*51cf0*/  STL.64 [R1+0x1150], R16 ;  /* 0x0011501001007387 */ /* 0x000fe80000100a00 */
[----:B------:R-:W-:Y:S04]  /*51d00*/  STL.64 [R1+0x1158], R18 ;  /* 0x0011581201007387 */ /* 0x000fe80000100a00 */
[----:B------:R-:W2:Y:S04]  /*51d10*/  LDL.LU R232, [R1+0x2b0] ;  /* 0x0002b00001e87983 */ /* 0x000ea80000300800 */
[----:B------:R-:W-:Y:S04]  /*51d20*/  STL.64 [R1+0x1140], R12 ;  /* 0x0011400c01007387 */ /* 0x000fe80000100a00 */
[----:B------:R-:W-:Y:S04]  /*51d30*/  STL.64 [R1+0x1148], R14 ;  /* 0x0011480e01007387 */ /* 0x000fe80000100a00 */
        /* <DEDUP_REMOVED lines=85> */
[C---:B--2---:R-:W-:Y:S11]  /*52290*/  HMMA.1688.F32.TF32 R60, R204.reuse, R194, R60 ;  /* 0x000000c2cc3c723c */ /* 0x044ff6000008103c */
[----:B------:R-:W-:Y:S11]  /*522a0*/  @!UPT UIADD3 URZ, URZ, URZ, URZ ;  /* 0x0000003f3f3ff290 */ /* 0x000ff6000fffe03f */
[----:B------:R-:W-:Y:S01]  /*522b0*/  @!UPT UIADD3 URZ, URZ, URZ, URZ ;  /* 0x0000003f3f3ff290 */ /* 0x000fe2000fffe03f */
[----:B------:R1:W-:Y:S01]  /*522c0*/  STL.64 [R1+0xc30], R60 ;  /* 0x000c303c01007387 */ /* 0x0003e20000100a00 */
[----:B------:R-:W-:Y:S01]  /*522d0*/  MOV R193, R62 ;  /* 0x0000003e00c17202 */ /* 0x000fe20000000f00 */
[----:B------:R-:W-:Y:S01]  /*522e0*/  IMAD.MOV.U32 R192, RZ, RZ, R63 ;  /* 0x000000ffffc07224 */ /* 0x000fe200078e003f */
[C---:B---3--:R-:W-:Y:S08]  /*522f0*/  HMMA.1688.F32.TF32 R56, R204.reuse, R214, R56 ;  /* 0x000000d6cc38723c */ /* 0x048ff00000081038 */
[----:B-1----:R-:W-:Y:S01]  /*52300*/  HMMA.1688.F32.TF32 R60, R204, R190, R176 ;  /* 0x000000becc3c723c */ /* 0x002fe200000810b0 */
[----:B------:R1:W-:Y:S04]  /*52310*/  STL [R1+0x525c], R192 ;  /* 0x00525cc001007387 */ /* 0x0003e80000100800 */
[----:B------:R2:W-:Y:S11]  /*52320*/  STL [R1+0x5258], R193 ;  /* 0x005258c101007387 */ /* 0x0005f60000100800 */
[----:B-1----:R-:W-:Y:S01]  /*52330*/  MOV R192, R58 ;  /* 0x0000003a00c07202 */ /* 0x002fe20000000f00 */
[----:B--2---:R-:W-:-:S06]  /*52340*/  IMAD.MOV.U32 R193, RZ, RZ, R59 ;  /* 0x000000ffffc17224 */ /* 0x004fcc00078e003b */
[----:B------:R-:W-:Y:S04]  /*52350*/  STL.64 [R1+0x1130], R60 ;  /* 0x0011303c01007387 */ /* 0x000fe80000100a00 */
[----:B------:R-:W-:Y:S04]  /*52360*/  STL.64 [R1+0x1138], R62 ;  /* 0x0011383e01007387 */ /* 0x000fe80000100a00 */
[----:B------:R1:W-:Y:S02]  /*52370*/  STL.64 [R1+0xc10], R56 ;  /* 0x000c103801007387 */ /* 0x0003e40000100a00 */
[C---:B-1----:R-:W-:Y:S08]  /*52380*/  HMMA.1688.F32.TF32 R56, R204.reuse, R218, R52 ;  /* 0x000000dacc38723c */ /* 0x042ff00000081034 */
[----:B----4-:R-:W-:Y:S01]  /*52390*/  HMMA.1688.F32.TF32 R52, R204, R222, R48 ;  /* 0x000000decc34723c */ /* 0x010fe20000081030 */
[----:B------:R-:W-:Y:S04]  /*523a0*/  LDS R204, [R6+0xc100] ;  /* 0x00c1000006cc7984 */ /* 0x000fe80000000800 */
[----:B------:R-:W-:Y:S03]  /*523b0*/  LDS R206, [R6+0xe100] ;  /* 0x00e1000006ce7984 */ /* 0x000fe60000000800 */
[C---:B------:R-:W-:Y:S01]  /*523c0*/  HMMA.1688.F32.TF32 R48, R208.reuse, R186, R44 ;  /* 0x000000bad030723c */ /* 0x040fe2000008102c */
[----:B------:R-:W-:Y:S04]  /*523d0*/  LDS R205, [R7+0xc100] ;  /* 0x00c1000007cd7984 */ /* 0x000fe80000000800 */
[----:B------:R-:W-:Y:S03]  /*523e0*/  LDS R207, [R7+0xe100] ;  /* 0x00e1000007cf7984 */ /* 0x000fe60000000800 */
        /* <DEDUP_REMOVED lines=13> */
[C---:B-1----:R-:W-:Y:S08]  /*524c0*/  HMMA.1688.F32.TF32 R48, R208.reuse, R198, R40 ;  /* 0x000000c6d030723c */ /* 0x042ff00000081028 */
[C---:B---3--:R-:W-:Y:S08]  /*524d0*/  HMMA.1688.F32.TF32 R44, R208.reuse, R194, R36 ;  /* 0x000000c2d02c723c */ /* 0x048ff00000081024 */
        /* <DEDUP_REMOVED lines=10> */
[----:B------:R-:W1:Y:S07]  /*52580*/  LDS R211, [R0+0xe180] ;  /* 0x00e1800000d37984 */ /* 0x000e6e0000000800 */
        /* <DEDUP_REMOVED lines=25> */
[C---:B----4-:R-:W-:Y:S08]  /*52720*/  HMMA.1688.F32.TF32 R12, R224.reuse, R218, R232 ;  /* 0x000000dae00c723c */ /* 0x050ff000000810e8 */
[----:B---3--:R-:W-:Y:S01]  /*52730*/  HMMA.1688.F32.TF32 R8, R224, R222, R236 ;  /* 0x000000dee008723c */ /* 0x008fe200000810ec */
        /* <DEDUP_REMOVED lines=8> */
[----:B------:R-:W3:Y:S04]  /*527c0*/  LDL.LU R236, [R1+0xa00] ;  /* 0x000a000001ec7983 */ /* 0x000ee80000300800 */
[----:B------:R-:W-:Y:S04]  /*527d0*/  LDS R225, [R7+0xc180] ;  /* 0x00c1800007e17984 */ /* 0x000fe80000000800 */
[----:B------:R-:W4:Y:S01]  /*527e0*/  LDS R227, [R7+0xe180] ;  /* 0x00e1800007e37984 */ /* 0x000f220000000800 */
[-C--:B--2---:R-:W-:Y:S11]  /*527f0*/  HMMA.1688.F32.TF32 R8, R200, R186.reuse, R240 ;  /* 0x000000bac808723c */ /* 0x084ff600000810f0 */
[----:B------:R-:W-:Y:S11]  /*52800*/  @!UPT UIADD3 URZ, URZ, URZ, URZ ;  /* 0x0000003f3f3ff290 */ /* 0x000ff6000fffe03f */
[----:B------:R-:W-:Y:S01]  /*52810*/  @!UPT UIADD3 URZ, URZ, URZ, URZ ;  /* 0x0000003f3f3ff290 */ /* 0x000fe2000fffe03f */
[----:B------:R2:W-:Y:S04]  /*52820*/  STL.64 [R1+0x1460], R8 ;  /* 0x0014600801007387 */ /* 0x0005e80000100a00 */
[----:B------:R1:W-:Y:S04]  /*52830*/  STL.64 [R1+0x1468], R10 ;  /* 0x0014680a01007387 */ /* 0x0003e80000100a00 */
        /* <DEDUP_REMOVED lines=15> */
[----:B--2---:R-:W2:Y:S04]  /*52930*/  LDL.LU R8, [R1+0xae0] ;  /* 0x000ae00001087983 */ /* 0x004ea80000300800 */
[----:B------:R-:W2:Y:S04]  /*52940*/  LDL.LU R9, [R1+0xae4] ;  /* 0x000ae40001097983 */ /* 0x000ea80000300800 */
[----:B-1----:R-:W2:Y:S04]  /*52950*/  LDL.LU R10, [R1+0xae8] ;  /* 0x000ae800010a7983 */ /* 0x002ea80000300800 */
[----:B------:R-:W2:Y:S04]  /*52960*/  LDL.LU R11, [R1+0xaec] ;  /* 0x000aec00010b7983 */ /* 0x000ea80000300800 */
        /* <DEDUP_REMOVED lines=104> */
[----:B--2---:R-:W-:Y:S08]  /*52ff0*/  HMMA.1688.F32.TF32 R44, R208, R186, R44 ;  /* 0x000000bad02c723c */ /* 0x004ff0000008102c */
[----:B---3--:R-:W-:Y:S08]  /*53000*/  HMMA.1688.F32.TF32 R52, R204, R218, R52 ;  /* 0x000000dacc34723c */ /* 0x008ff00000081034 */
[----:B------:R-:W-:Y:S08]  /*53010*/  HMMA.1688.F32.TF32 R40, R208, R182, R40 ;  /* 0x000000b6d028723c */ /* 0x000ff00000081028 */
[----:B----4-:R-:W-:Y:S08]  /*53020*/  HMMA.1688.F32.TF32 R56, R204, R214, R56 ;  /* 0x000000d6cc38723c */ /* 0x010ff00000081038 */
[C---:B------:R-:W-:Y:S08]  /*53030*/  HMMA.1688.F32.TF32 R36, R208.reuse, R198, R36 ;  /* 0x000000c6d024723c */ /* 0x040ff00000081024 */
[C---:B------:R-:W-:Y:S08]  /*53040*/  HMMA.1688.F32.TF32 R28, R208.reuse, R190, R28 ;  /* 0x000000bed01c723c */ /* 0x040ff0000008101c */
[C---:B------:R-:W-:Y:S08]  /*53050*/  HMMA.1688.F32.TF32 R24, R208.reuse, R214, R24 ;  /* 0x000000d6d018723c */ /* 0x040ff00000081018 */
[----:B------:R-:W-:Y:S08]  /*53060*/  HMMA.1688.F32.TF32 R20, R208, R218, R20 ;  /* 0x000000dad014723c */ /* 0x000ff00000081014 */
[C---:B------:R-:W-:Y:S08]  /*53070*/  HMMA.1688.F32.TF32 R12, R224.reuse, R186, R12 ;  /* 0x000000bae00c723c */ /* 0x040ff0000008100c */
[----:B------:R-:W-:Y:S08]  /*53080*/  HMMA.1688.F32.TF32 R8, R224, R182, R8 ;  /* 0x000000b6e008723c */ /* 0x000ff00000081008 */
[C---:B------:R-:W-:Y:S08]  /*53090*/  HMMA.1688.F32.TF32 R92, R200.reuse, R198, R92 ;  /* 0x000000c6c85c723c */ /* 0x040ff0000008105c */
[C---:B------:R-:W-:Y:S11]  /*530a0*/  HMMA.1688.F32.TF32 R96, R200.reuse, R182, R96 ;  /* 0x000000b6c860723c */ /* 0x040ff60000081060 */
[----:B------:R-:W-:Y:S11]  /*530b0*/  @!UPT UIADD3 URZ, URZ, URZ, URZ ;  /* 0x0000003f3f3ff290 */ /* 0x000ff6000fffe03f */
[----:B------:R-:W-:Y:S01]  /*530c0*/  @!UPT UIADD3 URZ, URZ, URZ, URZ ;  /* 0x0000003f3f3ff290 */ /* 0x000fe2000fffe03f */
[----:B------:R-:W-:Y:S04]  /*530d0*/  STL.64 [R1+0x1450], R96 ;  /* 0x0014506001007387 */ /* 0x000fe80000100a00 */
[----:B------:R1:W-:Y:S04]  /*530e0*/  STL.64 [R1+0x1458], R98 ;  /* 0x0014586201007387 */ /* 0x0003e80000100a00 */
[----:B------:R-:W-:Y:S04]  /*530f0*/  STL.64 [R1+0x1440], R92 ;  /* 0x0014405c01007387 */ /* 0x000fe80000100a00 */
[----:B------:R2:W-:Y:S01]  /*53100*/  STL.64 [R1+0x1448], R94 ;  /* 0x0014485e01007387 */ /* 0x0005e20000100a00 */
[C---:B-1----:R-:W-:Y:S08]  /*53110*/  HMMA.1688.F32.TF32 R96, R200.reuse, R194, R88 ;  /* 0x000000c2c860723c */ /* 0x042ff00000081058 */
[C---:B--2---:R-:W-:Y:S08]  /*53120*/  HMMA.1688.F32.TF32 R92, R200.reuse, R190, R84 ;  /* 0x000000bec85c723c */ /* 0x044ff00000081054 */
        /* <DEDUP_REMOVED lines=10> */
[C---:B------:R-:W-:Y:S08]  /*531d0*/  HMMA.1688.F32.TF32 R68, R204.reuse, R198, R172 ;  /* 0x000000c6cc44723c */ /* 0x040ff000000810ac */
[C---:B------:R-:W-:Y:S01]  /*531e0*/  HMMA.1688.F32.TF32 R64, R204.reuse, R194, R60 ;  /* 0x000000c2cc40723c */ /* 0x040fe2000008103c */
[----:B------:R-:W-:Y:S07]  /*531f0*/  STL.64 [R1+0x1438], R98 ;  /* 0x0014386201007387 */ /* 0x000fee0000100a00 */
[C---:B------:R-:W-:Y:S01]  /*53200*/  HMMA.1688.F32.TF32 R60, R204.reuse, R190, R176 ;  /* 0x000000becc3c723c */ /* 0x040fe200000810b0 */
[----:B------:R-:W-:Y:S04]  /*53210*/  STL.64 [R1+0x1420], R92 ;  /* 0x0014205c01007387 */ /* 0x000fe80000100a00 */
[----:B------:R-:W-:Y:S03]  /*53220*/  STL.64 [R1+0x1428], R94 ;  /* 0x0014285e01007387 */ /* 0x000fe60000100a00 */
[----:B------:R-:W-:Y:S01]  /*53230*/  HMMA.1688.F32.TF32 R48, R204, R222, R48 ;  /* 0x000000decc30723c */ /* 0x000fe20000081030 */
        /* <DEDUP_REMOVED lines=47> */
[----:B------:R-:W-:Y:S01]  /*53530*/  LDS R206, [R6+0xe200] ;  /* 0x00e2000006ce7984 */ /* 0x000fe20000000800 */
[C---:B--2---:R-:W-:Y:S03]  /*53540*/  HMMA.1688.F32.TF32 R8, R224.reuse, R190, R228 ;  /* 0x000000bee008723c */ /* 0x044fe600000810e4 */
[----:B------:R-:W-:Y:S04]  /*53550*/  LDS R205, [R7+0xc200] ;  /* 0x00c2000007cd7984 */ /* 0x000fe80000000800 */
[----:B------:R-:W2:Y:S04]  /*53560*/  LDS R207, [R7+0xe200] ;  /* 0x00e2000007cf7984 */ /* 0x000ea80000000800 */
        /* <DEDUP_REMOVED lines=11> */
[----:B------:R-:W-:Y:S04]  /*53620*/  LDS R209, [R0+0xc280] ;  /* 0x00c2800000d17984 */ /* 0x000fe80000000800 */
[----:B------:R-:W3:Y:S04]  /*53630*/  LDS R211, [R0+0xe280] ;  /* 0x00e2800000d37984 */ /* 0x000ee80000000800 */
[----:B------:R-:W-:Y:S04]  /*53640*/  STL.64 [R1+0x960], R16 ;  /* 0x0009601001007387 */ /* 0x000fe80000100a00 */
[----:B------:R-:W-:Y:S04]  /*53650*/  STL.64 [R1+0x968], R18 ;  /* 0x0009681201007387 */ /* 0x000fe80000100a00 */
[----:B------:R-:W4:Y:S04]  /*53660*/  LDL.LU R240, [R1+0x900] ;  /* 0x0009000001f07983 */ /* 0x000f280000300800 */
[----:B------:R1:W-:Y:S04]  /*53670*/  STL.64 [R1+0x8d0], R12 ;  /* 0x0008d00c01007387 */ /* 0x0003e80000100a00 */
[----:B------:R1:W-:Y:S04]  /*53680*/  STL.64 [R1+0x8d8], R14 ;  /* 0x0008d80e01007387 */ /* 0x0003e80000100a00 */
        /* <DEDUP_REMOVED lines=107> */
[----:B------:R-:W2:Y:S03]  /*53d40*/  LDS R203, [R0+0xe300] ;  /* 0x00e3000000cb7984 */ /* 0x000ea60000000800 */
[C---:B------:R-:W-:Y:S01]  /*53d50*/  HMMA.1688.F32.TF32 R24, R204.reuse, R194, R20 ;  /* 0x000000c2cc18723c */ /* 0x040fe20000081014 */
[----:B------:R-:W-:Y:S07]  /*53d60*/  STL.64 [R1+0x13d0], R60 ;  /* 0x0013d03c01007387 */ /* 0x000fee0000100a00 */
        /* <DEDUP_REMOVED lines=30> */
[----:B------:R-:W-:Y:S04]  /*53f50*/  LDS R204, [R6+0xc300] ;  /* 0x00c3000006cc7984 */ /* 0x000fe80000000800 */
[----:B------:R-:W-:Y:S01]  /*53f60*/  LDS R206, [R6+0xe300] ;  /* 0x00e3000006ce7984 */ /* 0x000fe20000000800 */
[C---:B----4-:R-:W-:Y:S03]  /*53f70*/  HMMA.1688.F32.TF32 R12, R208.reuse, R182, R228 ;  /* 0x000000b6d00c723c */ /* 0x050fe600000810e4 */
[----:B------:R-:W-:Y:S04]  /*53f80*/  STL.64 [R1+0x9f0], R8 ;  /* 0x0009f00801007387 */ /* 0x000fe80000100a00 */
[----:B------:R3:W-:Y:S04]  /*53f90*/  STL.64 [R1+0x9f8], R10 ;  /* 0x0009f80a01007387 */ /* 0x0007e80000100a00 */
[----:B------:R-:W-:Y:S04]  /*53fa0*/  LDS R205, [R7+0xc300] ;  /* 0x00c3000007cd7984 */ /* 0x000fe80000000800 */
[----:B------:R-:W4:Y:S01]  /*53fb0*/  LDS R207, [R7+0xe300] ;  /* 0x00e3000007cf7984 */ /* 0x000f220000000800 */
[C---:B---3--:R-:W-:Y:S03]  /*53fc0*/  HMMA.1688.F32.TF32 R8, R208.reuse, R198, R232 ;  /* 0x000000c6d008723c */ /* 0x048fe600000810e8 */
[----:B------:R-:W-:Y:S04]  /*53fd0*/  STL.64 [R1+0x9e0], R16 ;  /* 0x0009e01001007387 */ /* 0x000fe80000100a00 */
[----:B------:R3:W-:Y:S04]  /*53fe0*/  STL.64 [R1+0x9e8], R18 ;  /* 0x0009e81201007387 */ /* 0x0007e80000100a00 */
[----:B------:R-:W-:Y:S04]  /*53ff0*/  STL.64 [R1+0x9d0], R12 ;  /* 0x0009d00c01007387 */ /* 0x000fe80000100a00 */
[----:B------:R1:W-:Y:S01]  /*54000*/  STL.64 [R1+0x9d8], R14 ;  /* 0x0009d80e01007387 */ /* 0x0003e20000100a00 */
[C---:B---3--:R-:W-:Y:S08]  /*54010*/  HMMA.1688.F32.TF32 R16, R208.reuse, R194, R236 ;  /* 0x000000c2d010723c */ /* 0x048ff000000810ec */
[C---:B-1----:R-:W-:Y:S01]  /*54020*/  HMMA.1688.F32.TF32 R12, R208.reuse, R190, R240 ;  /* 0x000000bed00c723c */ /* 0x042fe200000810f0 */
[----:B------:R1:W-:Y:S04]  /*54030*/  STL.64 [R1+0x9c0], R8 ;  /* 0x0009c00801007387 */ /* 0x0003e80000100a00 */
[----:B------:R3:W-:Y:S04]  /*54040*/  STL.64 [R1+0x9c8], R10 ;  /* 0x0009c80a01007387 */ /* 0x0007e80000100a00 */
[----:B-1----:R-:W2:Y:S06]  /*54050*/  LDL.LU R8, [R1+0x790] ;  /* 0x0007900001087983 */ /* 0x002eac0000300800 */
[----:B------:R-:W-:Y:S04]  /*54060*/  STL.64 [R1+0x9b0], R16 ;  /* 0x0009b01001007387 */ /* 0x000fe80000100a00 */
[----:B------:R-:W-:Y:S04]  /*54070*/  STL.64 [R1+0x9b8], R18 ;  /* 0x0009b81201007387 */ /* 0x000fe80000100a00 */
[----:B------:R1:W-:Y:S04]  /*54080*/  STL.64 [R1+0x9a0], R12 ;  /* 0x0009a00c01007387 */ /* 0x0003e80000100a00 */
[----:B------:R1:W-:Y:S04]  /*54090*/  STL.64 [R1+0x9a8], R14 ;  /* 0x0009a80e01007387 */ /* 0x0003e80000100a00 */
[----:B------:R-:W2:Y:S04]  /*540a0*/  LDL.LU R9, [R1+0x794] ;  /* 0x0007940001097983 */ /* 0x000ea80000300800 */
[----:B---3--:R-:W2:Y:S04]  /*540b0*/  LDL.LU R10, [R1+0x798] ;  /* 0x00079800010a7983 */ /* 0x008ea80000300800 */
[----:B------:R-:W2:Y:S04]  /*540c0*/  LDL.LU R11, [R1+0x79c] ;  /* 0x00079c00010b7983 */ /* 0x000ea80000300800 */
[----:B-1----:R-:W3:Y:S04]  /*540d0*/  LDL.LU R12, [R1+0x7b0] ;  /* 0x0007b000010c7983 */ /* 0x002ee80000300800 */
        /* <DEDUP_REMOVED lines=43> */
[----:B------:R-:W-:Y:S04]  /*54390*/  STL.64 [R1+0x990], R44 ;  /* 0x0009902c01007387 */ /* 0x000fe80000100a00 */
        /* <DEDUP_REMOVED lines=20> */
[C---:B---3--:R-:W-:Y:S08]  /*544e0*/  HMMA.1688.F32.TF32 R44, R208.reuse, R218, R40 ;  /* 0x000000dad02c723c */ /* 0x048ff00000081028 */
[----:B------:R-:W-:Y:S01]  /*544f0*/  HMMA.1688.F32.TF32 R40, R208, R222, R36 ;  /* 0x000000ded028723c */ /* 0x000fe20000081024 */
[----:B------:R-:W-:Y:S04]  /*54500*/  LDS R208, [R2+0xc380] ;  /* 0x00c3800002d07984 */ /* 0x000fe80000000800 */
[----:B------:R-:W-:Y:S03]  /*54510*/  LDS R210, [R2+0xe380] ;  /* 0x00e3800002d27984 */ /* 0x000fe60000000800 */
[C---:B------:R-:W-:Y:S01]  /*54520*/  HMMA.1688.F32.TF32 R36, R224.reuse, R186, R32 ;  /* 0x000000bae024723c */ /* 0x040fe20000081020 */
[----:B------:R-:W-:Y:S04]  /*54530*/  LDS R209, [R0+0xc380] ;  /* 0x00c3800000d17984 */ /* 0x000fe80000000800 */
[----:B------:R-:W1:Y:S03]  /*54540*/  LDS R211, [R0+0xe380] ;  /* 0x00e3800000d37984 */ /* 0x000e660000000800 */
[C---:B------:R-:W-:Y:S08]  /*54550*/  HMMA.1688.F32.TF32 R32, R224.reuse, R182, R28 ;  /* 0x000000b6e020723c */ /* 0x040ff0000008101c */
[C---:B------:R-:W-:Y:S08]  /*54560*/  HMMA.1688.F32.TF32 R28, R224.reuse, R198, R24 ;  /* 0x000000c6e01c723c */ /* 0x040ff00000081018 */
[C---:B----4-:R-:W-:Y:S08]  /*54570*/  HMMA.1688.F32.TF32 R24, R224.reuse, R194, R20 ;  /* 0x000000c2e018723c */ /* 0x050ff00000081014 */
[C---:B------:R-:W-:Y:S08]  /*54580*/  HMMA.1688.F32.TF32 R20, R224.reuse, R190, R16 ;  /* 0x000000bee014723c */ /* 0x040ff00000081010 */
[C---:B------:R-:W-:Y:S01]  /*54590*/  HMMA.1688.F32.TF32 R16, R224.reuse, R214, R12 ;  /* 0x000000d6e010723c */ /* 0x040fe2000008100c */
[----:B------:R-:W-:Y:S07]  /*545a0*/  STL.64 [R1+0x950], R44 ;  /* 0x0009502c01007387 */ /* 0x000fee0000100a00 */
[C---:B------:R-:W-:Y:S01]  /*545b0*/  HMMA.1688.F32.TF32 R12, R224.reuse, R218, R8 ;  /* 0x000000dae00c723c */ /* 0x040fe20000081008 */
[----:B------:R-:W-:Y:S07]  /*545c0*/  STL.64 [R1+0x958], R46 ;  /* 0x0009582e01007387 */ /* 0x000fee0000100a00 */
        /* <DEDUP_REMOVED lines=20> */
[----:B------:R-:W-:Y:S04]  /*54710*/  LDS R226, [R6+0xe380] ;  /* 0x00e3800006e27984 */ /* 0x000fe80000000800 */
[----:B------:R-:W-:Y:S04]  /*54720*/  LDS R225, [R7+0xc380] ;  /* 0x00c3800007e17984 */ /* 0x000fe80000000800 */
[----:B------:R-:W3:Y:S01]  /*54730*/  LDS R227, [R7+0xe380] ;  /* 0x00e3800007e37984 */ /* 0x000ee20000000800 */
        /* <DEDUP_REMOVED lines=9> */
[----:B----4-:R-:W-:Y:S01]  /*547d0*/  HMMA.1688.F32.TF32 R8, R200, R190, R240 ;  /* 0x000000bec808723c */ /* 0x010fe200000810f0 */
[----:B------:R-:W-:Y:S04]  /*547e0*/  STL.64 [R1+0x1370], R16 ;  /* 0x0013701001007387 */ /* 0x000fe80000100a00 */
[----:B------:R-:W-:Y:S04]  /*547f0*/  STL.64 [R1+0x1378], R18 ;  /* 0x0013781201007387 */ /* 0x000fe80000100a00 */
[----:B------:R-:W2:Y:S06]  /*54800*/  LDL.LU R232, [R1+0x500] ;  /* 0x0005000001e87983 */ /* 0x000eac0000300800 */
        /* <DEDUP_REMOVED lines=112> */
[----:B---3--:R-:W-:Y:S08]  /*54f10*/  HMMA.1688.F32.TF32 R68, R204, R186, R68 ;  /* 0x000000bacc44723c */ /* 0x008ff00000081044 */
[C---:B----4-:R-:W-:Y:S08]  /*54f20*/  HMMA.1688.F32.TF32 R76, R200.reuse, R218, R76 ;  /* 0x000000dac84c723c */ /* 0x050ff0000008104c */
[C---:B------:R-:W-:Y:S08]  /*54f30*/  HMMA.1688.F32.TF32 R80, R200.reuse, R214, R80 ;  /* 0x000000d6c850723c */ /* 0x040ff00000081050 */
[----:B------:R-:W-:Y:S01]  /*54f40*/  HMMA.1688.F32.TF32 R72, R200, R222, R72 ;  /* 0x000000dec848723c */ /* 0x000fe20000081048 */
[----:B------:R-:W-:Y:S04]  /*54f50*/  LDS R200, [R2+0xc400] ;  /* 0x00c4000002c87984 */ /* 0x000fe80000000800 */
[----:B------:R-:W-:Y:S10]  /*54f60*/  LDS R202, [R2+0xe400] ;  /* 0x00e4000002ca7984 */ /* 0x000ff40000000800 */
        /* <DEDUP_REMOVED lines=14> */
[C---:B-1----:R-:W-:Y:S08]  /*55050*/  HMMA.1688.F32.TF32 R64, R204.reuse, R190, R176 ;  /* 0x000000becc40723c */ /* 0x042ff000000810b0 */
        /* <DEDUP_REMOVED lines=28> */
[C---:B-1----:R-:W-:Y:S03]  /*55220*/  HMMA.1688.F32.TF32 R48, R208.reuse, R198, R40 ;  /* 0x000000c6d030723c */ /* 0x042fe60000081028 */
[----:B------:R-:W-:Y:S05]  /*55230*/  LDS R207, [R7+0xe400] ;  /* 0x00e4000007cf7984 */ /* 0x000fea0000000800 */
        /* <DEDUP_REMOVED lines=190> */
[C---:B------:R-:W-:Y:S11]  /*55e20*/  HMMA.1688.F32.TF32 R88, R200.reuse, R194, R88 ;  /* 0x000000c2c858723c */ /* 0x040ff60000081058 */
[----:B------:R-:W-:Y:S04]  /*55e30*/  @!UPT UIADD3 URZ, URZ, URZ, URZ ;  /* 0x0000003f3f3ff290 */ /* 0x000fe8000fffe03f */
[----:B------:R-:W-:Y:S04]  /*55e40*/  STL.64 [R1+0x1310], R96 ;  /* 0x0013106001007387 */ /* 0x000fe80000100a00 */
[----:B------:R1:W-:Y:S04]  /*55e50*/  STL.64 [R1+0x1318], R98 ;  /* 0x0013186201007387 */ /* 0x0003e80000100a00 */
        /* <DEDUP_REMOVED lines=16> */
[----:B------:R-:W-:Y:S04]  /*55f60*/  STL.64 [R1+0x12c0], R76 ;  /* 0x0012c04c01007387 */ /* 0x000fe80000100a00 */
[----:B------:R1:W-:Y:S02]  /*55f70*/  STL.64 [R1+0x12c8], R78 ;  /* 0x0012c84e01007387 */ /* 0x0003e40000100a00 */
[----:B-1----:R-:W-:Y:S02]  /*55f80*/  HMMA.1688.F32.TF32 R80, R200, R222, R72 ;  /* 0x000000dec850723c */ /* 0x002fe40000081048 */
[----:B------:R-:W-:Y:S04]  /*55f90*/  LDS R200, [R2+0xc500] ;  /* 0x00c5000002c87984 */ /* 0x000fe80000000800 */
[----:B------:R-:W-:Y:S02]  /*55fa0*/  LDS R202, [R2+0xe500] ;  /* 0x00e5000002ca7984 */ /* 0x000fe40000000800 */
[C---:B------:R-:W-:Y:S02]  /*55fb0*/  HMMA.1688.F32.TF32 R76, R204.reuse, R186, R68 ;  /* 0x000000bacc4c723c */ /* 0x040fe40000081044 */
[----:B------:R-:W-:Y:S04]  /*55fc0*/  LDS R201, [R0+0xc500] ;  /* 0x00c5000000c97984 */ /* 0x000fe80000000800 */
[----:B------:R-:W-:Y:S02]  /*55fd0*/  LDS R203, [R0+0xe500] ;  /* 0x00e5000000cb7984 */ /* 0x000fe40000000800 */
[C---:B------:R-:W-:Y:S08]  /*55fe0*/  HMMA.1688.F32.TF32 R72, R204.reuse, R182, R64 ;  /* 0x000000b6cc48723c */ /* 0x040ff00000081040 */
[C---:B------:R-:W-:Y:S08]  /*55ff0*/  HMMA.1688.F32.TF32 R68, R204.reuse, R198, R172 ;  /* 0x000000c6cc44723c */ /* 0x040ff000000810ac */
[C---:B------:R-:W-:Y:S08]  /*56000*/  HMMA.1688.F32.TF32 R64, R204.reuse, R194, R60 ;  /* 0x000000c2cc40723c */ /* 0x040ff0000008103c */
[C---:B------:R-:W-:Y:S01]  /*56010*/  HMMA.1688.F32.TF32 R60, R204.reuse, R190, R176 ;  /* 0x000000becc3c723c */ /* 0x040fe200000810b0 */
[----:B------:R-:W-:Y:S07]  /*56020*/  STL.64 [R1+0x1080], R80 ;  /* 0x0010805001007387 */ /* 0x000fee0000100a00 */
[----:B------:R-:W-:Y:S01]  /*56030*/  HMMA.1688.F32.TF32 R48, R204, R222, R48 ;  /* 0x000000decc30723c */ /* 0x000fe20000081030 */
[----:B------:R-:W-:Y:S04]  /*56040*/  STL.64 [R1+0x1088], R82 ;  /* 0x0010885201007387 */ /* 0x000fe80000100a00 */
[----:B------:R-:W-:Y:S03]  /*56050*/  STL.64 [R1+0x1070], R76 ;  /* 0x0010704c01007387 */ /* 0x000fe60000100a00 */
[C---:B------:R-:W-:Y:S01]  /*56060*/  HMMA.1688.F32.TF32 R32, R208.reuse, R194, R32 ;  /* 0x000000c2d020723c */ /* 0x040fe20000081020 */
[----:B------:R-:W-:Y:S04]  /*56070*/  STL.64 [R1+0x1078], R78 ;  /* 0x0010784e01007387 */ /* 0x000fe80000100a00 */
[----:B------:R-:W-:Y:S04]  /*56080*/  STL.64 [R1+0x820], R72 ;  /* 0x0008204801007387 */ /* 0x000fe80000100a00 */
[----:B------:R-:W-:Y:S01]  /*56090*/  STL.64 [R1+0x828], R74 ;  /* 0x0008284a01007387 */ /* 0x000fe20000100a00 */
[C---:B------:R-:W-:Y:S03]  /*560a0*/  HMMA.1688.F32.TF32 R20, R208.reuse, R218, R20 ;  /* 0x000000dad014723c */ /* 0x040fe60000081014 */
[----:B------:R-:W-:Y:S04]  /*560b0*/  STL.64 [R1+0x810], R68 ;  /* 0x0008104401007387 */ /* 0x000fe80000100a00 */
[----:B------:R-:W-:Y:S01]  /*560c0*/  STL.64 [R1+0x818], R70 ;  /* 0x0008184601007387 */ /* 0x000fe20000100a00 */
[----:B------:R-:W-:Y:S03]  /*560d0*/  HMMA.1688.F32.TF32 R16, R208, R222, R16 ;  /* 0x000000ded010723c */ /* 0x000fe60000081010 */
        /* <DEDUP_REMOVED lines=29> */
[----:B------:R1:W-:Y:S02]  /*562b0*/  STL.64 [R1+0x4f8], R14 ;  /* 0x0004f80e01007387 */ /* 0x0003e40000100a00 */
[C---:B-1----:R-:W-:Y:S02]  /*562c0*/  HMMA.1688.F32.TF32 R16, R224.reuse, R198, R244 ;  /* 0x000000c6e010723c */ /* 0x042fe400000810f4 */
[----:B------:R-:W-:Y:S04]  /*562d0*/  STL.64 [R1+0x4e0], R8 ;  /* 0x0004e00801007387 */ /* 0x000fe80000100a00 */
[----:B------:R1:W-:Y:S02]  /*562e0*/  STL.64 [R1+0x4e8], R10 ;  /* 0x0004e80a01007387 */ /* 0x0003e40000100a00 */
[C---:B------:R-:W-:Y:S02]  /*562f0*/  HMMA.1688.F32.TF32 R12, R224.reuse, R194, R248 ;  /* 0x000000c2e00c723c */ /* 0x040fe400000810f8 */
[----:B------:R-:W-:Y:S04]  /*56300*/  LDS R204, [R6+0xc500] ;  /* 0x00c5000006cc7984 */ /* 0x000fe80000000800 */
[----:B------:R-:W-:Y:S02]  /*56310*/  LDS R206, [R6+0xe500] ;  /* 0x00e5000006ce7984 */ /* 0x000fe40000000800 */
[C---:B-1----:R-:W-:Y:S02]  /*56320*/  HMMA.1688.F32.TF32 R8, R224.reuse, R190, R228 ;  /* 0x000000bee008723c */ /* 0x042fe400000810e4 */
[----:B------:R-:W-:Y:S04]  /*56330*/  LDS R205, [R7+0xc500] ;  /* 0x00c5000007cd7984 */ /* 0x000fe80000000800 */
[----:B------:R-:W1:Y:S04]  /*56340*/  LDS R207, [R7+0xe500] ;  /* 0x00e5000007cf7984 */ /* 0x000e680000000800 */
[----:B------:R-:W-:Y:S04]  /*56350*/  STL.64 [R1+0x4c0], R16 ;  /* 0x0004c01001007387 */ /* 0x000fe80000100a00 */
[----:B------:R3:W-:Y:S04]  /*56360*/  STL.64 [R1+0x4c8], R18 ;  /* 0x0004c81201007387 */ /* 0x0007e80000100a00 */
[----:B------:R-:W-:Y:S04]  /*56370*/  STL.64 [R1+0x4b0], R12 ;  /* 0x0004b00c01007387 */ /* 0x000fe80000100a00 */
[----:B------:R3:W-:Y:S02]  /*56380*/  STL.64 [R1+0x4b8], R14 ;  /* 0x0004b80e01007387 */ /* 0x0007e40000100a00 */
[C---:B---3--:R-:W-:Y:S02]  /*56390*/  HMMA.1688.F32.TF32 R16, R224.reuse, R214, R232 ;  /* 0x000000d6e010723c */ /* 0x048fe400000810e8 */
[----:B------:R-:W-:Y:S04]  /*563a0*/  STL.64 [R1+0x330], R8 ;  /* 0x0003300801007387 */ /* 0x000fe80000100a00 */
[----:B------:R3:W-:Y:S02]  /*563b0*/  STL.64 [R1+0x338], R10 ;  /* 0x0003380a01007387 */ /* 0x0007e40000100a00 */
[C---:B------:R-:W-:Y:S02]  /*563c0*/  HMMA.1688.F32.TF32 R12, R224.reuse, R218, R236 ;  /* 0x000000dae00c723c */ /* 0x040fe400000810ec */
[----:B------:R-:W-:Y:S04]  /*563d0*/  LDS R208, [R2+0xc580] ;  /* 0x00c5800002d07984 */ /* 0x000fe80000000800 */
[----:B------:R-:W-:Y:S02]  /*563e0*/  LDS R210, [R2+0xe580] ;  /* 0x00e5800002d27984 */ /* 0x000fe40000000800 */
[----:B---3--:R-:W-:Y:S02]  /*563f0*/  HMMA.1688.F32.TF32 R8, R224, R222, R240 ;  /* 0x000000dee008723c */ /* 0x008fe400000810f0 */
[----:B------:R-:W-:Y:S04]  /*56400*/  LDS R209, [R0+0xc580] ;  /* 0x00c5800000d17984 */ /* 0x000fe80000000800 */
[----:B------:R-:W3:Y:S04]  /*56410*/  LDS R211, [R0+0xe580] ;  /* 0x00e5800000d37984 */ /* 0x000ee80000000800 */
        /* <DEDUP_REMOVED lines=119> */
[-C--:B---3--:R-:W-:Y:S08]  /*56b90*/  HMMA.1688.F32.TF32 R236, R204, R214.reuse, R236 ;  /* 0x000000d6ccec723c */ /* 0x088ff000000810ec */
        /* <DEDUP_REMOVED lines=44> */
[----:B------:R-:W2:Y:S01]  /*56e60*/  LDL.LU R203, [R1+0x23c] ;  /* 0x00023c0001cb7983 */ /* 0x000ea20000300800 */
[C---:B------:R-:W-:Y:S08]  /*56e70*/  HMMA.1688.F32.TF32 R56, R204.reuse, R186, R56 ;  /* 0x000000bacc38723c */ /* 0x040ff00000081038 */
[C---:B------:R-:W-:Y:S08]  /*56e80*/  HMMA.1688.F32.TF32 R52, R204.reuse, R182, R52 ;  /* 0x000000b6cc34723c */ /* 0x040ff00000081034 */
[C---:B------:R-:W-:Y:S08]  /*56e90*/  HMMA.1688.F32.TF32 R48, R204.reuse, R198, R48 ;  /* 0x000000c6cc30723c */ /* 0x040ff00000081030 */
[C---:B------:R-:W-:Y:S01]  /*56ea0*/  HMMA.1688.F32.TF32 R228, R204.reuse, R194, R228 ;  /* 0x000000c2cce4723c */ /* 0x040fe200000810e4 */
[----:B------:R-:W-:Y:S07]  /*56eb0*/  STL.64 [R1+0x1040], R56 ;  /* 0x0010403801007387 */ /* 0x000fee0000100a00 */
[C---:B------:R-:W-:Y:S01]  /*56ec0*/  HMMA.1688.F32.TF32 R232, R204.reuse, R190, R232 ;  /* 0x000000becce8723c */ /* 0x040fe200000810e8 */
        /* <DEDUP_REMOVED lines=26> */
[----:B------:R-:W4:Y:S01]  /*57070*/  LDL.LU.64 R240, [R1+0x5340] ;  /* 0x0053400001f07983 */ /* 0x000f220000300a00 */
[----:B--2---:R-:W-:Y:S08]  /*57080*/  HMMA.1688.F32.TF32 R200, R204, R222, R200 ;  /* 0x000000deccc8723c */ /* 0x004ff000000810c8 */
[C---:B------:R-:W-:Y:S08]  /*57090*/  HMMA.1688.F32.TF32 R204, R208.reuse, R186, R44 ;  /* 0x000000bad0cc723c */ /* 0x040ff0000008102c */
        /* <DEDUP_REMOVED lines=43> */
[----:B------:R-:W-:Y:S04]  /*57350*/  LDS R202, [R2+0xe600] ;  /* 0x00e6000002ca7984 */ /* 0x000fe80000000800 */
[----:B------:R-:W-:Y:S01]  /*57360*/  LDS R201, [R0+0xc600] ;  /* 0x00c6000000c97984 */ /* 0x000fe20000000800 */
[C---:B----4-:R-:W-:Y:S03]  /*57370*/  HMMA.1688.F32.TF32 R16, R224.reuse, R190, R240 ;  /* 0x000000bee010723c */ /* 0x050fe600000810f0 */
[----:B------:R-:W-:Y:S04]  /*57380*/  LDS R203, [R0+0xe600] ;  /* 0x00e6000000cb7984 */ /* 0x000fe80000000800 */
[----:B------:R-:W2:Y:S01]  /*57390*/  LDS R207, [R7+0xe600] ;  /* 0x00e6000007cf7984 */ /* 0x000ea20000000800 */
[----:B-1----:R-:W-:Y:S01]  /*573a0*/  HMMA.1688.F32.TF32 R8, R224, R218, R232 ;  /* 0x000000dae008723c */ /* 0x002fe200000810e8 */
[----:B------:R-:W-:Y:S01]  /*573b0*/  MOV R240, R229 ;  /* 0x000000e500f07202 */ /* 0x000fe20000000f00 */
[----:B------:R-:W-:Y:S01]  /*573c0*/  IMAD.MOV.U32 R241, RZ, RZ, R230 ;  /* 0x000000fffff17224 */ /* 0x000fe200078e00e6 */
[----:B------:R-:W-:Y:S01]  /*573d0*/  MOV R242, R231 ;  /* 0x000000e700f27202 */ /* 0x000fe20000000f00 */
[----:B------:R-:W-:Y:S04]  /*573e0*/  LDS R210, [R2+0xe680] ;  /* 0x00e6800002d27984 */ /* 0x000fe80000000800 */
[----:B------:R-:W-:Y:S04]  /*573f0*/  LDS R209, [R0+0xc680] ;  /* 0x00c6800000d17984 */ /* 0x000fe80000000800 */
[----:B------:R-:W1:Y:S04]  /*57400*/  LDS R211, [R0+0xe680] ;  /* 0x00e6800000d37984 */ /* 0x000e680000000800 */
[----:B------:R-:W-:Y:S04]  /*57410*/  STL.64 [R1+0x480], R16 ;  /* 0x0004801001007387 */ /* 0x000fe80000100a00 */
[----:B------:R-:W-:Y:S04]  /*57420*/  STL.64 [R1+0x488], R18 ;  /* 0x0004881201007387 */ /* 0x000fe80000100a00 */
[----:B------:R-:W-:Y:S04]  /*57430*/  STL.64 [R1+0x290], R12 ;  /* 0x0002900c01007387 */ /* 0x000fe80000100a00 */
[----:B------:R-:W-:Y:S04]  /*57440*/  STL.64 [R1+0x298], R14 ;  /* 0x0002980e01007387 */ /* 0x000fe80000100a00 */
[----:B------:R-:W3:Y:S04]  /*57450*/  LDL.LU R229, [R1+0x533c] ;  /* 0x00533c0001e57983 */ /* 0x000ee80000300800 */
[----:B------:R-:W-:Y:S04]  /*57460*/  STL.64 [R1+0x220], R8 ;  /* 0x0002200801007387 */ /* 0x000fe80000100a00 */
[----:B------:R-:W-:Y:S04]  /*57470*/  STL.64 [R1+0x228], R10 ;  /* 0x0002280a01007387 */ /* 0x000fe80000100a00 */
[----:B------:R-:W3:Y:S04]  /*57480*/  LDL.LU R230, [R1+0x5338] ;  /* 0x0053380001e67983 */ /* 0x000ee80000300800 */
[----:B------:R-:W3:Y:S01]  /*57490*/  LDL.LU R231, [R1+0x5334] ;  /* 0x0053340001e77983 */ /* 0x000ee20000300800 */
[----:B------:R-:W-:-:S03]  /*574a0*/  IMAD.MOV.U32 R243, RZ, RZ, R4 ;  /* 0x000000fffff37224 */ /* 0x000fc600078e0004 */
[----:B------:R-:W4:Y:S04]  /*574b0*/  LDL.LU R4, [R1+0x5330] ;  /* 0x0053300001047983 */ /* 0x000f280000300800 */
[----:B------:R-:W2:Y:S04]  /*574c0*/  LDL.LU R232, [R1+0x10] ;  /* 0x0000100001e87983 */ /* 0x000ea80000300800 */
[----:B------:R-:W2:Y:S04]  /*574d0*/  LDL.LU R233, [R1+0x14] ;  /* 0x0000140001e97983 */ /* 0x000ea80000300800 */
[----:B------:R-:W2:Y:S04]  /*574e0*/  LDL.LU R234, [R1+0x18] ;  /* 0x0000180001ea7983 */ /* 0x000ea80000300800 */
[----:B------:R-:W2:Y:S01]  /*574f0*/  LDL.LU R235, [R1+0x1c] ;  /* 0x00001c0001eb7983 */ /* 0x000ea20000300800 */
[----:B---3--:R-:W-:Y:S03]  /*57500*/  HMMA.1688.F32.TF32 R236, R224, R222, R228 ;  /* 0x000000dee0ec723c */ /* 0x008fe600000810e4 */
[----:B------:R-:W-:Y:S04]  /*57510*/  LDS R224, [R6+0xc680] ;  /* 0x00c6800006e07984 */ /* 0x000fe80000000800 */
[----:B------:R-:W-:Y:S01]  /*57520*/  LDS R226, [R6+0xe680] ;  /* 0x00e6800006e27984 */ /* 0x000fe20000000800 */
[----:B------:R-:W-:Y:S01]  /*57530*/  MOV R228, R3 ;  /* 0x0000000300e47202 */ /* 0x000fe20000000f00 */
[----:B----4-:R-:W-:-:S02]  /*57540*/  IMAD.MOV.U32 R229, RZ, RZ, R4 ;  /* 0x000000ffffe57224 */ /* 0x010fc400078e0004 */
[----:B------:R-:W3:Y:S01]  /*57550*/  LDL.LU R3, [R1+0x532c] ;  /* 0x00532c0001037983 */ /* 0x000ee20000300800 */
[----:B------:R-:W-:Y:S01]  /*57560*/  MOV R230, R5 ;  /* 0x0000000500e67202 */ /* 0x000fe20000000f00 */
[----:B------:R-:W-:Y:S02]  /*57570*/  IMAD.MOV.U32 R231, RZ, RZ, R252 ;  /* 0x000000ffffe77224 */ /* 0x000fe400078e00fc */
[----:B------:R-:W4:Y:S04]  /*57580*/  LDL.LU R4, [R1+0x5328] ;  /* 0x0053280001047983 */ /* 0x000f280000300800 */
[----:B------:R-:W2:Y:S04]  /*57590*/  LDL.LU R5, [R1+0x5324] ;  /* 0x0053240001057983 */ /* 0x000ea80000300800 */
[----:B------:R-:W2:Y:S04]  /*575a0*/  LDL.LU R252, [R1+0x5320] ;  /* 0x0053200001fc7983 */ /* 0x000ea80000300800 */
[----:B------:R-:W-:Y:S04]  /*575b0*/  STL.64 [R1+0x51f8], R238 ;  /* 0x0051f8ee01007387 */ /* 0x000fe80000100a00 */
[----:B------:R1:W-:Y:S04]  /*575c0*/  STL.64 [R1+0x51f0], R236 ;  /* 0x0051f0ec01007387 */ /* 0x0003e80000100a00 */
[----:B------:R-:W-:Y:S04]  /*575d0*/  LDS R225, [R7+0xc680] ;  /* 0x00c6800007e17984 */ /* 0x000fe80000000800 */
[----:B------:R-:W2:Y:S04]  /*575e0*/  LDS R227, [R7+0xe680] ;  /* 0x00e6800007e37984 */ /* 0x000ea80000000800 */
        /* <DEDUP_REMOVED lines=65> */
[----:B------:R-:W-:Y:S03]  /*57a00*/  HMMA.1688.F32.TF32 R200, R200, R222, R16 ;  /* 0x000000dec8c8723c */ /* 0x000fe60000081010 */
[----:B------:R-:W-:Y:S04]  /*57a10*/  STL.64 [R1+0x1230], R40 ;  /* 0x0012302801007387 */ /* 0x000fe80000100a00 */
[----:B------:R1:W-:Y:S01]  /*57a20*/  STL.64 [R1+0x1238], R42 ;  /* 0x0012382a01007387 */ /* 0x0003e20000100a00 */
[C---:B------:R-:W-:Y:S03]  /*57a30*/  HMMA.1688.F32.TF32 R12, R204.reuse, R186, R12 ;  /* 0x000000bacc0c723c */ /* 0x040fe6000008100c */
[----:B-1----:R-:W3:Y:S04]  /*57a40*/  LDL.LU.64 R42, [R1+0x5308] ;  /* 0x00530800012a7983 */ /* 0x002ee80000300a00 */
[----:B------:R-:W3:Y:S04]  /*57a50*/  LDL.LU.64 R40, [R1+0x5300] ;  /* 0x0053000001287983 */ /* 0x000ee80000300a00 */
[----:B------:R-:W-:Y:S04]  /*57a60*/  STL.64 [R1+0x1220], R36 ;  /* 0x0012202401007387 */ /* 0x000fe80000100a00 */
[----:B------:R1:W-:Y:S01]  /*57a70*/  STL.64 [R1+0x1228], R38 ;  /* 0x0012282601007387 */ /* 0x0003e20000100a00 */
[C---:B------:R-:W-:Y:S03]  /*57a80*/  HMMA.1688.F32.TF32 R244, R204.reuse, R198, R244 ;  /* 0x000000c6ccf4723c */ /* 0x040fe600000810f4 */
        /* <DEDUP_REMOVED lines=21> */
[----:B------:R-:W-:Y:S04]  /*57be0*/  STL.64 [R1+0xfd8], R202 ;  /* 0x000fd8ca01007387 */ /* 0x000fe80000100a00 */
        /* <DEDUP_REMOVED lines=17> */
[----:B------:R-:W-:Y:S01]  /*57d00*/  MOV R200, R252 ;  /* 0x000000fc00c87202 */ /* 0x000fe20000000f00 */
[----:B------:R-:W-:Y:S01]  /*57d10*/  IMAD.MOV.U32 R201, RZ, RZ, R5 ;  /* 0x000000ffffc97224 */ /* 0x000fe200078e0005 */
[----:B------:R-:W-:Y:S01]  /*57d20*/  MOV R202, R4 ;  /* 0x0000000400ca7202 */ /* 0x000fe20000000f00 */
[----:B------:R-:W-:-:S07]  /*57d30*/  IMAD.MOV.U32 R203, RZ, RZ, R3 ;  /* 0x000000ffffcb7224 */ /* 0x000fce00078e0003 */
[C---:B------:R-:W-:Y:S11]  /*57d40*/  HMMA.1688.F32.TF32 R200, R204.reuse, R190, R200 ;  /* 0x000000beccc8723c */ /* 0x040ff600000810c8 */
[----:B------:R-:W-:Y:S11]  /*57d50*/  @!UPT UIADD3 URZ, URZ, URZ, URZ ;  /* 0x0000003f3f3ff290 */ /* 0x000ff6000fffe03f */
[----:B------:R-:W-:Y:S01]  /*57d60*/  @!UPT UIADD3 URZ, URZ, URZ, URZ ;  /* 0x0000003f3f3ff290 */ /* 0x000fe2000fffe03f */
[----:B------:R-:W-:Y:S04]  /*57d70*/  STL.64 [R1+0xf80], R200 ;  /* 0x000f80c801007387 */ /* 0x000fe80000100a00 */
[----:B------:R1:W-:Y:S02]  /*57d80*/  STL.64 [R1+0xf88], R202 ;  /* 0x000f88ca01007387 */ /* 0x0003e40000100a00 */
[C---:B-1----:R-:W-:Y:S08]  /*57d90*/  HMMA.1688.F32.TF32 R200, R204.reuse, R214, R236 ;  /* 0x000000d6ccc8723c */ /* 0x042ff000000810ec */
[C---:B------:R-:W-:Y:S11]  /*57da0*/  HMMA.1688.F32.TF32 R236, R204.reuse, R218, R228 ;  /* 0x000000daccec723c */ /* 0x040ff600000810e4 */
[----:B------:R-:W-:Y:S04]  /*57db0*/  @!UPT UIADD3 URZ, URZ, URZ, URZ ;  /* 0x0000003f3f3ff290 */ /* 0x000fe8000fffe03f */
[----:B------:R-:W-:Y:S04]  /*57dc0*/  STL.64 [R1+0xf70], R200 ;  /* 0x000f70c801007387 */ /* 0x000fe80000100a00 */
[----:B------:R1:W-:Y:S02]  /*57dd0*/  STL.64 [R1+0xf78], R202 ;  /* 0x000f78ca01007387 */ /* 0x0003e40000100a00 */
[----:B-1----:R-:W-:Y:S02]  /*57de0*/  HMMA.1688.F32.TF32 R200, R204, R222, R232 ;  /* 0x000000deccc8723c */ /* 0x002fe400000810e8 */
[----:B------:R-:W-:Y:S04]  /*57df0*/  STL.64 [R1+0xf60], R236 ;  /* 0x000f60ec01007387 */ /* 0x000fe80000100a00 */
[----:B------:R-:W-:Y:S11]  /*57e00*/  STL.64 [R1+0xf68], R238 ;  /* 0x000f68ee01007387 */ /* 0x000ff60000100a00 */
[----:B------:R-:W-:Y:S06]  /*57e10*/  @!UPT UIADD3 URZ, URZ, URZ, URZ ;  /* 0x0000003f3f3ff290 */ /* 0x000fec000fffe03f */
[----:B------:R-:W-:Y:S04]  /*57e20*/  STL.64 [R1+0xe50], R200 ;  /* 0x000e50c801007387 */ /* 0x000fe80000100a00 */
[----:B------:R3:W-:Y:S01]  /*57e30*/  STL.64 [R1+0xe58], R202 ;  /* 0x000e58ca01007387 */ /* 0x0007e20000100a00 */
[C---:B------:R-:W-:Y:S11]  /*57e40*/  HMMA.1688.F32.TF32 R228, R208.reuse, R186, R240 ;  /* 0x000000bad0e4723c */ /* 0x040ff600000810f0 */
[----:B------:R-:W-:Y:S11]  /*57e50*/  @!UPT UIADD3 URZ, URZ, URZ, URZ ;  /* 0x0000003f3f3ff290 */ /* 0x000ff6000fffe03f */
[----:B------:R-:W-:Y:S01]  /*57e60*/  @!UPT UIADD3 URZ, URZ, URZ, URZ ;  /* 0x0000003f3f3ff290 */ /* 0x000fe2000fffe03f */
[----:B------:R-:W-:Y:S04]  /*57e70*/  STL.64 [R1+0xe40], R228 ;  /* 0x000e40e401007387 */ /* 0x000fe80000100a00 */
[----:B------:R-:W-:Y:S01]  /*57e80*/  STL.64 [R1+0xe48], R230 ;  /* 0x000e48e601007387 */ /* 0x000fe20000100a00 */
[C---:B--2---:R-:W-:Y:S08]  /*57e90*/  HMMA.1688.F32.TF32 R12, R208.reuse, R190, R12 ;  /* 0x000000bed00c723c */ /* 0x044ff0000008100c */
[C---:B---3--:R-:W-:Y:S08]  /*57ea0*/  HMMA.1688.F32.TF32 R200, R208.reuse, R198, R244 ;  /* 0x000000c6d0c8723c */ /* 0x048ff000000810f4 */
[C---:B----4-:R-:W-:Y:S11]  /*57eb0*/  HMMA.1688.F32.TF32 R204, R208.reuse, R182, R248 ;  /* 0x000000b6d0cc723c */ /* 0x050ff600000810f8 */
[----:B------:R-:W-:Y:S05]  /*57ec0*/  @!UPT UIADD3 URZ, URZ, URZ, URZ ;  /* 0x0000003f3f3ff290 */ /* 0x000fea000fffe03f */
[----:B------:R-:W-:Y:S01]  /*57ed0*/  MOV R252, R200 ;  /* 0x000000c800fc7202 */ /* 0x000fe20000000f00 */
[----:B------:R-:W-:Y:S01]  /*57ee0*/  IMAD.MOV.U32 R5, RZ, RZ, R201 ;  /* 0x000000ffff057224 */ /* 0x000fe200078e00c9 */
[----:B------:R-:W-:Y:S01]  /*57ef0*/  MOV R4, R202 ;  /* 0x000000ca00047202 */ /* 0x000fe20000000f00 */
[----:B------:R-:W-:Y:S02]  /*57f00*/  IMAD.MOV.U32 R3, RZ, RZ, R203 ;  /* 0x000000ffff037224 */ /* 0x000fe400078e00cb */
[C---:B------:R-:W-:Y:S08]  /*57f10*/  HMMA.1688.F32.TF32 R200, R208.reuse, R194, R8 ;  /* 0x000000c2d0c8723c */ /* 0x040ff00000081008 */
[C---:B------:R-:W-:Y:S01]  /*57f20*/  HMMA.1688.F32.TF32 R8, R208.reuse, R214, R16 ;  /* 0x000000d6d008723c */ /* 0x040fe20000081010 */
[----:B------:R-:W-:Y:S07]  /*57f30*/  STL.64 [R1+0xe30], R204 ;  /* 0x000e30cc01007387 */ /* 0x000fee0000100a00 */
[C---:B------:R-:W-:Y:S01]  /*57f40*/  HMMA.1688.F32.TF32 R16, R208.reuse, R218, R20 ;  /* 0x000000dad010723c */ /* 0x040fe20000081014 */
[----:B------:R-:W-:Y:S06]  /*57f50*/  STL.64 [R1+0xe38], R206 ;  /* 0x000e38ce01007387 */ /* 0x000fec0000100a00 */
[----:B------:R-:W-:Y:S04]  /*57f60*/  STL.64 [R1+0xe10], R200 ;  /* 0x000e10c801007387 */ /* 0x000fe80000100a00 */
[----:B------:R-:W-:Y:S04]  /*57f70*/  STL.64 [R1+0xe18], R202 ;  /* 0x000e18ca01007387 */ /* 0x000fe80000100a00 */
[----:B------:R-:W-:Y:S04]  /*57f80*/  STL.64 [R1+0xe00], R12 ;  /* 0x000e000c01007387 */ /* 0x000fe80000100a00 */
[----:B------:R1:W-:Y:S04]  /*57f90*/  STL.64 [R1+0xe08], R14 ;  /* 0x000e080e01007387 */ /* 0x0003e80000100a00 */
[----:B------:R-:W-:Y:S04]  /*57fa0*/  LDS R20, [R2+0xc780] ;  /* 0x00c7800002147984 */ /* 0x000fe80000000800 */
[----:B------:R-:W-:Y:S01]  /*57fb0*/  LDS R22, [R2+0xe780] ;  /* 0x00e7800002167984 */ /* 0x000fe20000000800 */
[----:B-1----:R-:W-:Y:S03]  /*57fc0*/  HMMA.1688.F32.TF32 R12, R208, R222, R24 ;  /* 0x000000ded00c723c */ /* 0x002fe60000081018 */
        /* <DEDUP_REMOVED lines=9> */
[----:B------:R1:W-:Y:S02]  /*58060*/  STL.64 [R1+0xd78], R14 ;  /* 0x000d780e01007387 */ /* 0x0003e40000100a00 */
[C---:B-1----:R-:W-:Y:S06]  /*58070*/  HMMA.1688.F32.TF32 R12, R224.reuse, R198, R36 ;  /* 0x000000c6e00c723c */ /* 0x042fec0000081024 */
        /* <DEDUP_REMOVED lines=10> */
[----:B------:R-:W-:Y:S02]  /*58120*/  STL.64 [R1+0xd40], R12 ;  /* 0x000d400c01007387 */ /* 0x000fe40000100a00 */
[C---:B--2---:R-:W-:Y:S02]  /*58130*/  HMMA.1688.F32.TF32 R16, R224.reuse, R190, R44 ;  /* 0x000000bee010723c */ /* 0x044fe4000008102c */
[----:B------:R1:W-:Y:S01]  /*58140*/  STL.64 [R1+0xd48], R14 ;  /* 0x000d480e01007387 */ /* 0x0003e20000100a00 */
[----:B------:R-:W-:Y:S01]  /*58150*/  IMAD.MOV.U32 R239, RZ, RZ, R216 ;  /* 0x000000ffffef7224 */ /* 0x000fe200078e00d8 */
[----:B------:R-:W-:Y:S01]  /*58160*/  MOV R236, R221 ;  /* 0x000000dd00ec7202 */ /* 0x000fe20000000f00 */
[----:B------:R-:W-:Y:S01]  /*58170*/  IMAD.MOV.U32 R237, RZ, RZ, R220 ;  /* 0x000000ffffed7224 */ /* 0x000fe200078e00dc */
[----:B------:R-:W-:Y:S01]  /*58180*/  MOV R246, R192 ;  /* 0x000000c000f67202 */ /* 0x000fe20000000f00 */
[----:B------:R-:W-:Y:S01]  /*58190*/  IMAD.MOV.U32 R247, RZ, RZ, R193 ;  /* 0x000000fffff77224 */ /* 0x000fe200078e00c1 */
[----:B------:R-:W-:Y:S04]  /*581a0*/  LDS R44, [R6+0x10000] ;  /* 0x01000000062c7984 */ /* 0x000fe80000000800 */
[----:B------:R-:W-:Y:S01]  /*581b0*/  LDS R46, [R6+0x12000] ;  /* 0x01200000062e7984 */ /* 0x000fe20000000800 */
[C---:B-1----:R-:W-:Y:S03]  /*581c0*/  HMMA.1688.F32.TF32 R12, R224.reuse, R214, R48 ;  /* 0x000000d6e00c723c */ /* 0x042fe60000081030 */
[----:B------:R-:W-:Y:S04]  /*581d0*/  STL.64 [R1+0xd30], R8 ;  /* 0x000d300801007387 */ /* 0x000fe80000100a00 */
[----:B------:R1:W-:Y:S04]  /*581e0*/  STL.64 [R1+0xd38], R10 ;  /* 0x000d380a01007387 */ /* 0x0003e80000100a00 */
[----:B------:R-:W-:Y:S04]  /*581f0*/  STL.64 [R1+0xd20], R16 ;  /* 0x000d201001007387 */ /* 0x000fe80000100a00 */
[----:B------:R-:W-:Y:S01]  /*58200*/  STL.64 [R1+0xd28], R18 ;  /* 0x000d281201007387 */ /* 0x000fe20000100a00 */
[C---:B-1----:R-:W-:Y:S03]  /*58210*/  HMMA.1688.F32.TF32 R8, R224.reuse, R218, R52 ;  /* 0x000000dae008723c */ /* 0x042fe60000081034 */
[----:B------:R-:W-:Y:S04]  /*58220*/  LDS R16, [R6+0xc700] ;  /* 0x00c7000006107984 */ /* 0x000fe80000000800 */
[----:B------:R-:W-:Y:S04]  /*58230*/  STL.64 [R1+0xd10], R12 ;  /* 0x000d100c01007387 */ /* 0x000fe80000100a00 */
[----:B------:R-:W-:Y:S04]  /*58240*/  STL.64 [R1+0xd18], R14 ;  /* 0x000d180e01007387 */ /* 0x000fe80000100a00 */
[----:B------:R-:W-:Y:S04]  /*58250*/  LDS R12, [R2+0xc700] ;  /* 0x00c70000020c7984 */ /* 0x000fe80000000800 */
[----:B------:R-:W-:Y:S04]  /*58260*/  LDS R14, [R2+0xe700] ;  /* 0x00e70000020e7984 */ /* 0x000fe80000000800 */
[----:B------:R-:W-:Y:S04]  /*58270*/  LDS R13, [R0+0xc700] ;  /* 0x00c70000000d7984 */ /* 0x000fe80000000800 */
[----:B------:R-:W1:Y:S01]  /*58280*/  LDS R15, [R0+0xe700] ;  /* 0x00e70000000f7984 */ /* 0x000e620000000800 */
[----:B------:R-:W-:Y:S03]  /*58290*/  HMMA.1688.F32.TF32 R224, R224, R222, R56 ;  /* 0x000000dee0e0723c */ /* 0x000fe60000081038 */
[----:B------:R-:W-:Y:S04]  /*582a0*/  LDS R18, [R6+0xe700] ;  /* 0x00e7000006127984 */ /* 0x000fe80000000800 */
[----:B------:R-:W-:Y:S04]  /*582b0*/  LDS R17, [R7+0xc700] ;  /* 0x00c7000007117984 */ /* 0x000fe80000000800 */
[----:B------:R-:W2:Y:S04]  /*582c0*/  LDS R19, [R7+0xe700] ;  /* 0x00e7000007137984 */ /* 0x000ea80000000800 */
[----:B------:R-:W-:Y:S04]  /*582d0*/  LDS R52, [R2+0x10000] ;  /* 0x0100000002347984 */ /* 0x000fe80000000800 */
[----:B------:R-:W-:Y:S04]  /*582e0*/  LDS R54, [R2+0x12000] ;  /* 0x0120000002367984 */ /* 0x000fe80000000800 */
[----:B------:R-:W-:Y:S04]  /*582f0*/  LDS R53, [R0+0x10000] ;  /* 0x0100000000357984 */ /* 0x000fe80000000800 */
[----:B------:R-:W-:Y:S04]  /*58300*/  LDS R55, [R0+0x12000] ;  /* 0x0120000000377984 */ /* 0x000fe80000000800 */
[----:B------:R-:W-:Y:S04]  /*58310*/  LDS R45, [R7+0x10000] ;  /* 0x01000000072d7984 */ /* 0x000fe80000000800 */
[----:B------:R-:W-:Y:S01]  /*58320*/  LDS R47, [R7+0x12000] ;  /* 0x01200000072f7984 */ /* 0x000fe20000000800 */
[C---:B-1----:R-:W-:Y:S03]  /*58330*/  HMMA.1688.F32.TF32 R28, R12.reuse, R186, R176 ;  /* 0x000000ba0c1c723c */ /* 0x042fe600000810b0 */
[----:B------:R-:W-:Y:S04]  /*58340*/  LDS R40, [R2+0x10080] ;  /* 0x0100800002287984 */ /* 0x000fe80000000800 */
[----:B------:R-:W-:Y:S01]  /*58350*/  LDS R42, [R2+0x12080] ;  /* 0x01208000022a7984 */ /* 0x000fe20000000800 */
[----:B------:R-:W-:Y:S03]  /*58360*/  HMMA.1688.F32.TF32 R24, R12, R182, R60 ;  /* 0x000000b60c18723c */ /* 0x000fe6000008103c */
[----:B------:R1:W-:Y:S04]  /*58370*/  STL [R1+0x51ac], R224 ;  /* 0x0051ace001007387 */ /* 0x0003e80000100800 */
[----:B------:R-:W-:Y:S04]  /*58380*/  STL.64 [R1+0xd00], R8 ;  /* 0x000d000801007387 */ /* 0x000fe80000100a00 */
[----:B------:R-:W-:Y:S04]  /*58390*/  STL.64 [R1+0xd08], R10 ;  /* 0x000d080a01007387 */ /* 0x000fe80000100a00 */
[----:B------:R3:W-:Y:S04]  /*583a0*/  STL [R1+0x51a8], R225 ;  /* 0x0051a8e101007387 */ /* 0x0007e80000100800 */
[----:B------:R4:W-:Y:S04]  /*583b0*/  STL [R1+0x51a4], R226 ;  /* 0x0051a4e201007387 */ /* 0x0009e80000100800 */
[----:B------:R-:W-:Y:S04]  /*583c0*/  STL [R1+0x51a0], R227 ;  /* 0x0051a0e301007387 */ /* 0x000fe80000100800 */
[----:B------:R-:W-:Y:S01]  /*583d0*/  STL.64 [R1+0x11d0], R28 ;  /* 0x0011d01c01007387 */ /* 0x000fe20000100a00 */
[----:B-1----:R-:W-:Y:S01]  /*583e0*/  MOV R224, R25 ;  /* 0x0000001900e07202 */ /* 0x002fe20000000f00 */
[----:B---3--:R-:W-:Y:S01]  /*583f0*/  IMAD.MOV.U32 R225, RZ, RZ, R26 ;  /* 0x000000ffffe17224 */ /* 0x008fe200078e001a */
[----:B----4-:R-:W-:Y:S01]  /*58400*/  MOV R226, R27 ;  /* 0x0000001b00e27202 */ /* 0x010fe20000000f00 */
[----:B------:R-:W-:Y:S04]  /*58410*/  STL.64 [R1+0x11d8], R30 ;  /* 0x0011d81e01007387 */ /* 0x000fe80000100a00 */
[----:B------:R1:W-:Y:S01]  /*58420*/  STL [R1+0x11c0], R24 ;  /* 0x0011c01801007387 */ /* 0x0003e20000100800 */
[----:B------:R-:W-:Y:S03]  /*58430*/  HMMA.1688.F32.TF32 R176, R20, R190, R132 ;  /* 0x000000be14b0723c */ /* 0x000fe60000081084 */
[----:B------:R-:W-:Y:S04]  /*58440*/  LDS R8, [R6+0xc780] ;  /* 0x00c7800006087984 */ /* 0x000fe80000000800 */
[----:B------:R-:W-:Y:S01]  /*58450*/  LDS R10, [R6+0xe780] ;  /* 0x00e78000060a7984 */ /* 0x000fe20000000800 */
[----:B-1----:R-:W-:Y:S03]  /*58460*/  HMMA.1688.F32.TF32 R24, R12, R198, R172 ;  /* 0x000000c60c18723c */ /* 0x002fe600000810ac */
[----:B------:R-:W-:Y:S04]  /*58470*/  STL [R1+0x51b8], R226 ;  /* 0x0051b8e201007387 */ /* 0x000fe80000100800 */
[----:B------:R-:W-:Y:S04]  /*58480*/  STL [R1+0x51b4], R225 ;  /* 0x0051b4e101007387 */ /* 0x000fe80000100800 */
[----:B------:R-:W-:Y:S04]  /*58490*/  STL [R1+0x51b0], R224 ;  /* 0x0051b0e001007387 */ /* 0x000fe80000100800 */
[----:B------:R-:W-:Y:S04]  /*584a0*/  LDS R9, [R7+0xc780] ;  /* 0x00c7800007097984 */ /* 0x000fe80000000800 */
[----:B------:R-:W1:Y:S04]  /*584b0*/  LDS R11, [R7+0xe780] ;  /* 0x00e78000070b7984 */ /* 0x000e680000000800 */
[----:B------:R-:W-:Y:S01]  /*584c0*/  LDS R41, [R0+0x10080] ;  /* 0x0100800000297984 */ /* 0x000fe20000000800 */
[----:B------:R-:W-:Y:S01]  /*584d0*/  IMAD.MOV.U32 R227, RZ, RZ, R24 ;  /* 0x000000ffffe37224 */ /* 0x000fe200078e0018 */
[----:B------:R-:W-:-:S02]  /*584e0*/  MOV R197, R26 ;  /* 0x0000001a00c57202 */ /* 0x000fc40000000f00 */
[----:B------:R3:W-:Y:S01]  /*584f0*/  STL [R1+0x11b4], R25 ;  /* 0x0011b41901007387 */ /* 0x0007e20000100800 */
[----:B------:R-:W-:-:S03]  /*58500*/  IMAD.MOV.U32 R196, RZ, RZ, R27 ;  /* 0x000000ffffc47224 */ /* 0x000fc600078e001b */
[----:B------:R-:W-:Y:S04]  /*58510*/  LDS R43, [R0+0x12080] ;  /* 0x01208000002b7984 */ /* 0x000fe80000000800 */
[----:B------:R-:W-:Y:S01]  /*58520*/  LDS R48, [R6+0x10080] ;  /* 0x0100800006307984 */ /* 0x000fe20000000800 */
[----:B---3--:R-:W-:Y:S03]  /*58530*/  HMMA.1688.F32.TF32 R24, R12, R194, R64 ;  /* 0x000000c20c18723c */ /* 0x008fe60000081040 */
[----:B------:R-:W-:Y:S04]  /*58540*/  STL [R1+0x51c4], R196 ;  /* 0x0051c4c401007387 */ /* 0x000fe80000100800 */
[----:B------:R-:W-:Y:S04]  /*58550*/  LDS R50, [R6+0x12080] ;  /* 0x0120800006327984 */ /* 0x000fe80000000800 */
[----:B------:R-:W-:Y:S04]  /*58560*/  LDS R49, [R7+0x10080] ;  /* 0x0100800007317984 */ /* 0x000fe80000000800 */
[----:B------:R-:W-:Y:S09]  /*58570*/  LDS R51, [R7+0x12080] ;  /* 0x0120800007337984 */ /* 0x000ff20000000800 */
[----:B------:R-:W-:Y:S01]  /*58580*/  MOV R189, R24 ;  /* 0x0000001800bd7202 */ /* 0x000fe20000000f00 */
[----:B------:R-:W-:Y:S01]  /*58590*/  IMAD.MOV.U32 R188, RZ, RZ, R25 ;  /* 0x000000ffffbc7224 */ /* 0x000fe200078e0019 */
[----:B------:R-:W-:Y:S01]  /*585a0*/  MOV R181, R26 ;  /* 0x0000001a00b57202 */ /* 0x000fe20000000f00 */
[----:B------:R-:W-:-:S02]  /*585b0*/  IMAD.MOV.U32 R180, RZ, RZ, R27 ;  /* 0x000000ffffb47224 */ /* 0x000fc400078e001b */
[C---:B------:R-:W-:Y:S01]  /*585c0*/  HMMA.1688.F32.TF32 R24, R12.reuse, R190, R68 ;  /* 0x000000be0c18723c */ /* 0x040fe20000081044 */
[----:B------:R-:W-:Y:S04]  /*585d0*/  STL [R1+0x51c0], R197 ;  /* 0x0051c0c501007387 */ /* 0x000fe80000100800 */
[----:B------:R3:W-:Y:S11]  /*585e0*/  STL [R1+0x51bc], R227 ;  /* 0x0051bce301007387 */ /* 0x0007f60000100800 */
[----:B------:R-:W-:Y:S08]  /*585f0*/  @!UPT UIADD3 URZ, URZ, URZ, URZ ;  /* 0x0000003f3f3ff290 */ /* 0x000ff0000fffe03f */
[----:B---3--:R-:W-:Y:S01]  /*58600*/  MOV R227, R24 ;  /* 0x0000001800e37202 */ /* 0x008fe20000000f00 */
[----:B------:R-:W-:Y:S01]  /*58610*/  IMAD.MOV.U32 R226, RZ, RZ, R25 ;  /* 0x000000ffffe27224 */ /* 0x000fe200078e0019 */
[----:B------:R-:W-:Y:S01]  /*58620*/  MOV R225, R26 ;  /* 0x0000001a00e17202 */ /* 0x000fe20000000f00 */
[----:B------:R-:W-:Y:S02]  /*58630*/  IMAD.MOV.U32 R224, RZ, RZ, R27 ;  /* 0x000000ffffe07224 */ /* 0x000fe400078e001b */
[----:B------:R-:W-:Y:S01]  /*58640*/  HMMA.1688.F32.TF32 R24, R12, R214, R72 ;  /* 0x000000d60c18723c */ /* 0x000fe20000081048 */
[----:B------:R-:W-:Y:S04]  /*58650*/  STL [R1+0x51d4], R180 ;  /* 0x0051d4b401007387 */ /* 0x000fe80000100800 */
[----:B------:R-:W-:Y:S04]  /*58660*/  STL [R1+0x51d0], R181 ;  /* 0x0051d0b501007387 */ /* 0x000fe80000100800 */
[----:B------:R3:W-:Y:S04]  /*58670*/  STL [R1+0x51cc], R188 ;  /* 0x0051ccbc01007387 */ /* 0x0007e80000100800 */
[----:B------:R4:W-:Y:S11]  /*58680*/  STL [R1+0x51c8], R189 ;  /* 0x0051c8bd01007387 */ /* 0x0009f60000100800 */
[----:B---3--:R-:W-:Y:S01]  /*58690*/  MOV R188, R24 ;  /* 0x0000001800bc7202 */ /* 0x008fe20000000f00 */
[----:B----4-:R-:W-:Y:S01]  /*586a0*/  IMAD.MOV.U32 R189, RZ, RZ, R25 ;  /* 0x000000ffffbd7224 */ /* 0x010fe200078e0019 */
[----:B------:R-:W-:Y:S01]  /*586b0*/  MOV R196, R26 ;  /* 0x0000001a00c47202 */ /* 0x000fe20000000f00 */
[----:B------:R-:W-:-:S02]  /*586c0*/  IMAD.MOV.U32 R197, RZ, RZ, R27 ;  /* 0x000000ffffc57224 */ /* 0x000fc400078e001b */
[C---:B------:R-:W-:Y:S08]  /*586d0*/  HMMA.1688.F32.TF32 R24, R12.reuse, R218, R76 ;  /* 0x000000da0c18723c */ /* 0x040ff0000008104c */
[----:B------:R-:W-:Y:S01]  /*586e0*/  HMMA.1688.F32.TF32 R12, R12, R222, R80 ;  /* 0x000000de0c0c723c */ /* 0x000fe20000081050 */
[----:B------:R3:W-:Y:S04]  /*586f0*/  STL [R1+0x51e4], R224 ;  /* 0x0051e4e001007387 */ /* 0x0007e80000100800 */
[----:B------:R4:W-:Y:S04]  /*58700*/  STL [R1+0x51e0], R225 ;  /* 0x0051e0e101007387 */ /* 0x0009e80000100800 */
[----:B------:R-:W-:Y:S01]  /*58710*/  STL [R1+0x51dc], R226 ;  /* 0x0051dce201007387 */ /* 0x000fe20000100800 */
[----:B--2---:R-:W-:Y:S03]  /*58720*/  HMMA.1688.F32.TF32 R28, R16, R186, R84 ;  /* 0x000000ba101c723c */ /* 0x004fe60000081054 */
[----:B------:R-:W-:Y:S04]  /*58730*/  STL [R1+0x51d8], R227 ;  /* 0x0051d8e301007387 */ /* 0x000fe80000100800 */
[----:B------:R2:W-:Y:S04]  /*58740*/  STL [R1+0x51ec], R189 ;  /* 0x0051ecbd01007387 */ /* 0x0005e80000100800 */
[----:B------:R1:W-:Y:S03]  /*58750*/  STL [R1+0x51e8], R188 ;  /* 0x0051e8bc01007387 */ /* 0x0003e60000100800 */
[----:B---3--:R-:W-:Y:S01]  /*58760*/  MOV R224, R14 ;  /* 0x0000000e00e07202 */ /* 0x008fe20000000f00 */
[----:B----4-:R-:W-:Y:S01]  /*58770*/  IMAD.MOV.U32 R225, RZ, RZ, R15 ;  /* 0x000000ffffe17224 */ /* 0x010fe200078e000f */
[----:B--2---:R-:W-:Y:S01]  /*58780*/  MOV R189, R12 ;  /* 0x0000000c00bd7202 */ /* 0x004fe20000000f00 */
[----:B-1----:R-:W-:-:S02]  /*58790*/  IMAD.MOV.U32 R188, RZ, RZ, R13 ;  /* 0x000000ffffbc7224 */ /* 0x002fc400078e000d */
[----:B------:R-:W-:Y:S01]  /*587a0*/  HMMA.1688.F32.TF32 R12, R16, R182, R88 ;  /* 0x000000b6100c723c */ /* 0x000fe20000081058 */
[----:B------:R-:W-:Y:S01]  /*587b0*/  MOV R226, R24 ;  /* 0x0000001800e27202 */ /* 0x000fe20000000f00 */
[----:B------:R-:W-:Y:S01]  /*587c0*/  IMAD.MOV.U32 R227, RZ, RZ, R25 ;  /* 0x000000ffffe37224 */ /* 0x000fe200078e0019 */
[----:B------:R-:W-:Y:S01]  /*587d0*/  MOV R180, R26 ;  /* 0x0000001a00b47202 */ /* 0x000fe20000000f00 */
[----:B------:R-:W-:-:S03]  /*587e0*/  IMAD.MOV.U32 R181, RZ, RZ, R27 ;  /* 0x000000ffffb57224 */ /* 0x000fc600078e001b */
        /* <DEDUP_REMOVED lines=17> */
[----:B--2---:R-:W-:Y:S03]  /*58900*/  HMMA.1688.F32.TF32 R12, R16, R222, R112 ;  /* 0x000000de100c723c */ /* 0x004fe60000081070 */
[----:B------:R-:W-:Y:S04]  /*58910*/  STL.64 [R1+0xef0], R24 ;  /* 0x000ef01801007387 */ /* 0x000fe80000100a00 */
[----:B------:R1:W-:Y:S01]  /*58920*/  STL.64 [R1+0xef8], R26 ;  /* 0x000ef81a01007387 */ /* 0x0003e20000100a00 */
[C---:B------:R-:W-:Y:S07]  /*58930*/  HMMA.1688.F32.TF32 R16, R20.reuse, R182, R120 ;  /* 0x000000b61410723c */ /* 0x040fee0000081078 */
[----:B------:R-:W-:Y:S01]  /*58940*/  STL.64 [R1+0xee0], R28 ;  /* 0x000ee01c01007387 */ /* 0x000fe20000100a00 */
[C---:B-1----:R-:W-:Y:S03]  /*58950*/  HMMA.1688.F32.TF32 R24, R20.reuse, R186, R116 ;  /* 0x000000ba1418723c */ /* 0x042fe60000081074 */
[----:B------:R-:W-:Y:S04]  /*58960*/  STL.64 [R1+0xee8], R30 ;  /* 0x000ee81e01007387 */ /* 0x000fe80000100a00 */
[----:B------:R-:W-:Y:S04]  /*58970*/  STL.64 [R1+0xdd0], R12 ;  /* 0x000dd00c01007387 */ /* 0x000fe80000100a00 */
[----:B------:R1:W-:Y:S01]  /*58980*/  STL.64 [R1+0xdd8], R14 ;  /* 0x000dd80e01007387 */ /* 0x0003e20000100a00 */
[C---:B------:R-:W-:Y:S08]  /*58990*/  HMMA.1688.F32.TF32 R172, R20.reuse, R194, R128 ;  /* 0x000000c214ac723c */ /* 0x040ff00000081080 */
[C---:B-1----:R-:W-:Y:S03]  /*589a0*/  HMMA.1688.F32.TF32 R12, R20.reuse, R198, R124 ;  /* 0x000000c6140c723c */ /* 0x042fe6000008107c */
[----:B------:R-:W-:Y:S04]  /*589b0*/  STL.64 [R1+0xdc0], R24 ;  /* 0x000dc01801007387 */ /* 0x000fe80000100a00 */
[----:B------:R-:W-:Y:S04]  /*589c0*/  STL.64 [R1+0xdc8], R26 ;  /* 0x000dc81a01007387 */ /* 0x000fe80000100a00 */
[----:B------:R-:W-:Y:S04]  /*589d0*/  STL.64 [R1+0xdb0], R16 ;  /* 0x000db01001007387 */ /* 0x000fe80000100a00 */
[----:B------:R-:W-:Y:S08]  /*589e0*/  STL.64 [R1+0xdb8], R18 ;  /* 0x000db81201007387 */ /* 0x000ff00000100a00 */
[----:B------:R-:W-:Y:S04]  /*589f0*/  STL.64 [R1+0xda0], R12 ;  /* 0x000da00c01007387 */ /* 0x000fe80000100a00 */
[----:B------:R1:W-:Y:S04]  /*58a00*/  STL.64 [R1+0xda8], R14 ;  /* 0x000da80e01007387 */ /* 0x0003e80000100a00 */
[----:B------:R2:W-:Y:S04]  /*58a10*/  STL [R1+0x519c], R174 ;  /* 0x00519cae01007387 */ /* 0x0005e80000100800 */
[----:B------:R3:W-:Y:S04]  /*58a20*/  STL [R1+0x5198], R175 ;  /* 0x005198af01007387 */ /* 0x0007e80000100800 */
[----:B------:R-:W-:Y:S04]  /*58a30*/  STL.64 [R1+0x5218], R178 ;  /* 0x005218b201007387 */ /* 0x000fe80000100a00 */
[----:B------:R-:W-:Y:S04]  /*58a40*/  STL.64 [R1+0x5210], R176 ;  /* 0x005210b001007387 */ /* 0x000fe80000100a00 */
[----:B------:R-:W4:Y:S01]  /*58a50*/  LDL.LU R243, [R1+0x14f0] ;  /* 0x0014f00001f37983 */ /* 0x000f220000300800 */
[C---:B-1----:R-:W-:Y:S11]  /*58a60*/  HMMA.1688.F32.TF32 R12, R20.reuse, R214, R136 ;  /* 0x000000d6140c723c */ /* 0x042ff60000081088 */
        /* <DEDUP_REMOVED lines=8> */
[----:B------:R-:W-:Y:S02]  /*58af0*/  @!UPT UIADD3 URZ, URZ, URZ, URZ ;  /* 0x0000003f3f3ff290 */ /* 0x000fe4000fffe03f */
[----:B------:R-:W-:Y:S01]  /*58b00*/  MOV R184, R12 ;  /* 0x0000000c00b87202 */ /* 0x000fe20000000f00 */
[----:B------:R-:W-:Y:S01]  /*58b10*/  IMAD.MOV.U32 R185, RZ, RZ, R13 ;  /* 0x000000ffffb97224 */ /* 0x000fe200078e000d */
[----:B--2---:R-:W-:Y:S01]  /*58b20*/  MOV R174, R14 ;  /* 0x0000000e00ae7202 */ /* 0x004fe20000000f00 */
[----:B---3--:R-:W-:Y:S02]  /*58b30*/  IMAD.MOV.U32 R175, RZ, RZ, R15 ;  /* 0x000000ffffaf7224 */ /* 0x008fe400078e000f */
[----:B------:R-:W-:Y:S11]  /*58b40*/  HMMA.1688.F32.TF32 R12, R20, R222, R144 ;  /* 0x000000de140c723c */ /* 0x000ff60000081090 */
[----:B------:R-:W-:Y:S11]  /*58b50*/  @!UPT UIADD3 URZ, URZ, URZ, URZ ;  /* 0x0000003f3f3ff290 */ /* 0x000ff6000fffe03f */
[----:B------:R-:W-:Y:S02]  /*58b60*/  @!UPT UIADD3 URZ, URZ, URZ, URZ ;  /* 0x0000003f3f3ff290 */ /* 0x000fe4000fffe03f */
[----:B------:R-:W-:Y:S01]  /*58b70*/  MOV R135, R12 ;  /* 0x0000000c00877202 */ /* 0x000fe20000000f00 */
[----:B------:R-:W-:Y:S01]  /*58b80*/  IMAD.MOV.U32 R134, RZ, RZ, R13 ;  /* 0x000000ffff867224 */ /* 0x000fe200078e000d */
[----:B------:R-:W-:Y:S01]  /*58b90*/  MOV R133, R14 ;  /* 0x0000000e00857202 */ /* 0x000fe20000000f00 */
[----:B------:R-:W-:Y:S01]  /*58ba0*/  IMAD.MOV.U32 R132, RZ, RZ, R15 ;  /* 0x000000ffff847224 */ /* 0x000fe200078e000f */
[----:B------:R-:W-:Y:S04]  /*58bb0*/  STL.64 [R1+0x5228], R130 ;  /* 0x0052288201007387 */ /* 0x000fe80000100a00 */
        /* <DEDUP_REMOVED lines=8> */
[----:B----4-:R-:W1:Y:S04]  /*58c40*/  LDSM.16.M88.4 R12, [R243+0x40880] ;  /* 0x04088000f30c783b */ /* 0x010e680000000200 */
[----:B------:R-:W2:Y:S04]  /*58c50*/  LDSM.16.M88.4 R16, [R243+0x41080] ;  /* 0x04108000f310783b */ /* 0x000ea80000000200 */
[----:B------:R-:W3:Y:S04]  /*58c60*/  LDSM.16.M88.4 R20, [R243+0x41880] ;  /* 0x04188000f314783b */ /* 0x000ee80000000200 */
[----:B------:R-:W4:Y:S04]  /*58c70*/  LDSM.16.M88.4 R24, [R243+0x42080] ;  /* 0x04208000f318783b */ /* 0x000f280000000200 */
[----:B------:R-:W3:Y:S04]  /*58c80*/  LDSM.16.M88.4 R28, [R243+0x42880] ;  /* 0x04288000f31c783b */ /* 0x000ee80000000200 */
[----:B------:R-:W4:Y:S01]  /*58c90*/  LDSM.16.M88.4 R32, [R243+0x43080] ;  /* 0x04308000f320783b */ /* 0x000f220000000200 */
[C---:B------:R-:W-:Y:S03]  /*58ca0*/  HMMA.1688.F32.TF32 R232, R8.reuse, R186, R148 ;  /* 0x000000ba08e8723c */ /* 0x040fe60000081094 */
[----:B------:R-:W4:Y:S04]  /*58cb0*/  LDSM.16.M88.4 R36, [R243+0x43880] ;  /* 0x04388000f324783b */ /* 0x000f280000000200 */
[----:B-1----:R-:W-:Y:S04]  /*58cc0*/  STL [R1+0x50f0], R14 ;  /* 0x0050f00e01007387 */ /* 0x002fe80000100800 */
[----:B------:R-:W-:Y:S04]  /*58cd0*/  STL [R1+0x50ec], R15 ;  /* 0x0050ec0f01007387 */ /* 0x000fe80000100800 */
[----:B--2---:R-:W-:Y:S04]  /*58ce0*/  STL [R1+0x50e8], R18 ;  /* 0x0050e81201007387 */ /* 0x004fe80000100800 */
[----:B------:R-:W-:Y:S04]  /*58cf0*/  STL [R1+0x50e4], R19 ;  /* 0x0050e41301007387 */ /* 0x000fe80000100800 */
[----:B---3--:R-:W-:Y:S04]  /*58d00*/  STL [R1+0x50dc], R22 ;  /* 0x0050dc1601007387 */ /* 0x008fe80000100800 */
[----:B------:R-:W-:Y:S04]  /*58d10*/  STL [R1+0x50d8], R23 ;  /* 0x0050d81701007387 */ /* 0x000fe80000100800 */
[----:B----4-:R-:W-:Y:S04]  /*58d20*/  STL [R1+0x50f4], R26 ;  /* 0x0050f41a01007387 */ /* 0x010fe80000100800 */
[----:B------:R-:W-:Y:S04]  /*58d30*/  STL [R1+0x50e0], R27 ;  /* 0x0050e01b01007387 */ /* 0x000fe80000100800 */
[----:B------:R-:W-:Y:S04]  /*58d40*/  STL [R1+0x50fc], R30 ;  /* 0x0050fc1e01007387 */ /* 0x000fe80000100800 */
[----:B------:R-:W-:Y:S04]  /*58d50*/  STL [R1+0x50f8], R31 ;  /* 0x0050f81f01007387 */ /* 0x000fe80000100800 */
[----:B------:R-:W-:Y:S04]  /*58d60*/  STL [R1+0x5104], R34 ;  /* 0x0051042201007387 */ /* 0x000fe80000100800 */
[----:B------:R-:W-:Y:S04]  /*58d70*/  STL [R1+0x5100], R35 ;  /* 0x0051002301007387 */ /* 0x000fe80000100800 */
[----:B------:R-:W2:Y:S04]  /*58d80*/  LDL.LU R248, [R1+0x1120] ;  /* 0x0011200001f87983 */ /* 0x000ea80000300800 */
[----:B------:R-:W2:Y:S04]  /*58d90*/  LDL.LU R249, [R1+0x1124] ;  /* 0x0011240001f97983 */ /* 0x000ea80000300800 */
[----:B------:R-:W2:Y:S04]  /*58da0*/  LDL.LU R250, [R1+0x1128] ;  /* 0x0011280001fa7983 */ /* 0x000ea80000300800 */
[----:B------:R-:W2:Y:S04]  /*58db0*/  LDL.LU R251, [R1+0x112c] ;  /* 0x00112c0001fb7983 */ /* 0x000ea80000300800 */
        /* <DEDUP_REMOVED lines=48> */
[C---:B------:R-:W-:Y:S03]  /*590c0*/  HMMA.1688.F32.TF32 R228, R8.reuse, R182, R152 ;  /* 0x000000b608e4723c */ /* 0x040fe60000081098 */
        /* <DEDUP_REMOVED lines=8> */
[C---:B------:R-:W-:Y:S08]  /*59150*/  HMMA.1688.F32.TF32 R208, R8.reuse, R190, R164 ;  /* 0x000000be08d0723c */ /* 0x040ff000000810a4 */
[----:B------:R-:W-:Y:S01]  /*59160*/  HMMA.1688.F32.TF32 R212, R8, R214, R168 ;  /* 0x000000d608d4723c */ /* 0x000fe200000810a8 */
[----:B------:R4:W1:Y:S04]  /*59170*/  LDSM.16.M88.4 R8, [R243+0x40080] ;  /* 0x04008000f308783b */ /* 0x0008680000000200 */
[----:B------:R-:W-:Y:S04]  /*59180*/  STL [R1+0x510c], R38 ;  /* 0x00510c2601007387 */ /* 0x000fe80000100800 */
[----:B------:R-:W-:Y:S04]  /*59190*/  STL [R1+0x5108], R39 ;  /* 0x0051082701007387 */ /* 0x000fe80000100800 */
[----:B------:R-:W-:Y:S04]  /*591a0*/  LDS R190, [R2+0x12780] ;  /* 0x0127800002be7984 */ /* 0x000fe80000000800 */
[----:B------:R-:W-:Y:S01]  /*591b0*/  LDS R191, [R0+0x12780] ;  /* 0x0127800000bf7984 */ /* 0x000fe20000000800 */
[----:B----4-:R-:W-:Y:S01]  /*591c0*/  IMAD.MOV.U32 R243, RZ, RZ, R192 ;  /* 0x000000fffff37224 */ /* 0x010fe200078e00c0 */
[----:B--2---:R-:W-:Y:S01]  /*591d0*/  MOV R242, R193 ;  /* 0x000000c100f27202 */ /* 0x004fe20000000f00 */
[----:B---3--:R-:W-:Y:S08]  /*591e0*/  HMMA.1688.F32.TF32 R60, R44, R12, R60 ;  /* 0x0000000c2c3c723c */ /* 0x008ff0000008103c */
[C---:B------:R-:W-:Y:S08]  /*591f0*/  HMMA.1688.F32.TF32 R72, R52.reuse, R32, R72 ;  /* 0x000000203448723c */ /* 0x040ff00000081048 */
[C---:B------:R-:W-:Y:S08]  /*59200*/  HMMA.1688.F32.TF32 R76, R52.reuse, R28, R76 ;  /* 0x0000001c344c723c */ /* 0x040ff0000008104c */
[C---:B-1----:R-:W-:Y:S11]  /*59210*/  HMMA.1688.F32.TF32 R92, R52.reuse, R8, R92 ;  /* 0x00000008345c723c */ /* 0x042ff6000008105c */
        /* <DEDUP_REMOVED lines=8> */
[C---:B------:R-:W-:Y:S08]  /*592a0*/  HMMA.1688.F32.TF32 R84, R52.reuse, R20, R224 ;  /* 0x000000143454723c */ /* 0x040ff000000810e0 */
        /* <DEDUP_REMOVED lines=16> */
[----:B------:R1:W-:Y:S02]  /*593b0*/  STL.64 [R1+0xc78], R54 ;  /* 0x000c783601007387 */ /* 0x0003e40000100a00 */
[----:B-1----:R-:W-:Y:S02]  /*593c0*/  HMMA.1688.F32.TF32 R52, R44, R16, R236 ;  /* 0x000000102c34723c */ /* 0x002fe400000810ec */
[----:B------:R-:W-:Y:S04]  /*593d0*/  STL.64 [R1+0xc60], R64 ;  /* 0x000c604001007387 */ /* 0x000fe80000100a00 */
[----:B------:R-:W-:Y:S04]  /*593e0*/  STL.64 [R1+0xc68], R66 ;  /* 0x000c684201007387 */ /* 0x000fe80000100a00 */
[----:B------:R-:W-:Y:S04]  /*593f0*/  STL.64 [R1+0xc50], R60 ;  /* 0x000c503c01007387 */ /* 0x000fe80000100a00 */
[----:B------:R-:W-:Y:S09]  /*59400*/  STL.64 [R1+0xc58], R62 ;  /* 0x000c583e01007387 */ /* 0x000ff20000100a00 */
[----:B------:R1:W-:Y:S04]  /*59410*/  STL.64 [R1+0xc40], R52 ;  /* 0x000c403401007387 */ /* 0x0003e80000100a00 */
[----:B------:R-:W2:Y:S04]  /*59420*/  LDL.LU R236, [R1+0xbf0] ;  /* 0x000bf00001ec7983 */ /* 0x000ea80000300800 */
[----:B------:R-:W2:Y:S04]  /*59430*/  LDL.LU R237, [R1+0xbf4] ;  /* 0x000bf40001ed7983 */ /* 0x000ea80000300800 */
[----:B------:R-:W2:Y:S04]  /*59440*/  LDL.LU R238, [R1+0xbf8] ;  /* 0x000bf80001ee7983 */ /* 0x000ea80000300800 */
[----:B------:R-:W2:Y:S01]  /*59450*/  LDL.LU R239, [R1+0xbfc] ;  /* 0x000bfc0001ef7983 */ /* 0x000ea20000300800 */
[----:B------:R-:W-:Y:S01]  /*59460*/  MOV R38, R54 ;  /* 0x0000003600267202 */ /* 0x000fe20000000f00 */
[----:B------:R-:W-:-:S02]  /*59470*/  IMAD.MOV.U32 R39, RZ, RZ, R55 ;  /* 0x000000ffff277224 */ /* 0x000fc400078e0037 */
[C---:B-1----:R-:W-:Y:S03]  /*59480*/  HMMA.1688.F32.TF32 R52, R44.reuse, R20, R240 ;  /* 0x000000142c34723c */ /* 0x042fe600000810f0 */
[----:B------:R-:W-:Y:S04]  /*59490*/  STL [R1+0x5114], R39 ;  /* 0x0051142701007387 */ /* 0x000fe80000100800 */
[----:B------:R-:W-:Y:S04]  /*594a0*/  STL [R1+0x5110], R38 ;  /* 0x0051102601007387 */ /* 0x000fe80000100800 */
[----:B------:R-:W3:Y:S11]  /*594b0*/  LDL.LU R240, [R1+0xed0] ;  /* 0x000ed00001f07983 */ /* 0x000ef60000300800 */
[----:B------:R-:W-:Y:S01]  /*594c0*/  @!UPT UIADD3 URZ, URZ, URZ, URZ ;  /* 0x0000003f3f3ff290 */ /* 0x000fe2000fffe03f */
[----:B------:R-:W-:Y:S04]  /*594d0*/  STL.64 [R1+0xc30], R52 ;  /* 0x000c303401007387 */ /* 0x000fe80000100a00 */
[----:B------:R1:W-:Y:S04]  /*594e0*/  STL.64 [R1+0xc38], R54 ;  /* 0x000c383601007387 */ /* 0x0003e80000100a00 */
[----:B------:R-:W3:Y:S04]  /*594f0*/  LDL.LU R241, [R1+0xed4] ;  /* 0x000ed40001f17983 */ /* 0x000ee80000300800 */
[----:B------:R-:W3:Y:S01]  /*59500*/  LDL.LU R242, [R1+0xed8] ;  /* 0x000ed80001f27983 */ /* 0x000ee20000300800 */
[C---:B-1----:R-:W-:Y:S03]  /*59510*/  HMMA.1688.F32.TF32 R52, R44.reuse, R24, R56 ;  /* 0x000000182c34723c */ /* 0x042fe60000081038 */
[----:B------:R-:W3:Y:S05]  /*59520*/  LDL.LU R243, [R1+0xedc] ;  /* 0x000edc0001f37983 */ /* 0x000eea0000300800 */
[C---:B------:R-:W-:Y:S11]  /*59530*/  HMMA.1688.F32.TF32 R56, R44.reuse, R28, R244 ;  /* 0x0000001c2c38723c */ /* 0x040ff600000810f4 */
[----:B------:R-:W-:Y:S05]  /*59540*/  @!UPT UIADD3 URZ, URZ, URZ, URZ ;  /* 0x0000003f3f3ff290 */ /* 0x000fea000fffe03f */
[----:B------:R-:W-:Y:S01]  /*59550*/  IMAD.MOV.U32 R38, RZ, RZ, R55 ;  /* 0x000000ffff267224 */ /* 0x000fe200078e0037 */
[----:B------:R-:W-:Y:S01]  /*59560*/  MOV R39, R54 ;  /* 0x0000003600277202 */ /* 0x000fe20000000f00 */
[----:B------:R-:W-:Y:S04]  /*59570*/  STL.64 [R1+0xc20], R52 ;  /* 0x000c203401007387 */ /* 0x000fe80000100a00 */
[----:B------:R-:W-:Y:S04]  /*59580*/  STL [R1+0x511c], R38 ;  /* 0x00511c2601007387 */ /* 0x000fe80000100800 */
[----:B------:R-:W-:Y:S04]  /*59590*/  STL [R1+0x5118], R39 ;  /* 0x0051182701007387 */ /* 0x000fe80000100800 */
[----:B------:R1:W-:Y:S04]  /*595a0*/  STL.64 [R1+0xc10], R56 ;  /* 0x000c103801007387 */ /* 0x0003e80000100a00 */
[----:B------:R4:W-:Y:S04]  /*595b0*/  STL.64 [R1+0xc18], R58 ;  /* 0x000c183a01007387 */ /* 0x0009e80000100a00 */
[----:B------:R-:W3:Y:S04]  /*595c0*/  LDL.LU R244, [R1+0xec0] ;  /* 0x000ec00001f47983 */ /* 0x000ee80000300800 */
[----:B------:R-:W3:Y:S04]  /*595d0*/  LDL.LU R245, [R1+0xec4] ;  /* 0x000ec40001f57983 */ /* 0x000ee80000300800 */
[----:B------:R-:W3:Y:S04]  /*595e0*/  LDL.LU R246, [R1+0xec8] ;  /* 0x000ec80001f67983 */ /* 0x000ee80000300800 */
[----:B------:R-:W3:Y:S04]  /*595f0*/  LDL.LU R247, [R1+0xecc] ;  /* 0x000ecc0001f77983 */ /* 0x000ee80000300800 */
[----:B-1----:R-:W3:Y:S04]  /*59600*/  LDL.LU R56, [R1+0xbd0] ;  /* 0x000bd00001387983 */ /* 0x002ee80000300800 */
[----:B------:R-:W3:Y:S04]  /*59610*/  LDL.LU R57, [R1+0xbd4] ;  /* 0x000bd40001397983 */ /* 0x000ee80000300800 */
[----:B----4-:R-:W4:Y:S04]  /*59620*/  LDL.LU R58, [R1+0xbd8] ;  /* 0x000bd800013a7983 */ /* 0x010f280000300800 */
[----:B------:R-:W4:Y:S01]  /*59630*/  LDL.LU R59, [R1+0xbdc] ;  /* 0x000bdc00013b7983 */ /* 0x000f220000300800 */
[C---:B------:R-:W-:Y:S11]  /*59640*/  HMMA.1688.F32.TF32 R52, R44.reuse, R32, R248 ;  /* 0x000000202c34723c */ /* 0x040ff600000810f8 */
[----:B------:R-:W-:Y:S11]  /*59650*/  @!UPT UIADD3 URZ, URZ, URZ, URZ ;  /* 0x0000003f3f3ff290 */ /* 0x000ff6000fffe03f */
[----:B------:R-:W-:Y:S02]  /*59660*/  @!UPT UIADD3 URZ, URZ, URZ, URZ ;  /* 0x0000003f3f3ff290 */ /* 0x000fe4000fffe03f */
[----:B------:R-:W-:Y:S01]  /*59670*/  IMAD.MOV.U32 R31, RZ, RZ, R55 ;  /* 0x000000ffff1f7224 */ /* 0x000fe200078e0037 */
[----:B------:R-:W-:Y:S01]  /*59680*/  MOV R30, R54 ;  /* 0x00000036001e7202 */ /* 0x000fe20000000f00 */
[----:B------:R-:W-:Y:S01]  /*59690*/  IMAD.MOV.U32 R35, RZ, RZ, R53 ;  /* 0x000000ffff237224 */ /* 0x000fe200078e0035 */
[----:B------:R-:W-:Y:S01]  /*596a0*/  MOV R34, R52 ;  /* 0x0000003400227202 */ /* 0x000fe20000000f00 */
[----:B------:R-:W-:Y:S04]  /*596b0*/  LDS R54, [R6+0x12180] ;  /* 0x0121800006367984 */ /* 0x000fe80000000800 */
[----:B------:R-:W-:Y:S04]  /*596c0*/  STL [R1+0x512c], R31 ;  /* 0x00512c1f01007387 */ /* 0x000fe80000100800 */
[----:B------:R-:W-:Y:S04]  /*596d0*/  STL [R1+0x5128], R30 ;  /* 0x0051281e01007387 */ /* 0x000fe80000100800 */
[----:B------:R-:W-:Y:S04]  /*596e0*/  STL [R1+0x5124], R35 ;  /* 0x0051242301007387 */ /* 0x000fe80000100800 */
[----:B------:R-:W-:Y:S04]  /*596f0*/  STL [R1+0x5120], R34 ;  /* 0x0051202201007387 */ /* 0x000fe80000100800 */
[----:B------:R-:W-:Y:S04]  /*59700*/  LDS R52, [R6+0x10180] ;  /* 0x0101800006347984 */ /* 0x000fe80000000800 */
[----:B------:R-:W-:Y:S04]  /*59710*/  LDS R53, [R7+0x10180] ;  /* 0x0101800007357984 */ /* 0x000fe80000000800 */
[----:B------:R-:W-:Y:S01]  /*59720*/  LDS R55, [R7+0x12180] ;  /* 0x0121800007377984 */ /* 0x000fe20000000800 */
[----:B--2---:R-:W-:Y:S11]  /*59730*/  HMMA.1688.F32.TF32 R44, R44, R36, R236 ;  /* 0x000000242c2c723c */ /* 0x004ff600000810ec */
[----:B------:R-:W-:Y:S11]  /*59740*/  @!UPT UIADD3 URZ, URZ, URZ, URZ ;  /* 0x0000003f3f3ff290 */ /* 0x000ff6000fffe03f */
[----:B------:R-:W-:Y:S01]  /*59750*/  @!UPT UIADD3 URZ, URZ, URZ, URZ ;  /* 0x0000003f3f3ff290 */ /* 0x000fe2000fffe03f */
[----:B------:R3:W-:Y:S04]  /*59760*/  STL.64 [R1+0xbf0], R44 ;  /* 0x000bf02c01007387 */ /* 0x0007e80000100a00 */
[----:B------:R-:W2:Y:S04]  /*59770*/  LDL.LU R248, [R1+0xbb0] ;  /* 0x000bb00001f87983 */ /* 0x000ea80000300800 */
[----:B------:R-:W2:Y:S04]  /*59780*/  LDL.LU R249, [R1+0xbb4] ;  /* 0x000bb40001f97983 */ /* 0x000ea80000300800 */
[----:B------:R-:W2:Y:S04]  /*59790*/  LDL.LU R250, [R1+0xbb8] ;  /* 0x000bb80001fa7983 */ /* 0x000ea80000300800 */
[----:B------:R-:W2:Y:S01]  /*597a0*/  LDL.LU R251, [R1+0xbbc] ;  /* 0x000bbc0001fb7983 */ /* 0x000ea20000300800 */
[----:B------:R-:W-:Y:S01]  /*597b0*/  IMAD.MOV.U32 R39, RZ, RZ, R47 ;  /* 0x000000ffff277224 */ /* 0x000fe200078e002f */
[----:B------:R-:W-:-:S04]  /*597c0*/  MOV R38, R46 ;  /* 0x0000002e00267202 */ /* 0x000fc80000000f00 */
[----:B------:R1:W-:Y:S04]  /*597d0*/  STL [R1+0x5134], R39 ;  /* 0x0051342701007387 */ /* 0x0003e80000100800 */
[----:B------:R1:W-:Y:S04]  /*597e0*/  STL [R1+0x5130], R38 ;  /* 0x0051302601007387 */ /* 0x0003e80000100800 */
[----:B------:R-:W2:Y:S04]  /*597f0*/  LDL.LU R236, [R1+0xba0] ;  /* 0x000ba00001ec7983 */ /* 0x000ea80000300800 */
[----:B------:R-:W2:Y:S04]  /*59800*/  LDL.LU R237, [R1+0xba4] ;  /* 0x000ba40001ed7983 */ /* 0x000ea80000300800 */
[----:B------:R-:W2:Y:S04]  /*59810*/  LDL.LU R238, [R1+0xba8] ;  /* 0x000ba80001ee7983 */ /* 0x000ea80000300800 */
[----:B------:R-:W2:Y:S01]  /*59820*/  LDL.LU R239, [R1+0xbac] ;  /* 0x000bac0001ef7983 */ /* 0x000ea20000300800 */
[----:B---3--:R-:W-:Y:S03]  /*59830*/  HMMA.1688.F32.TF32 R44, R40, R8, R240 ;  /* 0x00000008282c723c */ /* 0x008fe600000810f0 */
[----:B------:R-:W3:Y:S04]  /*59840*/  LDL.LU R240, [R1+0xeb0] ;  /* 0x000eb00001f07983 */ /* 0x000ee80000300800 */
[----:B------:R-:W3:Y:S04]  /*59850*/  LDL.LU R241, [R1+0xeb4] ;  /* 0x000eb40001f17983 */ /* 0x000ee80000300800 */
[----:B------:R-:W3:Y:S04]  /*59860*/  LDL.LU R242, [R1+0xeb8] ;  /* 0x000eb80001f27983 */ /* 0x000ee80000300800 */
[----:B------:R-:W3:Y:S09]  /*59870*/  LDL.LU R243, [R1+0xebc] ;  /* 0x000ebc0001f37983 */ /* 0x000ef20000300800 */
[----:B------:R-:W-:Y:S01]  /*59880*/  MOV R31, R44 ;  /* 0x0000002c001f7202 */ /* 0x000fe20000000f00 */
[----:B------:R-:W-:Y:S01]  /*59890*/  IMAD.MOV.U32 R30, RZ, RZ, R45 ;  /* 0x000000ffff1e7224 */ /* 0x000fe200078e002d */
[----:B------:R-:W-:Y:S01]  /*598a0*/  MOV R35, R46 ;  /* 0x0000002e00237202 */ /* 0x000fe20000000f00 */
[----:B------:R-:W-:-:S02]  /*598b0*/  IMAD.MOV.U32 R34, RZ, RZ, R47 ;  /* 0x000000ffff227224 */ /* 0x000fc400078e002f */
[----:B----4-:R-:W-:Y:S03]  /*598c0*/  HMMA.1688.F32.TF32 R44, R40, R12, R56 ;  /* 0x0000000c282c723c */ /* 0x010fe60000081038 */
[----:B------:R-:W-:Y:S04]  /*598d0*/  STL [R1+0x5144], R34 ;  /* 0x0051442201007387 */ /* 0x000fe80000100800 */
[----:B------:R-:W-:Y:S04]  /*598e0*/  STL [R1+0x5140], R35 ;  /* 0x0051402301007387 */ /* 0x000fe80000100800 */
[----:B------:R-:W-:Y:S04]  /*598f0*/  STL [R1+0x513c], R31 ;  /* 0x00513c1f01007387 */ /* 0x000fe80000100800 */
[----:B------:R-:W-:Y:S08]  /*59900*/  STL [R1+0x5138], R30 ;  /* 0x0051381e01007387 */ /* 0x000ff00000100800 */
[----:B------:R4:W-:Y:S01]  /*59910*/  STL.64 [R1+0xbd0], R44 ;  /* 0x000bd02c01007387 */ /* 0x0009e20000100a00 */
[----:B-1----:R-:W-:Y:S01]  /*59920*/  MOV R39, R46 ;  /* 0x0000002e00277202 */ /* 0x002fe20000000f00 */
[----:B------:R-:W-:-:S02]  /*59930*/  IMAD.MOV.U32 R38, RZ, RZ, R47 ;  /* 0x000000ffff267224 */ /* 0x000fc400078e002f */
[C---:B----4-:R-:W-:Y:S11]  /*59940*/  HMMA.1688.F32.TF32 R44, R40.reuse, R16, R244 ;  /* 0x00000010282c723c */ /* 0x050ff600000810f4 */
[----:B------:R-:W-:Y:S11]  /*59950*/  @!UPT UIADD3 URZ, URZ, URZ, URZ ;  /* 0x0000003f3f3ff290 */ /* 0x000ff6000fffe03f */
[----:B------:R-:W-:Y:S02]  /*59960*/  @!UPT UIADD3 URZ, URZ, URZ, URZ ;  /* 0x0000003f3f3ff290 */ /* 0x000fe4000fffe03f */
[----:B------:R-:W-:Y:S01]  /*59970*/  MOV R26, R44 ;  /* 0x0000002c001a7202 */ /* 0x000fe20000000f00 */
[----:B------:R-:W-:Y:S01]  /*59980*/  IMAD.MOV.U32 R14, RZ, RZ, R45 ;  /* 0x000000ffff0e7224 */ /* 0x000fe200078e002d */
[----:B------:R-:W-:Y:S01]  /*59990*/  MOV R15, R46 ;  /* 0x0000002e000f7202 */ /* 0x000fe20000000f00 */
[----:B------:R-:W-:Y:S01]  /*599a0*/  IMAD.MOV.U32 R18, RZ, RZ, R47 ;  /* 0x000000ffff127224 */ /* 0x000fe200078e002f */
[----:B------:R-:W-:Y:S04]  /*599b0*/  STL [R1+0x514c], R38 ;  /* 0x00514c2601007387 */ /* 0x000fe80000100800 */
[----:B------:R1:W-:Y:S04]  /*599c0*/  STL [R1+0x5148], R39 ;  /* 0x0051482701007387 */ /* 0x0003e80000100800 */
[----:B------:R-:W-:Y:S04]  /*599d0*/  STL [R1+0x515c], R18 ;  /* 0x00515c1201007387 */ /* 0x000fe80000100800 */
[----:B------:R-:W-:Y:S04]  /*599e0*/  STL [R1+0x5158], R15 ;  /* 0x0051580f01007387 */ /* 0x000fe80000100800 */
[----:B------:R-:W-:Y:S04]  /*599f0*/  STL [R1+0x5154], R14 ;  /* 0x0051540e01007387 */ /* 0x000fe80000100800 */
[----:B------:R4:W-:Y:S01]  /*59a00*/  STL [R1+0x5150], R26 ;  /* 0x0051501a01007387 */ /* 0x0009e20000100800 */
[C---:B--2---:R-:W-:Y:S11]  /*59a10*/  HMMA.1688.F32.TF32 R44, R40.reuse, R20, R248 ;  /* 0x00000014282c723c */ /* 0x044ff600000810f8 */
[----:B------:R-:W-:Y:S11]  /*59a20*/  @!UPT UIADD3 URZ, URZ, URZ, URZ ;  /* 0x0000003f3f3ff290 */ /* 0x000ff6000fffe03f */
[----:B------:R-:W-:Y:S02]  /*59a30*/  @!UPT UIADD3 URZ, URZ, URZ, URZ ;  /* 0x0000003f3f3ff290 */ /* 0x000fe4000fffe03f */
[----:B------:R-:W-:Y:S01]  /*59a40*/  MOV R34, R44 ;  /* 0x0000002c00227202 */ /* 0x000fe20000000f00 */
[----:B------:R-:W-:Y:S01]  /*59a50*/  IMAD.MOV.U32 R35, RZ, RZ, R45 ;  /* 0x000000ffff237224 */ /* 0x000fe200078e002d */
[----:B------:R-:W-:Y:S01]  /*59a60*/  MOV R31, R46 ;  /* 0x0000002e001f7202 */ /* 0x000fe20000000f00 */
[----:B------:R-:W-:Y:S02]  /*59a70*/  IMAD.MOV.U32 R30, RZ, RZ, R47 ;  /* 0x000000ffff1e7224 */ /* 0x000fe400078e002f */
[----:B------:R-:W-:Y:S03]  /*59a80*/  HMMA.1688.F32.TF32 R44, R40, R24, R236 ;  /* 0x00000018282c723c */ /* 0x000fe600000810ec */
[----:B------:R-:W-:Y:S04]  /*59a90*/  STL [R1+0x516c], R30 ;  /* 0x00516c1e01007387 */ /* 0x000fe80000100800 */
[----:B------:R-:W-:Y:S04]  /*59aa0*/  STL [R1+0x5168], R31 ;  /* 0x0051681f01007387 */ /* 0x000fe80000100800 */
[----:B------:R-:W-:Y:S04]  /*59ab0*/  STL [R1+0x5164], R35 ;  /* 0x0051642301007387 */ /* 0x000fe80000100800 */
[----:B------:R2:W-:Y:S09]  /*59ac0*/  STL [R1+0x5160], R34 ;  /* 0x0051602201007387 */ /* 0x0005f20000100800 */
[----:B-1----:R-:W-:Y:S01]  /*59ad0*/  IMAD.MOV.U32 R39, RZ, RZ, R47 ;  /* 0x000000ffff277224 */ /* 0x002fe200078e002f */
[----:B------:R-:W-:Y:S01]  /*59ae0*/  MOV R38, R46 ;  /* 0x0000002e00267202 */ /* 0x000fe20000000f00 */
[----:B----4-:R-:W-:Y:S01]  /*59af0*/  IMAD.MOV.U32 R26, RZ, RZ, R45 ;  /* 0x000000ffff1a7224 */ /* 0x010fe200078e002d */
[----:B------:R-:W-:-:S02]  /*59b00*/  MOV R14, R44 ;  /* 0x0000002c000e7202 */ /* 0x000fc40000000f00 */
[----:B------:R-:W-:Y:S04]  /*59b10*/  STL [R1+0x517c], R39 ;  /* 0x00517c2701007387 */ /* 0x000fe80000100800 */
[----:B------:R-:W-:Y:S04]  /*59b20*/  STL [R1+0x5178], R38 ;  /* 0x0051782601007387 */ /* 0x000fe80000100800 */
[----:B------:R1:W-:Y:S04]  /*59b30*/  STL [R1+0x5174], R26 ;  /* 0x0051741a01007387 */ /* 0x0003e80000100800 */
[----:B------:R4:W-:Y:S04]  /*59b40*/  STL [R1+0x5170], R14 ;  /* 0x0051700e01007387 */ /* 0x0009e80000100800 */
        /* <DEDUP_REMOVED lines=8> */
[----:B---3--:R-:W-:Y:S03]  /*59bd0*/  HMMA.1688.F32.TF32 R44, R40, R28, R240 ;  /* 0x0000001c282c723c */ /* 0x008fe600000810f0 */
        /* <DEDUP_REMOVED lines=20> */
[----:B------:R-:W-:-:S03]  /*59d20*/  IMAD.MOV.U32 R15, RZ, RZ, R47 ;  /* 0x000000ffff0f7224 */ /* 0x000fc600078e002f */
[----:B------:R-:W3:Y:S01]  /*59d30*/  LDL.LU R244, [R1+0x240] ;  /* 0x0002400001f47983 */ /* 0x000ee20000300800 */
[----:B------:R-:W-:-:S03]  /*59d40*/  MOV R18, R46 ;  /* 0x0000002e00127202 */ /* 0x000fc60000000f00 */
[----:B------:R-:W3:Y:S01]  /*59d50*/  LDL.LU R245, [R1+0x244] ;  /* 0x0002440001f57983 */ /* 0x000ee20000300800 */
[----:B--2---:R-:W-:-:S03]  /*59d60*/  IMAD.MOV.U32 R34, RZ, RZ, R45 ;  /* 0x000000ffff227224 */ /* 0x004fc600078e002d */
[----:B------:R-:W2:Y:S01]  /*59d70*/  LDL.LU R246, [R1+0x248] ;  /* 0x0002480001f67983 */ /* 0x000ea20000300800 */
[----:B------:R-:W-:-:S03]  /*59d80*/  MOV R35, R44 ;  /* 0x0000002c00237202 */ /* 0x000fc60000000f00 */
[----:B------:R-:W2:Y:S04]  /*59d90*/  LDL.LU R247, [R1+0x24c] ;  /* 0x00024c0001f77983 */ /* 0x000ea80000300800 */
[----:B------:R-:W2:Y:S04]  /*59da0*/  LDL.LU R248, [R1+0x210] ;  /* 0x0002100001f87983 */ /* 0x000ea80000300800 */
[----:B------:R-:W2:Y:S04]  /*59db0*/  LDL.LU R249, [R1+0x214] ;  /* 0x0002140001f97983 */ /* 0x000ea80000300800 */
[----:B------:R-:W2:Y:S04]  /*59dc0*/  LDL.LU R250, [R1+0x218] ;  /* 0x0002180001fa7983 */ /* 0x000ea80000300800 */
[----:B------:R-:W2:Y:S04]  /*59dd0*/  LDL.LU R251, [R1+0x21c] ;  /* 0x00021c0001fb7983 */ /* 0x000ea80000300800 */
[----:B------:R-:W-:Y:S04]  /*59de0*/  STL [R1+0x518c], R15 ;  /* 0x00518c0f01007387 */ /* 0x000fe80000100800 */
[----:B------:R-:W-:Y:S04]  /*59df0*/  STL [R1+0x5188], R18 ;  /* 0x0051881201007387 */ /* 0x000fe80000100800 */
[----:B------:R1:W-:Y:S04]  /*59e00*/  STL [R1+0x5184], R34 ;  /* 0x0051842201007387 */ /* 0x0003e80000100800 */
[----:B------:R1:W-:Y:S01]  /*59e10*/  STL [R1+0x5180], R35 ;  /* 0x0051802301007387 */ /* 0x0003e20000100800 */
[C---:B----4-:R-:W-:Y:S03]  /*59e20*/  HMMA.1688.F32.TF32 R44, R40.reuse, R32, R236 ;  /* 0x00000020282c723c */ /* 0x050fe600000810ec */
[----:B------:R-:W4:Y:S04]  /*59e30*/  LDL.LU R236, [R1+0x2a0] ;  /* 0x0002a00001ec7983 */ /* 0x000f280000300800 */
[----:B------:R-:W4:Y:S04]  /*59e40*/  LDL.LU R237, [R1+0x2a4] ;  /* 0x0002a40001ed7983 */ /* 0x000f280000300800 */
[----:B------:R-:W4:Y:S04]  /*59e50*/  LDL.LU R238, [R1+0x2a8] ;  /* 0x0002a80001ee7983 */ /* 0x000f280000300800 */
[----:B------:R-:W4:Y:S01]  /*59e60*/  LDL.LU R239, [R1+0x2ac] ;  /* 0x0002ac0001ef7983 */ /* 0x000f220000300800 */
[----:B---3--:R-:W-:Y:S11]  /*59e70*/  HMMA.1688.F32.TF32 R40, R40, R36, R72 ;  /* 0x000000242828723c */ /* 0x008ff60000081048 */
[----:B------:R-:W-:Y:S11]  /*59e80*/  @!UPT UIADD3 URZ, URZ, URZ, URZ ;  /* 0x0000003f3f3ff290 */ /* 0x000ff6000fffe03f */
[----:B------:R-:W-:Y:S02]  /*59e90*/  @!UPT UIADD3 URZ, URZ, URZ, URZ ;  /* 0x0000003f3f3ff290 */ /* 0x000fe4000fffe03f */
[----:B-1----:R-:W-:Y:S01]  /*59ea0*/  MOV R26, R40 ;  /* 0x00000028001a7202 */ /* 0x002fe20000000f00 */
[----:B------:R-:W-:Y:S01]  /*59eb0*/  IMAD.MOV.U32 R14, RZ, RZ, R41 ;  /* 0x000000ffff0e7224 */ /* 0x000fe200078e0029 */
[----:B------:R-:W-:Y:S01]  /*59ec0*/  MOV R30, R42 ;  /* 0x0000002a001e7202 */ /* 0x000fe20000000f00 */
[----:B------:R-:W-:Y:S02]  /*59ed0*/  IMAD.MOV.U32 R31, RZ, RZ, R43 ;  /* 0x000000ffff1f7224 */ /* 0x000fe400078e002b */
[----:B------:R-:W-:Y:S01]  /*59ee0*/  HMMA.1688.F32.TF32 R40, R48, R8, R68 ;  /* 0x000000083028723c */ /* 0x000fe20000081044 */
[----:B------:R-:W-:Y:S01]  /*59ef0*/  MOV R19, R44 ;  /* 0x0000002c00137202 */ /* 0x000fe20000000f00 */
[----:B------:R-:W-:Y:S01]  /*59f00*/  IMAD.MOV.U32 R27, RZ, RZ, R45 ;  /* 0x000000ffff1b7224 */ /* 0x000fe200078e002d */
[----:B------:R-:W-:Y:S01]  /*59f10*/  MOV R22, R46 ;  /* 0x0000002e00167202 */ /* 0x000fe20000000f00 */
[----:B------:R-:W-:-:S04]  /*59f20*/  IMAD.MOV.U32 R23, RZ, RZ, R47 ;  /* 0x000000ffff177224 */ /* 0x000fc800078e002f */
[C---:B------:R-:W-:Y:S01]  /*59f30*/  HMMA.1688.F32.TF32 R44, R48.reuse, R32, R56 ;  /* 0x00000020302c723c */ /* 0x040fe20000081038 */
[----:B------:R1:W-:Y:S11]  /*59f40*/  STL [R1+0x5194], R27 ;  /* 0x0051941b01007387 */ /* 0x0003f60000100800 */
[----:B------:R-:W-:Y:S04]  /*59f50*/  @!UPT UIADD3 URZ, URZ, URZ, URZ ;  /* 0x0000003f3f3ff290 */ /* 0x000fe8000fffe03f */
[----:B------:R-:W-:Y:S01]  /*59f60*/  MOV R34, R40 ;  /* 0x0000002800227202 */ /* 0x000fe20000000f00 */
[----:B------:R-:W-:Y:S01]  /*59f70*/  IMAD.MOV.U32 R35, RZ, RZ, R41 ;  /* 0x000000ffff237224 */ /* 0x000fe200078e0029 */
[----:B------:R-:W-:Y:S01]  /*59f80*/  MOV R39, R42 ;  /* 0x0000002a00277202 */ /* 0x000fe20000000f00 */
[----:B------:R-:W-:Y:S01]  /*59f90*/  IMAD.MOV.U32 R38, RZ, RZ, R43 ;  /* 0x000000ffff267224 */ /* 0x000fe200078e002b */
[C---:B--2---:R-:W-:Y:S01]  /*59fa0*/  HMMA.1688.F32.TF32 R244, R48.reuse, R20, R244 ;  /* 0x0000001430f4723c */ /* 0x044fe200000810f4 */
[----:B------:R-:W-:Y:S04]  /*59fb0*/  LDS R56, [R2+0x10180] ;  /* 0x0101800002387984 */ /* 0x000fe80000000800 */
[----:B------:R-:W-:Y:S03]  /*59fc0*/  LDS R58, [R2+0x12180] ;  /* 0x01218000023a7984 */ /* 0x000fe60000000800 */
[C---:B------:R-:W-:Y:S01]  /*59fd0*/  HMMA.1688.F32.TF32 R40, R48.reuse, R12, R64 ;  /* 0x0000000c3028723c */ /* 0x040fe20000081040 */
[----:B------:R2:W-:Y:S04]  /*59fe0*/  STL [R1+0x5190], R19 ;  /* 0x0051901301007387 */ /* 0x0005e80000100800 */
        /* <DEDUP_REMOVED lines=8> */
[----:B-1----:R-:W-:Y:S01]  /*5a070*/  MOV R27, R40 ;  /* 0x00000028001b7202 */ /* 0x002fe20000000f00 */
[----:B--2---:R-:W-:Y:S01]  /*5a080*/  IMAD.MOV.U32 R19, RZ, RZ, R41 ;  /* 0x000000ffff137224 */ /* 0x004fe200078e0029 */
[----:B------:R-:W-:Y:S01]  /*5a090*/  MOV R15, R42 ;  /* 0x0000002a000f7202 */ /* 0x000fe20000000f00 */
[----:B------:R-:W-:Y:S01]  /*5a0a0*/  STL [R1+0x50b8], R44 ;  /* 0x0050b82c01007387 */ /* 0x000fe20000100800 */
[----:B------:R-:W-:Y:S01]  /*5a0b0*/  IMAD.MOV.U32 R18, RZ, RZ, R43 ;  /* 0x000000ffff127224 */ /* 0x000fe200078e002b */
[C---:B------:R-:W-:Y:S02]  /*5a0c0*/  HMMA.1688.F32.TF32 R248, R48.reuse, R16, R248 ;  /* 0x0000001030f8723c */ /* 0x040fe400000810f8 */
[----:B------:R-:W-:Y:S04]  /*5a0d0*/  STL [R1+0x50b4], R45 ;  /* 0x0050b42d01007387 */ /* 0x000fe80000100800 */
[----:B------:R-:W-:Y:S02]  /*5a0e0*/  STL [R1+0x50b0], R46 ;  /* 0x0050b02e01007387 */ /* 0x000fe40000100800 */
[C---:B------:R-:W-:Y:S02]  /*5a0f0*/  HMMA.1688.F32.TF32 R240, R48.reuse, R24, R240 ;  /* 0x0000001830f0723c */ /* 0x040fe400000810f0 */
[----:B------:R-:W-:Y:S04]  /*5a100*/  STL [R1+0x50ac], R47 ;  /* 0x0050ac2f01007387 */ /* 0x000fe80000100800 */
[----:B------:R-:W-:Y:S02]  /*5a110*/  LDS R64, [R2+0x10100] ;  /* 0x0101000002407984 */ /* 0x000fe40000000800 */
[C---:B------:R-:W-:Y:S02]  /*5a120*/  HMMA.1688.F32.TF32 R40, R48.reuse, R28, R60 ;  /* 0x0000001c3028723c */ /* 0x040fe4000008103c */
[----:B------:R-:W-:Y:S04]  /*5a130*/  LDS R66, [R2+0x12100] ;  /* 0x0121000002427984 */ /* 0x000fe80000000800 */
[----:B------:R-:W-:Y:S04]  /*5a140*/  LDS R65, [R0+0x10100] ;  /* 0x0101000000417984 */ /* 0x000fe80000000800 */
[----:B------:R-:W3:Y:S04]  /*5a150*/  LDS R67, [R0+0x12100] ;  /* 0x0121000000437984 */ /* 0x000ee80000000800 */
[----:B------:R-:W-:Y:S04]  /*5a160*/  LDS R60, [R6+0x10100] ;  /* 0x01010000063c7984 */ /* 0x000fe80000000800 */
[----:B------:R-:W-:Y:S04]  /*5a170*/  LDS R62, [R6+0x12100] ;  /* 0x01210000063e7984 */ /* 0x000fe80000000800 */
[----:B------:R-:W-:Y:S04]  /*5a180*/  LDS R61, [R7+0x10100] ;  /* 0x01010000073d7984 */ /* 0x000fe80000000800 */
[----:B------:R-:W-:Y:S04]  /*5a190*/  LDS R63, [R7+0x12100] ;  /* 0x01210000073f7984 */ /* 0x000fe80000000800 */
[----:B------:R-:W-:Y:S04]  /*5a1a0*/  LDS R57, [R0+0x10180] ;  /* 0x0101800000397984 */ /* 0x000fe80000000800 */
[----:B------:R-:W1:Y:S01]  /*5a1b0*/  LDS R59, [R0+0x12180] ;  /* 0x01218000003b7984 */ /* 0x000e620000000800 */
[----:B----4-:R-:W-:Y:S03]  /*5a1c0*/  HMMA.1688.F32.TF32 R48, R48, R36, R236 ;  /* 0x000000243030723c */ /* 0x010fe600000810ec */
[----:B------:R-:W2:Y:S04]  /*5a1d0*/  LDL.LU R236, [R1+0x1440] ;  /* 0x0014400001ec7983 */ /* 0x000ea80000300800 */
[----:B------:R-:W2:Y:S04]  /*5a1e0*/  LDL.LU R237, [R1+0x1444] ;  /* 0x0014440001ed7983 */ /* 0x000ea80000300800 */
[----:B------:R-:W2:Y:S04]  /*5a1f0*/  LDL.LU R238, [R1+0x1448] ;  /* 0x0014480001ee7983 */ /* 0x000ea80000300800 */
[----:B------:R-:W2:Y:S08]  /*5a200*/  LDL.LU R239, [R1+0x144c] ;  /* 0x00144c0001ef7983 */ /* 0x000eb00000300800 */
[----:B------:R-:W-:Y:S04]  /*5a210*/  STL [R1+0x50c4], R48 ;  /* 0x0050c43001007387 */ /* 0x000fe80000100800 */
[----:B------:R-:W-:Y:S04]  /*5a220*/  STL [R1+0x50c0], R49 ;  /* 0x0050c03101007387 */ /* 0x000fe80000100800 */
[----:B------:R-:W-:Y:S04]  /*5a230*/  STL [R1+0x50bc], R50 ;  /* 0x0050bc3201007387 */ /* 0x000fe80000100800 */
[----:B------:R4:W-:Y:S01]  /*5a240*/  STL [R1+0x50a8], R51 ;  /* 0x0050a83301007387 */ /* 0x0009e20000100800 */
[C---:B---3--:R-:W-:Y:S08]  /*5a250*/  HMMA.1688.F32.TF32 R72, R64.reuse, R8, R72 ;  /* 0x000000084048723c */ /* 0x048ff00000081048 */
[----:B----4-:R-:W-:Y:S11]  /*5a260*/  HMMA.1688.F32.TF32 R48, R64, R12, R68 ;  /* 0x0000000c4030723c */ /* 0x010ff60000081044 */
        /* <DEDUP_REMOVED lines=11> */
[----:B--2---:R-:W-:Y:S11]  /*5a320*/  HMMA.1688.F32.TF32 R68, R64, R16, R236 ;  /* 0x000000104044723c */ /* 0x004ff600000810ec */
[----:B------:R-:W-:Y:S11]  /*5a330*/  @!UPT UIADD3 URZ, URZ, URZ, URZ ;  /* 0x0000003f3f3ff290 */ /* 0x000ff6000fffe03f */
[----:B------:R-:W-:Y:S01]  /*5a340*/  @!UPT UIADD3 URZ, URZ, URZ, URZ ;  /* 0x0000003f3f3ff290 */ /* 0x000fe2000fffe03f */
[----:B------:R2:W-:Y:S04]  /*5a350*/  STL [R1+0x1e0], R68 ;  /* 0x0001e04401007387 */ /* 0x0005e80000100800 */
[----:B------:R-:W3:Y:S01]  /*5a360*/  LDL.LU R236, [R1+0x5c0] ;  /* 0x0005c00001ec7983 */ /* 0x000ee20000300800 */
[----:B------:R-:W-:-:S03]  /*5a370*/  MOV R48, R69 ;  /* 0x0000004500307202 */ /* 0x000fc60000000f00 */
[----:B------:R-:W3:Y:S01]  /*5a380*/  LDL.LU R237, [R1+0x5c4] ;  /* 0x0005c40001ed7983 */ /* 0x000ee20000300800 */
[----:B------:R-:W-:-:S03]  /*5a390*/  IMAD.MOV.U32 R49, RZ, RZ, R70 ;  /* 0x000000ffff317224 */ /* 0x000fc600078e0046 */
[----:B------:R-:W3:Y:S01]  /*5a3a0*/  LDL.LU R238, [R1+0x5c8] ;  /* 0x0005c80001ee7983 */ /* 0x000ee20000300800 */
[----:B------:R-:W-:-:S03]  /*5a3b0*/  MOV R50, R71 ;  /* 0x0000004700327202 */ /* 0x000fc60000000f00 */
[----:B------:R-:W3:Y:S04]  /*5a3c0*/  LDL.LU R239, [R1+0x5cc] ;  /* 0x0005cc0001ef7983 */ /* 0x000ee80000300800 */
[----:B--2---:R-:W2:Y:S04]  /*5a3d0*/  LDL.LU R68, [R1+0x8d0] ;  /* 0x0008d00001447983 */ /* 0x004ea80000300800 */
[----:B------:R-:W2:Y:S04]  /*5a3e0*/  LDL.LU R69, [R1+0x8d4] ;  /* 0x0008d40001457983 */ /* 0x000ea80000300800 */
[----:B------:R-:W2:Y:S04]  /*5a3f0*/  LDL.LU R70, [R1+0x8d8] ;  /* 0x0008d80001467983 */ /* 0x000ea80000300800 */
        /* <DEDUP_REMOVED lines=109> */
[----:B-1----:R-:W-:Y:S08]  /*5aad0*/  HMMA.1688.F32.TF32 R112, R56, R16, R112 ;  /* 0x000000103870723c */ /* 0x002ff00000081070 */
[C---:B--2---:R-:W-:Y:S08]  /*5aae0*/  HMMA.1688.F32.TF32 R124, R60.reuse, R36, R124 ;  /* 0x000000243c7c723c */ /* 0x044ff0000008107c */
[----:B---3--:R-:W-:Y:S08]  /*5aaf0*/  HMMA.1688.F32.TF32 R140, R60, R20, R140 ;  /* 0x000000143c8c723c */ /* 0x008ff0000008108c */
[C---:B----4-:R-:W-:Y:S08]  /*5ab00*/  HMMA.1688.F32.TF32 R156, R64.reuse, R24, R156 ;  /* 0x00000018409c723c */ /* 0x050ff0000008109c */
[----:B------:R-:W-:Y:S11]  /*5ab10*/  HMMA.1688.F32.TF32 R160, R64, R20, R160 ;  /* 0x0000001440a0723c */ /* 0x000ff600000810a0 */
[----:B------:R-:W-:Y:S04]  /*5ab20*/  @!UPT UIADD3 URZ, URZ, URZ, URZ ;  /* 0x0000003f3f3ff290 */ /* 0x000fe8000fffe03f */
[----:B------:R-:W-:Y:S01]  /*5ab30*/  STL [R1+0x1c4], R157 ;  /* 0x0001c49d01007387 */ /* 0x000fe20000100800 */
[----:B------:R-:W-:-:S03]  /*5ab40*/  IMAD.MOV.U32 R51, RZ, RZ, R156 ;  /* 0x000000ffff337224 */ /* 0x000fc600078e009c */
[----:B------:R1:W-:Y:S02]  /*5ab50*/  STL.64 [R1+0x1c8], R158 ;  /* 0x0001c89e01007387 */ /* 0x0003e40000100a00 */
[C---:B-1----:R-:W-:Y:S08]  /*5ab60*/  HMMA.1688.F32.TF32 R156, R64.reuse, R28, R152 ;  /* 0x0000001c409c723c */ /* 0x042ff00000081098 */
[C---:B------:R-:W-:Y:S08]  /*5ab70*/  HMMA.1688.F32.TF32 R152, R64.reuse, R32, R184 ;  /* 0x000000204098723c */ /* 0x040ff000000810b8 */
[----:B------:R-:W-:Y:S07]  /*5ab80*/  HMMA.1688.F32.TF32 R64, R64, R36, R148 ;  /* 0x000000244040723c */ /* 0x000fee0000081094 */
        /* <DEDUP_REMOVED lines=8> */
[C---:B-1----:R-:W-:Y:S02]  /*5ac10*/  HMMA.1688.F32.TF32 R64, R60.reuse, R16, R172 ;  /* 0x000000103c40723c */ /* 0x042fe400000810ac */
[----:B------:R-:W-:Y:S04]  /*5ac20*/  STL.64 [R1+0x180], R148 ;  /* 0x0001809401007387 */ /* 0x000fe80000100a00 */
[----:B------:R-:W-:Y:S04]  /*5ac30*/  STL.64 [R1+0x188], R150 ;  /* 0x0001889601007387 */ /* 0x000fe80000100a00 */
[----:B------:R-:W-:Y:S04]  /*5ac40*/  STL.64 [R1+0x170], R132 ;  /* 0x0001708401007387 */ /* 0x000fe80000100a00 */
[----:B------:R1:W-:Y:S09]  /*5ac50*/  STL.64 [R1+0x178], R134 ;  /* 0x0001788601007387 */ /* 0x0003f20000100a00 */
[----:B------:R-:W-:Y:S01]  /*5ac60*/  STL.64 [R1+0x160], R64 ;  /* 0x0001604001007387 */ /* 0x000fe20000100a00 */
[C---:B-1----:R-:W-:Y:S03]  /*5ac70*/  HMMA.1688.F32.TF32 R132, R60.reuse, R24, R128 ;  /* 0x000000183c84723c */ /* 0x042fe60000081080 */
[----:B------:R1:W-:Y:S05]  /*5ac80*/  STL.64 [R1+0x168], R66 ;  /* 0x0001684201007387 */ /* 0x0003ea0000100a00 */
[C---:B-1----:R-:W-:Y:S01]  /*5ac90*/  HMMA.1688.F32.TF32 R64, R60.reuse, R28, R136 ;  /* 0x0000001c3c40723c */ /* 0x042fe20000081088 */
[----:B------:R-:W-:Y:S04]  /*5aca0*/  STL.64 [R1+0x150], R140 ;  /* 0x0001508c01007387 */ /* 0x000fe80000100a00 */
[----:B------:R-:W-:Y:S03]  /*5acb0*/  STL.64 [R1+0x158], R142 ;  /* 0x0001588e01007387 */ /* 0x000fe60000100a00 */
[----:B------:R-:W-:Y:S07]  /*5acc0*/  HMMA.1688.F32.TF32 R128, R60, R32, R176 ;  /* 0x000000203c80723c */ /* 0x000fee00000810b0 */
[----:B------:R-:W-:Y:S04]  /*5acd0*/  STL.64 [R1+0x140], R132 ;  /* 0x0001408401007387 */ /* 0x000fe80000100a00 */
[----:B------:R-:W-:Y:S01]  /*5ace0*/  STL.64 [R1+0x148], R134 ;  /* 0x0001488601007387 */ /* 0x000fe20000100a00 */
[C---:B------:R-:W-:Y:S03]  /*5acf0*/  HMMA.1688.F32.TF32 R60, R56.reuse, R12, R116 ;  /* 0x0000000c383c723c */ /* 0x040fe60000081074 */
[----:B------:R-:W-:Y:S04]  /*5ad00*/  STL.64 [R1+0x130], R64 ;  /* 0x0001304001007387 */ /* 0x000fe80000100a00 */
[----:B------:R1:W-:Y:S02]  /*5ad10*/  STL.64 [R1+0x138], R66 ;  /* 0x0001384201007387 */ /* 0x0003e40000100a00 */
[C---:B-1----:R-:W-:Y:S02]  /*5ad20*/  HMMA.1688.F32.TF32 R64, R56.reuse, R8, R120 ;  /* 0x000000083840723c */ /* 0x042fe40000081078 */
[----:B------:R-:W-:Y:S04]  /*5ad30*/  STL.64 [R1+0x120], R128 ;  /* 0x0001208001007387 */ /* 0x000fe80000100a00 */
[----:B------:R-:W-:Y:S04]  /*5ad40*/  STL.64 [R1+0x128], R130 ;  /* 0x0001288201007387 */ /* 0x000fe80000100a00 */
[----:B------:R-:W-:Y:S04]  /*5ad50*/  STL.64 [R1+0x110], R124 ;  /* 0x0001107c01007387 */ /* 0x000fe80000100a00 */
[----:B------:R-:W-:Y:S09]  /*5ad60*/  STL.64 [R1+0x118], R126 ;  /* 0x0001187e01007387 */ /* 0x000ff20000100a00 */
[----:B------:R-:W-:Y:S04]  /*5ad70*/  STL.64 [R1+0x100], R64 ;  /* 0x0001004001007387 */ /* 0x000fe80000100a00 */
[----:B------:R1:W-:Y:S04]  /*5ad80*/  STL.64 [R1+0x108], R66 ;  /* 0x0001084201007387 */ /* 0x0003e80000100a00 */
[----:B------:R-:W-:Y:S04]  /*5ad90*/  STL.64 [R1+0xf0], R60 ;  /* 0x0000f03c01007387 */ /* 0x000fe80000100a00 */
[----:B------:R2:W-:Y:S01]  /*5ada0*/  STL.64 [R1+0xf8], R62 ;  /* 0x0000f83e01007387 */ /* 0x0005e20000100a00 */
[C---:B-1----:R-:W-:Y:S08]  /*5adb0*/  HMMA.1688.F32.TF32 R64, R56.reuse, R20, R108 ;  /* 0x000000143840723c */ /* 0x042ff0000008106c */
[C---:B--2---:R-:W-:Y:S01]  /*5adc0*/  HMMA.1688.F32.TF32 R60, R56.reuse, R24, R104 ;  /* 0x00000018383c723c */ /* 0x044fe20000081068 */
[----:B------:R-:W-:Y:S04]  /*5add0*/  STL.64 [R1+0xe0], R112 ;  /* 0x0000e07001007387 */ /* 0x000fe80000100a00 */
[----:B------:R-:W-:Y:S03]  /*5ade0*/  STL.64 [R1+0xe8], R114 ;  /* 0x0000e87201007387 */ /* 0x000fe60000100a00 */
[C---:B------:R-:W-:Y:S07]  /*5adf0*/  HMMA.1688.F32.TF32 R100, R56.reuse, R28, R100 ;  /* 0x0000001c3864723c */ /* 0x040fee0000081064 */
[----:B------:R-:W-:Y:S04]  /*5ae00*/  STL.64 [R1+0xd0], R64 ;  /* 0x0000d04001007387 */ /* 0x000fe80000100a00 */
[----:B------:R1:W-:Y:S04]  /*5ae10*/  STL.64 [R1+0xd8], R66 ;  /* 0x0000d84201007387 */ /* 0x0003e80000100a00 */
[----:B------:R-:W-:Y:S04]  /*5ae20*/  STL.64 [R1+0xc0], R60 ;  /* 0x0000c03c01007387 */ /* 0x000fe80000100a00 */
[----:B------:R2:W-:Y:S01]  /*5ae30*/  STL.64 [R1+0xc8], R62 ;  /* 0x0000c83e01007387 */ /* 0x0005e20000100a00 */
[C---:B-1----:R-:W-:Y:S08]  /*5ae40*/  HMMA.1688.F32.TF32 R64, R56.reuse, R32, R96 ;  /* 0x000000203840723c */ /* 0x042ff00000081060 */
[----:B--2---:R-:W-:Y:S08]  /*5ae50*/  HMMA.1688.F32.TF32 R60, R56, R36, R92 ;  /* 0x00000024383c723c */ /* 0x004ff0000008105c */
[C---:B------:R-:W-:Y:S01]  /*5ae60*/  HMMA.1688.F32.TF32 R56, R52.reuse, R8, R88 ;  /* 0x000000083438723c */ /* 0x040fe20000081058 */
        /* <DEDUP_REMOVED lines=10> */
[C---:B-1----:R-:W-:Y:S07]  /*5af10*/  HMMA.1688.F32.TF32 R56, R52.reuse, R20, R80 ;  /* 0x000000143438723c */ /* 0x042fee0000081050 */
        /* <DEDUP_REMOVED lines=8> */
[C---:B-1----:R-:W-:Y:S08]  /*5afa0*/  HMMA.1688.F32.TF32 R56, R52.reuse, R32, R68 ;  /* 0x000000203438723c */ /* 0x042ff00000081044 */
[----:B------:R-:W-:Y:S01]  /*5afb0*/  HMMA.1688.F32.TF32 R52, R52, R36, R236 ;  /* 0x000000243434723c */ /* 0x000fe200000810ec */
[----:B------:R-:W-:Y:S04]  /*5afc0*/  STL.64 [R1+0x40], R64 ;  /* 0x0000404001007387 */ /* 0x000fe80000100a00 */
[----:B------:R-:W-:Y:S04]  /*5afd0*/  STL.64 [R1+0x48], R66 ;  /* 0x0000484201007387 */ /* 0x000fe80000100a00 */
        /* <DEDUP_REMOVED lines=93> */
[----:B------:R-:W-:Y:S04]  /*5b5b0*/  LDS R67, [R0+0x12200] ;  /* 0x0122000000437984 */ /* 0x000fe80000000800 */
        /* <DEDUP_REMOVED lines=13> */
[C---:B---3--:R-:W-:Y:S08]  /*5b690*/  HMMA.1688.F32.TF32 R104, R60.reuse, R12, R104 ;  /* 0x0000000c3c68723c */ /* 0x048ff00000081068 */
[----:B----4-:R-:W-:Y:S08]  /*5b6a0*/  HMMA.1688.F32.TF32 R108, R60, R8, R108 ;  /* 0x000000083c6c723c */ /* 0x010ff0000008106c */
[C---:B------:R-:W-:Y:S08]  /*5b6b0*/  HMMA.1688.F32.TF32 R120, R64.reuse, R28, R120 ;  /* 0x0000001c4078723c */ /* 0x040ff00000081078 */
        /* <DEDUP_REMOVED lines=22> */
[----:B------:R2:W-:Y:S02]  /*5b820*/  STL.64 [R1+0x928], R66 ;  /* 0x0009284201007387 */ /* 0x0005e40000100a00 */
[C---:B--2---:R-:W-:Y:S02]  /*5b830*/  HMMA.1688.F32.TF32 R64, R60.reuse, R16, R100 ;  /* 0x000000103c40723c */ /* 0x044fe40000081064 */
[----:B------:R-:W-:Y:S04]  /*5b840*/  STL.64 [R1+0x910], R108 ;  /* 0x0009106c01007387 */ /* 0x000fe80000100a00 */
[----:B------:R-:W-:Y:S02]  /*5b850*/  STL.64 [R1+0x918], R110 ;  /* 0x0009186e01007387 */ /* 0x000fe40000100a00 */
[C---:B------:R-:W-:Y:S02]  /*5b860*/  HMMA.1688.F32.TF32 R96, R60.reuse, R20, R96 ;  /* 0x000000143c60723c */ /* 0x040fe40000081060 */
[----:B------:R-:W-:Y:S04]  /*5b870*/  STL.64 [R1+0x900], R104 ;  /* 0x0009006801007387 */ /* 0x000fe80000100a00 */
[----:B------:R-:W-:Y:S09]  /*5b880*/  STL.64 [R1+0x908], R106 ;  /* 0x0009086a01007387 */ /* 0x000ff20000100a00 */
[----:B------:R-:W-:Y:S04]  /*5b890*/  STL.64 [R1+0x8f0], R64 ;  /* 0x0008f04001007387 */ /* 0x000fe80000100a00 */
[----:B------:R2:W-:Y:S02]  /*5b8a0*/  STL.64 [R1+0x8f8], R66 ;  /* 0x0008f84201007387 */ /* 0x0005e40000100a00 */
[C---:B--2---:R-:W-:Y:S02]  /*5b8b0*/  HMMA.1688.F32.TF32 R64, R60.reuse, R28, R88 ;  /* 0x0000001c3c40723c */ /* 0x044fe40000081058 */
[----:B------:R-:W-:Y:S04]  /*5b8c0*/  STL.64 [R1+0x8e0], R96 ;  /* 0x0008e06001007387 */ /* 0x000fe80000100a00 */
[----:B------:R-:W-:Y:S02]  /*5b8d0*/  STL.64 [R1+0x8e8], R98 ;  /* 0x0008e86201007387 */ /* 0x000fe40000100a00 */
[C---:B------:R-:W-:Y:S02]  /*5b8e0*/  HMMA.1688.F32.TF32 R88, R60.reuse, R32, R84 ;  /* 0x000000203c58723c */ /* 0x040fe40000081054 */
[----:B------:R-:W-:Y:S04]  /*5b8f0*/  STL.64 [R1+0x8d0], R92 ;  /* 0x0008d05c01007387 */ /* 0x000fe80000100a00 */
[----:B------:R-:W-:Y:S02]  /*5b900*/  STL.64 [R1+0x8d8], R94 ;  /* 0x0008d85e01007387 */ /* 0x000fe40000100a00 */
[----:B------:R-:W-:Y:S07]  /*5b910*/  HMMA.1688.F32.TF32 R84, R60, R36, R224 ;  /* 0x000000243c54723c */ /* 0x000fee00000810e0 */
[----:B------:R-:W-:Y:S01]  /*5b920*/  STL.64 [R1+0x6c0], R64 ;  /* 0x0006c04001007387 */ /* 0x000fe20000100a00 */
[C---:B-1----:R-:W-:Y:S03]  /*5b930*/  HMMA.1688.F32.TF32 R60, R56.reuse, R12, R76 ;  /* 0x0000000c383c723c */ /* 0x042fe6000008104c */
[----:B------:R1:W-:Y:S05]  /*5b940*/  STL.64 [R1+0x6c8], R66 ;  /* 0x0006c84201007387 */ /* 0x0003ea0000100a00 */
[C---:B-1----:R-:W-:Y:S01]  /*5b950*/  HMMA.1688.F32.TF32 R64, R56.reuse, R8, R80 ;  /* 0x000000083840723c */ /* 0x042fe20000081050 */
[----:B------:R-:W-:Y:S04]  /*5b960*/  STL.64 [R1+0x6b0], R88 ;  /* 0x0006b05801007387 */ /* 0x000fe80000100a00 */
[----:B------:R-:W-:Y:S03]  /*5b970*/  STL.64 [R1+0x6b8], R90 ;  /* 0x0006b85a01007387 */ /* 0x000fe60000100a00 */
[C---:B------:R-:W-:Y:S01]  /*5b980*/  HMMA.1688.F32.TF32 R72, R56.reuse, R16, R72 ;  /* 0x000000103848723c */ /* 0x040fe20000081048 */
[----:B------:R-:W-:Y:S04]  /*5b990*/  STL.64 [R1+0x6a0], R84 ;  /* 0x0006a05401007387 */ /* 0x000fe80000100a00 */
[----:B------:R-:W-:Y:S10]  /*5b9a0*/  STL.64 [R1+0x6a8], R86 ;  /* 0x0006a85601007387 */ /* 0x000ff40000100a00 */
[----:B------:R-:W-:Y:S04]  /*5b9b0*/  STL.64 [R1+0x690], R64 ;  /* 0x0006904001007387 */ /* 0x000fe80000100a00 */
[----:B------:R1:W-:Y:S04]  /*5b9c0*/  STL.64 [R1+0x698], R66 ;  /* 0x0006984201007387 */ /* 0x0003e80000100a00 */
[----:B------:R-:W-:Y:S04]  /*5b9d0*/  STL.64 [R1+0x680], R60 ;  /* 0x0006803c01007387 */ /* 0x000fe80000100a00 */
[----:B------:R2:W-:Y:S01]  /*5b9e0*/  STL.64 [R1+0x688], R62 ;  /* 0x0006883e01007387 */ /* 0x0005e20000100a00 */
[C---:B-1----:R-:W-:Y:S08]  /*5b9f0*/  HMMA.1688.F32.TF32 R64, R56.reuse, R20, R68 ;  /* 0x000000143840723c */ /* 0x042ff00000081044 */
[C---:B--2---:R-:W-:Y:S01]  /*5ba00*/  HMMA.1688.F32.TF32 R60, R56.reuse, R24, R236 ;  /* 0x00000018383c723c */ /* 0x044fe200000810ec */
[----:B------:R-:W-:Y:S04]  /*5ba10*/  STL.64 [R1+0x670], R72 ;  /* 0x0006704801007387 */ /* 0x000fe80000100a00 */
[----:B------:R-:W-:Y:S04]  /*5ba20*/  STL.64 [R1+0x678], R74 ;  /* 0x0006784a01007387 */ /* 0x000fe80000100a00 */
[----:B------:R-:W2:Y:S06]  /*5ba30*/  LDL.LU R84, [R1+0x620] ;  /* 0x0006200001547983 */ /* 0x000eac0000300800 */
        /* <DEDUP_REMOVED lines=47> */
[----:B------:R-:W3:Y:S01]  /*5bd30*/  LDL.LU R68, [R1+0x1360] ;  /* 0x0013600001447983 */ /* 0x000ee20000300800 */
[C---:B-1----:R-:W-:Y:S11]  /*5bd40*/  HMMA.1688.F32.TF32 R60, R56.reuse, R28, R236 ;  /* 0x0000001c383c723c */ /* 0x042ff600000810ec */
[----:B------:R-:W-:Y:S11]  /*5bd50*/  @!UPT UIADD3 URZ, URZ, URZ, URZ ;  /* 0x0000003f3f3ff290 */ /* 0x000ff6000fffe03f */
[----:B------:R-:W-:Y:S01]  /*5bd60*/  @!UPT UIADD3 URZ, URZ, URZ, URZ ;  /* 0x0000003f3f3ff290 */ /* 0x000fe2000fffe03f */
[----:B------:R-:W-:Y:S04]  /*5bd70*/  STL.64 [R1+0x460], R60 ;  /* 0x0004603c01007387 */ /* 0x000fe80000100a00 */
        /* <DEDUP_REMOVED lines=21> */
[----:B------:R-:W-:Y:S08]  /*5bed0*/  HMMA.1688.F32.TF32 R64, R56, R36, R112 ;  /* 0x000000243840723c */ /* 0x000ff00000081070 */
[C---:B-1----:R-:W-:Y:S08]  /*5bee0*/  HMMA.1688.F32.TF32 R60, R52.reuse, R8, R108 ;  /* 0x00000008343c723c */ /* 0x042ff0000008106c */
        /* <DEDUP_REMOVED lines=10> */
[C---:B---3--:R-:W-:Y:S08]  /*5bf90*/  HMMA.1688.F32.TF32 R60, R52.reuse, R20, R96 ;  /* 0x00000014343c723c */ /* 0x048ff00000081060 */
[C---:B-1----:R-:W-:Y:S07]  /*5bfa0*/  HMMA.1688.F32.TF32 R56, R52.reuse, R24, R92 ;  /* 0x000000183438723c */ /* 0x042fee000008105c */
[----:B------:R-:W-:Y:S04]  /*5bfb0*/  STL.64 [R1+0x410], R64 ;  /* 0x0004104001007387 */ /* 0x000fe80000100a00 */
[----:B------:R1:W-:Y:S04]  /*5bfc0*/  STL.64 [R1+0x418], R66 ;  /* 0x0004184201007387 */ /* 0x0003e80000100a00 */
[----:B------:R-:W-:Y:S04]  /*5bfd0*/  STL.64 [R1+0x280], R60 ;  /* 0x0002803c01007387 */ /* 0x000fe80000100a00 */
[----:B------:R2:W-:Y:S04]  /*5bfe0*/  STL.64 [R1+0x288], R62 ;  /* 0x0002883e01007387 */ /* 0x0005e80000100a00 */
[----:B------:R-:W-:Y:S01]  /*5bff0*/  STL.64 [R1+0x270], R56 ;  /* 0x0002703801007387 */ /* 0x000fe20000100a00 */
[C---:B-1----:R-:W-:Y:S03]  /*5c000*/  HMMA.1688.F32.TF32 R64, R52.reuse, R28, R88 ;  /* 0x0000001c3440723c */ /* 0x042fe60000081058 */
[----:B------:R1:W-:Y:S05]  /*5c010*/  STL.64 [R1+0x278], R58 ;  /* 0x0002783a01007387 */ /* 0x0003ea0000100a00 */
[C---:B--2---:R-:W-:Y:S08]  /*5c020*/  HMMA.1688.F32.TF32 R60, R52.reuse, R32, R84 ;  /* 0x00000020343c723c */ /* 0x044ff00000081054 */
[----:B-1----:R-:W-:Y:S01]  /*5c030*/  HMMA.1688.F32.TF32 R56, R52, R36, R224 ;  /* 0x000000243438723c */ /* 0x002fe200000810e0 */
[----:B------:R-:W-:Y:S04]  /*5c040*/  LDS R52, [R2+0x10300] ;  /* 0x0103000002347984 */ /* 0x000fe80000000800 */
[----:B------:R-:W-:Y:S04]  /*5c050*/  LDS R54, [R2+0x12300] ;  /* 0x0123000002367984 */ /* 0x000fe80000000800 */
[----:B------:R-:W-:Y:S04]  /*5c060*/  LDS R53, [R0+0x10300] ;  /* 0x0103000000357984 */ /* 0x000fe80000000800 */
[----:B------:R-:W4:Y:S04]  /*5c070*/  LDS R55, [R0+0x12300] ;  /* 0x0123000000377984 */ /* 0x000f280000000800 */
[----:B------:R-:W-:Y:S04]  /*5c080*/  STL.64 [R1+0x260], R64 ;  /* 0x0002604001007387 */ /* 0x000fe80000100a00 */
[----:B------:R-:W-:Y:S04]  /*5c090*/  STL.64 [R1+0x268], R66 ;  /* 0x0002684201007387 */ /* 0x000fe80000100a00 */
[----:B------:R-:W-:Y:S04]  /*5c0a0*/  STL.64 [R1+0x250], R60 ;  /* 0x0002503c01007387 */ /* 0x000fe80000100a00 */
[----:B------:R-:W-:Y:S04]  /*5c0b0*/  STL.64 [R1+0x258], R62 ;  /* 0x0002583e01007387 */ /* 0x000fe80000100a00 */
[----:B------:R-:W-:Y:S04]  /*5c0c0*/  STL.64 [R1+0x210], R56 ;  /* 0x0002103801007387 */ /* 0x000fe80000100a00 */
[----:B------:R-:W-:Y:S04]  /*5c0d0*/  STL.64 [R1+0x218], R58 ;  /* 0x0002183a01007387 */ /* 0x000fe80000100a00 */
[----:B------:R-:W-:Y:S04]  /*5c0e0*/  LDS R56, [R6+0x10300] ;  /* 0x0103000006387984 */ /* 0x000fe80000000800 */
[----:B------:R-:W-:Y:S04]  /*5c0f0*/  LDS R58, [R6+0x12300] ;  /* 0x01230000063a7984 */ /* 0x000fe80000000800 */
[----:B------:R-:W-:Y:S04]  /*5c100*/  LDS R57, [R7+0x10300] ;  /* 0x0103000007397984 */ /* 0x000fe80000000800 */
[----:B------:R-:W1:Y:S04]  /*5c110*/  LDS R59, [R7+0x12300] ;  /* 0x01230000073b7984 */ /* 0x000e680000000800 */
[----:B------:R-:W-:Y:S04]  /*5c120*/  LDS R60, [R2+0x10380] ;  /* 0x01038000023c7984 */ /* 0x000fe80000000800 */
[----:B------:R-:W-:Y:S04]  /*5c130*/  LDS R62, [R2+0x12380] ;  /* 0x01238000023e7984 */ /* 0x000fe80000000800 */
[----:B------:R-:W-:Y:S04]  /*5c140*/  LDS R61, [R0+0x10380] ;  /* 0x01038000003d7984 */ /* 0x000fe80000000800 */
[----:B------:R-:W2:Y:S04]  /*5c150*/  LDS R63, [R0+0x12380] ;  /* 0x01238000003f7984 */ /* 0x000ea80000000800 */
[----:B------:R-:W-:Y:S04]  /*5c160*/  LDS R64, [R6+0x10380] ;  /* 0x0103800006407984 */ /* 0x000fe80000000800 */
[----:B------:R-:W-:Y:S04]  /*5c170*/  LDS R66, [R6+0x12380] ;  /* 0x0123800006427984 */ /* 0x000fe80000000800 */
[----:B------:R-:W-:Y:S04]  /*5c180*/  LDS R65, [R7+0x10380] ;  /* 0x0103800007417984 */ /* 0x000fe80000000800 */
[----:B------:R-:W3:Y:S01]  /*5c190*/  LDS R67, [R7+0x12380] ;  /* 0x0123800007437984 */ /* 0x000ee20000000800 */
[C---:B----4-:R-:W-:Y:S08]  /*5c1a0*/  HMMA.1688.F32.TF32 R72, R52.reuse, R16, R72 ;  /* 0x000000103448723c */ /* 0x050ff00000081048 */
        /* <DEDUP_REMOVED lines=8> */
[----:B------:R4:W-:Y:S04]  /*5c230*/  STL.64 [R1+0xad0], R72 ;  /* 0x000ad04801007387 */ /* 0x0009e80000100a00 */
[----:B------:R1:W-:Y:S04]  /*5c240*/  STL.64 [R1+0xad8], R74 ;  /* 0x000ad84a01007387 */ /* 0x0003e80000100a00 */
[----:B----4-:R-:W4:Y:S04]  /*5c250*/  LDL.LU R72, [R1+0x520] ;  /* 0x0005200001487983 */ /* 0x010f280000300800 */
[----:B------:R1:W-:Y:S04]  /*5c260*/  STL.64 [R1+0xac0], R76 ;  /* 0x000ac04c01007387 */ /* 0x0003e80000100a00 */
[----:B------:R1:W-:Y:S04]  /*5c270*/  STL.64 [R1+0xac8], R78 ;  /* 0x000ac84e01007387 */ /* 0x0003e80000100a00 */
[----:B------:R1:W-:Y:S04]  /*5c280*/  STL.64 [R1+0xab0], R68 ;  /* 0x000ab04401007387 */ /* 0x0003e80000100a00 */
[----:B------:R2:W-:Y:S04]  /*5c290*/  STL.64 [R1+0xab8], R70 ;  /* 0x000ab84601007387 */ /* 0x0005e80000100a00 */
        /* <DEDUP_REMOVED lines=106> */
[----:B------:R-:W2:Y:S01]  /*5c940*/  LDL.LU R71, [R1+0x4dc] ;  /* 0x0004dc0001477983 */ /* 0x000ea20000300800 */
[C---:B---3--:R-:W-:Y:S08]  /*5c950*/  HMMA.1688.F32.TF32 R156, R52.reuse, R28, R152 ;  /* 0x0000001c349c723c */ /* 0x048ff00000081098 */
[C---:B------:R-:W-:Y:S08]  /*5c960*/  HMMA.1688.F32.TF32 R152, R52.reuse, R32, R184 ;  /* 0x000000203498723c */ /* 0x040ff000000810b8 */
[----:B----4-:R-:W-:Y:S08]  /*5c970*/  HMMA.1688.F32.TF32 R148, R52, R36, R148 ;  /* 0x000000243494723c */ /* 0x010ff00000081094 */
[C---:B------:R-:W-:Y:S01]  /*5c980*/  HMMA.1688.F32.TF32 R52, R56.reuse, R8, R132 ;  /* 0x000000083834723c */ /* 0x040fe20000081084 */
        /* <DEDUP_REMOVED lines=12> */
[----:B------:R1:W-:Y:S04]  /*5ca50*/  STL.64 [R1+0x8a8], R134 ;  /* 0x0008a88601007387 */ /* 0x0003e80000100a00 */
[----:B------:R-:W-:Y:S04]  /*5ca60*/  STL.64 [R1+0x890], R144 ;  /* 0x0008909001007387 */ /* 0x000fe80000100a00 */
[----:B------:R-:W-:Y:S01]  /*5ca70*/  STL.64 [R1+0x898], R146 ;  /* 0x0008989201007387 */ /* 0x000fe20000100a00 */
[C---:B-1----:R-:W-:Y:S08]  /*5ca80*/  HMMA.1688.F32.TF32 R132, R56.reuse, R24, R128 ;  /* 0x000000183884723c */ /* 0x042ff00000081080 */
[----:B------:R-:W-:Y:S01]  /*5ca90*/  STL.64 [R1+0x880], R52 ;  /* 0x0008803401007387 */ /* 0x000fe20000100a00 */
[C---:B------:R-:W-:Y:S03]  /*5caa0*/  HMMA.1688.F32.TF32 R128, R56.reuse, R28, R136 ;  /* 0x0000001c3880723c */ /* 0x040fe60000081088 */
[----:B------:R1:W-:Y:S05]  /*5cab0*/  STL.64 [R1+0x888], R54 ;  /* 0x0008883601007387 */ /* 0x0003ea0000100a00 */
[C---:B-1----:R-:W-:Y:S06]  /*5cac0*/  HMMA.1688.F32.TF32 R52, R56.reuse, R32, R176 ;  /* 0x000000203834723c */ /* 0x042fec00000810b0 */
[----:B------:R-:W-:Y:S04]  /*5cad0*/  STL.64 [R1+0x870], R132 ;  /* 0x0008708401007387 */ /* 0x000fe80000100a00 */
[----:B------:R-:W-:Y:S01]  /*5cae0*/  STL.64 [R1+0x878], R134 ;  /* 0x0008788601007387 */ /* 0x000fe20000100a00 */
[----:B------:R-:W-:Y:S04]  /*5caf0*/  HMMA.1688.F32.TF32 R124, R56, R36, R124 ;  /* 0x00000024387c723c */ /* 0x000fe8000008107c */
[----:B------:R-:W-:Y:S04]  /*5cb00*/  STL.64 [R1+0x860], R128 ;  /* 0x0008608001007387 */ /* 0x000fe80000100a00 */
[----:B------:R-:W-:Y:S01]  /*5cb10*/  STL.64 [R1+0x868], R130 ;  /* 0x0008688201007387 */ /* 0x000fe20000100a00 */
[C---:B------:R-:W-:Y:S03]  /*5cb20*/  HMMA.1688.F32.TF32 R56, R60.reuse, R8, R120 ;  /* 0x000000083c38723c */ /* 0x040fe60000081078 */
[----:B------:R-:W-:Y:S04]  /*5cb30*/  STL.64 [R1+0x850], R52 ;  /* 0x0008503401007387 */ /* 0x000fe80000100a00 */
[----:B------:R1:W-:Y:S02]  /*5cb40*/  STL.64 [R1+0x858], R54 ;  /* 0x0008583601007387 */ /* 0x0003e40000100a00 */
[C---:B-1----:R-:W-:Y:S05]  /*5cb50*/  HMMA.1688.F32.TF32 R52, R60.reuse, R12, R236 ;  /* 0x0000000c3c34723c */ /* 0x042fea00000810ec */
[----:B------:R-:W-:Y:S04]  /*5cb60*/  STL.64 [R1+0x650], R124 ;  /* 0x0006507c01007387 */ /* 0x000fe80000100a00 */
[----:B------:R-:W-:Y:S04]  /*5cb70*/  STL.64 [R1+0x658], R126 ;  /* 0x0006587e01007387 */ /* 0x000fe80000100a00 */
[----:B------:R-:W3:Y:S04]  /*5cb80*/  LDL.LU R236, [R1+0x1320] ;  /* 0x0013200001ec7983 */ /* 0x000ee80000300800 */
[----:B------:R-:W-:Y:S04]  /*5cb90*/  STL.64 [R1+0x640], R56 ;  /* 0x0006403801007387 */ /* 0x000fe80000100a00 */
[----:B------:R1:W-:Y:S04]  /*5cba0*/  STL.64 [R1+0x648], R58 ;  /* 0x0006483a01007387 */ /* 0x0003e80000100a00 */
[----:B------:R-:W-:Y:S04]  /*5cbb0*/  STL.64 [R1+0x630], R52 ;  /* 0x0006303401007387 */ /* 0x000fe80000100a00 */
[----:B------:R4:W-:Y:S04]  /*5cbc0*/  STL.64 [R1+0x638], R54 ;  /* 0x0006383601007387 */ /* 0x0009e80000100a00 */
[----:B------:R-:W3:Y:S04]  /*5cbd0*/  LDL.LU R237, [R1+0x1324] ;  /* 0x0013240001ed7983 */ /* 0x000ee80000300800 */
[----:B------:R-:W3:Y:S04]  /*5cbe0*/  LDL.LU R238, [R1+0x1328] ;  /* 0x0013280001ee7983 */ /* 0x000ee80000300800 */
[----:B------:R-:W3:Y:S01]  /*5cbf0*/  LDL.LU R239, [R1+0x132c] ;  /* 0x00132c0001ef7983 */ /* 0x000ee20000300800 */
[C---:B------:R-:W-:Y:S08]  /*5cc00*/  HMMA.1688.F32.TF32 R116, R60.reuse, R16, R116 ;  /* 0x000000103c74723c */ /* 0x040ff00000081074 */
[C---:B-1----:R-:W-:Y:S08]  /*5cc10*/  HMMA.1688.F32.TF32 R56, R60.reuse, R20, R112 ;  /* 0x000000143c38723c */ /* 0x042ff00000081070 */
[C---:B----4-:R-:W-:Y:S07]  /*5cc20*/  HMMA.1688.F32.TF32 R52, R60.reuse, R24, R108 ;  /* 0x000000183c34723c */ /* 0x050fee000008106c */
        /* <DEDUP_REMOVED lines=8> */
[----:B----4-:R-:W-:Y:S01]  /*5ccb0*/  HMMA.1688.F32.TF32 R52, R60, R36, R96 ;  /* 0x000000243c34723c */ /* 0x010fe20000081060 */
        /* <DEDUP_REMOVED lines=8> */
[C---:B----4-:R-:W-:Y:S01]  /*5cd40*/  HMMA.1688.F32.TF32 R52, R64.reuse, R16, R84 ;  /* 0x000000104034723c */ /* 0x050fe20000081054 */
        /* <DEDUP_REMOVED lines=8> */
[C---:B----4-:R-:W-:Y:S03]  /*5cdd0*/  HMMA.1688.F32.TF32 R52, R64.reuse, R28, R76 ;  /* 0x0000001c4034723c */ /* 0x050fe6000008104c */
[----:B------:R-:W-:Y:S04]  /*5cde0*/  STL.64 [R1+0x3c0], R60 ;  /* 0x0003c03c01007387 */ /* 0x000fe80000100a00 */
[----:B------:R1:W-:Y:S08]  /*5cdf0*/  STL.64 [R1+0x3c8], R62 ;  /* 0x0003c83e01007387 */ /* 0x0003f00000100a00 */
        /* <DEDUP_REMOVED lines=9> */
[----:B--2---:R-:W-:Y:S01]  /*5ce90*/  HMMA.1688.F32.TF32 R56, R64, R36, R68 ;  /* 0x000000244038723c */ /* 0x004fe20000081044 */
[----:B------:R-:W-:Y:S01]  /*5cea0*/  IMAD.MOV.U32 R47, RZ, RZ, R160 ;  /* 0x000000ffff2f7224 */ /* 0x000fe200078e00a0 */
[----:B------:R-:W-:Y:S01]  /*5ceb0*/  MOV R46, R161 ;  /* 0x000000a1002e7202 */ /* 0x000fe20000000f00 */
[----:B------:R-:W-:Y:S01]  /*5cec0*/  IMAD.MOV.U32 R44, RZ, RZ, R162 ;  /* 0x000000ffff2c7224 */ /* 0x000fe200078e00a2 */
[----:B------:R-:W-:Y:S01]  /*5ced0*/  MOV R45, R163 ;  /* 0x000000a3002d7202 */ /* 0x000fe20000000f00 */
[----:B------:R-:W-:Y:S04]  /*5cee0*/  LDS R64, [R6+0x10480] ;  /* 0x0104800006407984 */ /* 0x000fe80000000800 */
[----:B------:R-:W-:Y:S04]  /*5cef0*/  LDS R66, [R6+0x12480] ;  /* 0x0124800006427984 */ /* 0x000fe80000000800 */
[----:B------:R-:W-:Y:S04]  /*5cf00*/  LDS R65, [R7+0x10480] ;  /* 0x0104800007417984 */ /* 0x000fe80000000800 */
[----:B------:R-:W-:Y:S04]  /*5cf10*/  STL.64 [R1+0x390], R60 ;  /* 0x0003903c01007387 */ /* 0x000fe80000100a00 */
[----:B------:R-:W-:Y:S04]  /*5cf20*/  STL.64 [R1+0x398], R62 ;  /* 0x0003983e01007387 */ /* 0x000fe80000100a00 */
[----:B------:R-:W-:Y:S04]  /*5cf30*/  STL.64 [R1+0x240], R56 ;  /* 0x0002403801007387 */ /* 0x000fe80000100a00 */
[----:B------:R-:W-:Y:S04]  /*5cf40*/  STL.64 [R1+0x248], R58 ;  /* 0x0002483a01007387 */ /* 0x000fe80000100a00 */
[----:B------:R-:W2:Y:S04]  /*5cf50*/  LDL.LU R68, [R1+0x310] ;  /* 0x0003100001447983 */ /* 0x000ea80000300800 */
[----:B------:R-:W-:Y:S04]  /*5cf60*/  LDS R56, [R6+0x10400] ;  /* 0x0104000006387984 */ /* 0x000fe80000000800 */
[----:B------:R-:W-:Y:S04]  /*5cf70*/  LDS R58, [R6+0x12400] ;  /* 0x01240000063a7984 */ /* 0x000fe80000000800 */
[----:B------:R-:W-:Y:S04]  /*5cf80*/  LDS R57, [R7+0x10400] ;  /* 0x0104000007397984 */ /* 0x000fe80000000800 */
[----:B------:R-:W-:Y:S04]  /*5cf90*/  LDS R59, [R7+0x12400] ;  /* 0x01240000073b7984 */ /* 0x000fe80000000800 */
[----:B------:R-:W-:Y:S04]  /*5cfa0*/  LDS R60, [R2+0x10480] ;  /* 0x01048000023c7984 */ /* 0x000fe80000000800 */
[----:B------:R-:W-:Y:S04]  /*5cfb0*/  LDS R62, [R2+0x12480] ;  /* 0x01248000023e7984 */ /* 0x000fe80000000800 */
[----:B------:R-:W-:Y:S04]  /*5cfc0*/  LDS R61, [R0+0x10480] ;  /* 0x01048000003d7984 */ /* 0x000fe80000000800 */
[----:B------:R-:W1:Y:S04]  /*5cfd0*/  LDS R63, [R0+0x12480] ;  /* 0x01248000003f7984 */ /* 0x000e680000000800 */
[----:B------:R-:W4:Y:S01]  /*5cfe0*/  LDS R67, [R7+0x12480] ;  /* 0x0124800007437984 */ /* 0x000f220000000800 */
[----:B---3--:R-:W-:Y:S11]  /*5cff0*/  HMMA.1688.F32.TF32 R72, R52, R8, R236 ;  /* 0x000000083448723c */ /* 0x008ff600000810ec */
[----:B------:R-:W-:Y:S11]  /*5d000*/  @!UPT UIADD3 URZ, URZ, URZ, URZ ;  /* 0x0000003f3f3ff290 */ /* 0x000ff6000fffe03f */
[----:B------:R-:W-:Y:S01]  /*5d010*/  @!UPT UIADD3 URZ, URZ, URZ, URZ ;  /* 0x0000003f3f3ff290 */ /* 0x000fe2000fffe03f */
[----:B------:R3:W-:Y:S04]  /*5d020*/  STL.64 [R1+0xa80], R72 ;  /* 0x000a804801007387 */ /* 0x0007e80000100a00 */
[----:B------:R1:W-:Y:S04]  /*5d030*/  STL.64 [R1+0xa88], R74 ;  /* 0x000a884a01007387 */ /* 0x0003e80000100a00 */
[----:B------:R-:W2:Y:S04]  /*5d040*/  LDL.LU R69, [R1+0x314] ;  /* 0x0003140001457983 */ /* 0x000ea80000300800 */
[----:B------:R-:W2:Y:S04]  /*5d050*/  LDL.LU R70, [R1+0x318] ;  /* 0x0003180001467983 */ /* 0x000ea80000300800 */
[----:B------:R-:W2:Y:S04]  /*5d060*/  LDL.LU R71, [R1+0x31c] ;  /* 0x00031c0001477983 */ /* 0x000ea80000300800 */
[----:B---3--:R-:W3:Y:S04]  /*5d070*/  LDL.LU R72, [R1+0x4a0] ;  /* 0x0004a00001487983 */ /* 0x008ee80000300800 */
[----:B------:R-:W3:Y:S04]  /*5d080*/  LDL.LU R73, [R1+0x4a4] ;  /* 0x0004a40001497983 */ /* 0x000ee80000300800 */
[----:B-1----:R-:W3:Y:S04]  /*5d090*/  LDL.LU R74, [R1+0x4a8] ;  /* 0x0004a800014a7983 */ /* 0x002ee80000300800 */
        /* <DEDUP_REMOVED lines=119> */
[C---:B---3--:R-:W-:Y:S11]  /*5d810*/  HMMA.1688.F32.TF32 R168, R52.reuse, R12, R168 ;  /* 0x0000000c34a8723c */ /* 0x048ff600000810a8 */
[----:B------:R-:W-:Y:S11]  /*5d820*/  @!UPT UIADD3 URZ, URZ, URZ, URZ ;  /* 0x0000003f3f3ff290 */ /* 0x000ff6000fffe03f */
[----:B------:R-:W-:Y:S01]  /*5d830*/  @!UPT UIADD3 URZ, URZ, URZ, URZ ;  /* 0x0000003f3f3ff290 */ /* 0x000fe2000fffe03f */
[----:B------:R-:W-:Y:S04]  /*5d840*/  STL.64 [R1+0xa70], R168 ;  /* 0x000a70a801007387 */ /* 0x000fe80000100a00 */
[----:B------:R1:W-:Y:S02]  /*5d850*/  STL.64 [R1+0xa78], R170 ;  /* 0x000a78aa01007387 */ /* 0x0003e40000100a00 */
[C---:B-1----:R-:W-:Y:S08]  /*5d860*/  HMMA.1688.F32.TF32 R168, R52.reuse, R16, R164 ;  /* 0x0000001034a8723c */ /* 0x042ff000000810a4 */
[C---:B----4-:R-:W-:Y:S08]  /*5d870*/  HMMA.1688.F32.TF32 R164, R52.reuse, R20, R160 ;  /* 0x0000001434a4723c */ /* 0x050ff000000810a0 */
        /* <DEDUP_REMOVED lines=17> */
[----:B------:R1:W-:Y:S02]  /*5d990*/  STL.64 [R1+0x848], R54 ;  /* 0x0008483601007387 */ /* 0x0003e40000100a00 */
[C---:B-1----:R-:W-:Y:S02]  /*5d9a0*/  HMMA.1688.F32.TF32 R52, R56.reuse, R16, R172 ;  /* 0x000000103834723c */ /* 0x042fe400000810ac */
[----:B------:R-:W-:Y:S04]  /*5d9b0*/  STL.64 [R1+0x830], R148 ;  /* 0x0008309401007387 */ /* 0x000fe80000100a00 */
[----:B------:R-:W-:Y:S02]  /*5d9c0*/  STL.64 [R1+0x838], R150 ;  /* 0x0008389601007387 */ /* 0x000fe40000100a00 */
[C---:B------:R-:W-:Y:S02]  /*5d9d0*/  HMMA.1688.F32.TF32 R140, R56.reuse, R20, R140 ;  /* 0x00000014388c723c */ /* 0x040fe4000008108c */
        /* <DEDUP_REMOVED lines=8> */
[C---:B------:R-:W-:Y:S07]  /*5da60*/  HMMA.1688.F32.TF32 R128, R56.reuse, R32, R176 ;  /* 0x000000203880723c */ /* 0x040fee00000810b0 */
[----:B------:R-:W-:Y:S04]  /*5da70*/  STL.64 [R1+0x7f0], R132 ;  /* 0x0007f08401007387 */ /* 0x000fe80000100a00 */
[----:B------:R-:W-:Y:S01]  /*5da80*/  STL.64 [R1+0x7f8], R134 ;  /* 0x0007f88601007387 */ /* 0x000fe20000100a00 */
[----:B------:R-:W-:Y:S03]  /*5da90*/  HMMA.1688.F32.TF32 R56, R56, R36, R124 ;  /* 0x000000243838723c */ /* 0x000fe6000008107c */
[----:B------:R-:W-:Y:S04]  /*5daa0*/  STL.64 [R1+0x7e0], R52 ;  /* 0x0007e03401007387 */ /* 0x000fe80000100a00 */
[----:B------:R1:W-:Y:S02]  /*5dab0*/  STL.64 [R1+0x7e8], R54 ;  /* 0x0007e83601007387 */ /* 0x0003e40000100a00 */
[C---:B-1----:R-:W-:Y:S02]  /*5dac0*/  HMMA.1688.F32.TF32 R52, R60.reuse, R8, R120 ;  /* 0x000000083c34723c */ /* 0x042fe40000081078 */
[----:B------:R-:W-:Y:S04]  /*5dad0*/  STL.64 [R1+0x7d0], R128 ;  /* 0x0007d08001007387 */ /* 0x000fe80000100a00 */
[----:B------:R-:W-:Y:S08]  /*5dae0*/  STL.64 [R1+0x7d8], R130 ;  /* 0x0007d88201007387 */ /* 0x000ff00000100a00 */
[----:B------:R-:W-:Y:S04]  /*5daf0*/  STL.64 [R1+0x5d0], R56 ;  /* 0x0005d03801007387 */ /* 0x000fe80000100a00 */
[----:B------:R1:W-:Y:S05]  /*5db00*/  STL.64 [R1+0x5d8], R58 ;  /* 0x0005d83a01007387 */ /* 0x0003ea0000100a00 */
[----:B------:R-:W-:Y:S01]  /*5db10*/  STL.64 [R1+0x5c0], R52 ;  /* 0x0005c03401007387 */ /* 0x000fe20000100a00 */
[C---:B-1----:R-:W-:Y:S03]  /*5db20*/  HMMA.1688.F32.TF32 R56, R60.reuse, R16, R112 ;  /* 0x000000103c38723c */ /* 0x042fe60000081070 */
[----:B------:R1:W-:Y:S05]  /*5db30*/  STL.64 [R1+0x5c8], R54 ;  /* 0x0005c83601007387 */ /* 0x0003ea0000100a00 */
[C---:B-1----:R-:W-:Y:S01]  /*5db40*/  HMMA.1688.F32.TF32 R52, R60.reuse, R20, R108 ;  /* 0x000000143c34723c */ /* 0x042fe2000008106c */
[----:B------:R-:W-:Y:S04]  /*5db50*/  STL.64 [R1+0x5b0], R116 ;  /* 0x0005b07401007387 */ /* 0x000fe80000100a00 */
[----:B------:R-:W-:Y:S10]  /*5db60*/  STL.64 [R1+0x5b8], R118 ;  /* 0x0005b87601007387 */ /* 0x000ff40000100a00 */
[----:B------:R-:W-:Y:S04]  /*5db70*/  STL.64 [R1+0x5a0], R56 ;  /* 0x0005a03801007387 */ /* 0x000fe80000100a00 */
[----:B------:R1:W-:Y:S04]  /*5db80*/  STL.64 [R1+0x5a8], R58 ;  /* 0x0005a83a01007387 */ /* 0x0003e80000100a00 */
        /* <DEDUP_REMOVED lines=8> */
[----:B------:R1:W-:Y:S04]  /*5dc10*/  STL.64 [R1+0x578], R58 ;  /* 0x0005783a01007387 */ /* 0x0003e80000100a00 */
[----:B------:R-:W-:Y:S01]  /*5dc20*/  STL.64 [R1+0x560], R52 ;  /* 0x0005603401007387 */ /* 0x000fe20000100a00 */
[C---:B-1----:R-:W-:Y:S03]  /*5dc30*/  HMMA.1688.F32.TF32 R56, R64.reuse, R8, R88 ;  /* 0x000000084038723c */ /* 0x042fe60000081058 */
[----:B------:R1:W-:Y:S05]  /*5dc40*/  STL.64 [R1+0x568], R54 ;  /* 0x0005683601007387 */ /* 0x0003ea0000100a00 */
[C---:B-1----:R-:W-:Y:S01]  /*5dc50*/  HMMA.1688.F32.TF32 R52, R64.reuse, R12, R84 ;  /* 0x0000000c4034723c */ /* 0x042fe20000081054 */
[----:B------:R-:W-:Y:S04]  /*5dc60*/  STL.64 [R1+0x380], R60 ;  /* 0x0003803c01007387 */ /* 0x000fe80000100a00 */
[----:B------:R1:W-:Y:S10]  /*5dc70*/  STL.64 [R1+0x388], R62 ;  /* 0x0003883e01007387 */ /* 0x0003f40000100a00 */
[----:B------:R-:W-:Y:S04]  /*5dc80*/  STL.64 [R1+0x370], R56 ;  /* 0x0003703801007387 */ /* 0x000fe80000100a00 */
[----:B------:R2:W-:Y:S01]  /*5dc90*/  STL.64 [R1+0x378], R58 ;  /* 0x0003783a01007387 */ /* 0x0005e20000100a00 */
[C---:B-1----:R-:W-:Y:S03]  /*5dca0*/  HMMA.1688.F32.TF32 R60, R64.reuse, R16, R224 ;  /* 0x00000010403c723c */ /* 0x042fe600000810e0 */
[----:B------:R-:W-:Y:S05]  /*5dcb0*/  STL.64 [R1+0x360], R52 ;  /* 0x0003603401007387 */ /* 0x000fea0000100a00 */
[C---:B--2---:R-:W-:Y:S01]  /*5dcc0*/  HMMA.1688.F32.TF32 R56, R64.reuse, R20, R80 ;  /* 0x000000144038723c */ /* 0x044fe20000081050 */
[----:B------:R1:W-:Y:S07]  /*5dcd0*/  STL.64 [R1+0x368], R54 ;  /* 0x0003683601007387 */ /* 0x0003ee0000100a00 */
[C---:B-1----:R-:W-:Y:S07]  /*5dce0*/  HMMA.1688.F32.TF32 R52, R64.reuse, R24, R76 ;  /* 0x000000184034723c */ /* 0x042fee000008104c */
[----:B------:R-:W-:Y:S04]  /*5dcf0*/  STL.64 [R1+0x350], R60 ;  /* 0x0003503c01007387 */ /* 0x000fe80000100a00 */
[----:B------:R1:W-:Y:S04]  /*5dd00*/  STL.64 [R1+0x358], R62 ;  /* 0x0003583e01007387 */ /* 0x0003e80000100a00 */
[----:B------:R-:W-:Y:S04]  /*5dd10*/  STL.64 [R1+0x340], R56 ;  /* 0x0003403801007387 */ /* 0x000fe80000100a00 */
[----:B------:R2:W-:Y:S01]  /*5dd20*/  STL.64 [R1+0x348], R58 ;  /* 0x0003483a01007387 */ /* 0x0005e20000100a00 */
[C---:B-1----:R-:W-:Y:S03]  /*5dd30*/  HMMA.1688.F32.TF32 R60, R64.reuse, R28, R72 ;  /* 0x0000001c403c723c */ /* 0x042fe60000081048 */
[----:B------:R-:W-:Y:S05]  /*5dd40*/  STL.64 [R1+0x330], R52 ;  /* 0x0003303401007387 */ /* 0x000fea0000100a00 */
[C---:B--2---:R-:W-:Y:S01]  /*5dd50*/  HMMA.1688.F32.TF32 R56, R64.reuse, R32, R68 ;  /* 0x000000204038723c */ /* 0x044fe20000081044 */
[----:B------:R1:W-:Y:S07]  /*5dd60*/  STL.64 [R1+0x338], R54 ;  /* 0x0003383601007387 */ /* 0x0003ee0000100a00 */
[----:B-1----:R-:W-:Y:S07]  /*5dd70*/  HMMA.1688.F32.TF32 R52, R64, R36, R236 ;  /* 0x000000244034723c */ /* 0x002fee00000810ec */
[----:B------:R-:W-:Y:S04]  /*5dd80*/  STL.64 [R1+0x320], R60 ;  /* 0x0003203c01007387 */ /* 0x000fe80000100a00 */
[----:B------:R-:W-:Y:S04]  /*5dd90*/  STL.64 [R1+0x328], R62 ;  /* 0x0003283e01007387 */ /* 0x000fe80000100a00 */
[----:B------:R-:W2:Y:S04]  /*5dda0*/  LDL.LU R68, [R1+0x220] ;  /* 0x0002200001447983 */ /* 0x000ea80000300800 */
[----:B------:R-:W-:Y:S04]  /*5ddb0*/  STL.64 [R1+0x310], R56 ;  /* 0x0003103801007387 */ /* 0x000fe80000100a00 */
[----:B------:R-:W-:Y:S04]  /*5ddc0*/  STL.64 [R1+0x318], R58 ;  /* 0x0003183a01007387 */ /* 0x000fe80000100a00 */
[----:B------:R-:W-:Y:S04]  /*5ddd0*/  LDS R56, [R6+0x10500] ;  /* 0x0105000006387984 */ /* 0x000fe80000000800 */
        /* <DEDUP_REMOVED lines=147> */
[----:B------:R2:W-:Y:S04]  /*5e710*/  STL.64 [R1+0xa10], R184 ;  /* 0x000a10b801007387 */ /* 0x0005e80000100a00 */
[----:B------:R-:W-:Y:S01]  /*5e720*/  STL.64 [R1+0xa18], R186 ;  /* 0x000a18ba01007387 */ /* 0x000fe20000100a00 */
[C---:B------:R-:W-:Y:S03]  /*5e730*/  HMMA.1688.F32.TF32 R236, R52.reuse, R32, R236 ;  /* 0x0000002034ec723c */ /* 0x040fe600000810ec */
[----:B--2---:R-:W2:Y:S04]  /*5e740*/  LDL.LU.64 R184, [R1+0x5250] ;  /* 0x0052500001b87983 */ /* 0x004ea80000300a00 */
[----:B------:R-:W-:Y:S04]  /*5e750*/  STL.64 [R1+0xa00], R132 ;  /* 0x000a008401007387 */ /* 0x000fe80000100a00 */
[----:B------:R3:W-:Y:S04]  /*5e760*/  STL.64 [R1+0xa08], R134 ;  /* 0x000a088601007387 */ /* 0x0007e80000100a00 */
[----:B---3--:R-:W3:Y:S04]  /*5e770*/  LDL.LU.64 R134, [R1+0x5248] ;  /* 0x0052480001867983 */ /* 0x008ee80000300a00 */
        /* <DEDUP_REMOVED lines=20> */
[----:B------:R-:W2:Y:S01]  /*5e8c0*/  LDL.LU.64 R236, [R1+0x51f0] ;  /* 0x0051f00001ec7983 */ /* 0x000ea20000300a00 */
[----:B------:R-:W-:Y:S08]  /*5e8d0*/  HMMA.1688.F32.TF32 R52, R52, R36, R168 ;  /* 0x000000243434723c */ /* 0x000ff000000810a8 */
[C---:B------:R-:W-:Y:S08]  /*5e8e0*/  HMMA.1688.F32.TF32 R164, R56.reuse, R8, R164 ;  /* 0x0000000838a4723c */ /* 0x040ff000000810a4 */
[C---:B------:R-:W-:Y:S07]  /*5e8f0*/  HMMA.1688.F32.TF32 R160, R56.reuse, R12, R160 ;  /* 0x0000000c38a0723c */ /* 0x040fee00000810a0 */
[----:B------:R-:W-:Y:S04]  /*5e900*/  STL.64 [R1+0x7c0], R52 ;  /* 0x0007c03401007387 */ /* 0x000fe80000100a00 */
[----:B------:R1:W-:Y:S02]  /*5e910*/  STL.64 [R1+0x7c8], R54 ;  /* 0x0007c83601007387 */ /* 0x0003e40000100a00 */
[C---:B-1----:R-:W-:Y:S02]  /*5e920*/  HMMA.1688.F32.TF32 R52, R56.reuse, R16, R156 ;  /* 0x000000103834723c */ /* 0x042fe4000008109c */
[----:B------:R-:W-:Y:S04]  /*5e930*/  STL.64 [R1+0x7b0], R164 ;  /* 0x0007b0a401007387 */ /* 0x000fe80000100a00 */
[----:B------:R-:W-:Y:S02]  /*5e940*/  STL.64 [R1+0x7b8], R166 ;  /* 0x0007b8a601007387 */ /* 0x000fe40000100a00 */
[C---:B------:R-:W-:Y:S02]  /*5e950*/  HMMA.1688.F32.TF32 R152, R56.reuse, R20, R152 ;  /* 0x000000143898723c */ /* 0x040fe40000081098 */
[----:B------:R-:W-:Y:S04]  /*5e960*/  STL.64 [R1+0x7a0], R160 ;  /* 0x0007a0a001007387 */ /* 0x000fe80000100a00 */
[----:B------:R-:W-:Y:S02]  /*5e970*/  STL.64 [R1+0x7a8], R162 ;  /* 0x0007a8a201007387 */ /* 0x000fe40000100a00 */
[C---:B------:R-:W-:Y:S02]  /*5e980*/  HMMA.1688.F32.TF32 R148, R56.reuse, R24, R148 ;  /* 0x000000183894723c */ /* 0x040fe40000081094 */
[----:B------:R-:W-:Y:S04]  /*5e990*/  LDS R156, [R6+0x10700] ;  /* 0x01070000069c7984 */ /* 0x000fe80000000800 */
[----:B------:R-:W-:Y:S04]  /*5e9a0*/  LDS R158, [R6+0x12700] ;  /* 0x01270000069e7984 */ /* 0x000fe80000000800 */
[----:B------:R-:W-:Y:S04]  /*5e9b0*/  STL.64 [R1+0x790], R52 ;  /* 0x0007903401007387 */ /* 0x000fe80000100a00 */
[----:B------:R1:W-:Y:S01]  /*5e9c0*/  STL.64 [R1+0x798], R54 ;  /* 0x0007983601007387 */ /* 0x0003e20000100a00 */
[C---:B------:R-:W-:Y:S03]  /*5e9d0*/  HMMA.1688.F32.TF32 R140, R56.reuse, R32, R140 ;  /* 0x00000020388c723c */ /* 0x040fe6000008108c */
[----:B------:R-:W-:Y:S04]  /*5e9e0*/  LDS R157, [R7+0x10700] ;  /* 0x01070000079d7984 */ /* 0x000fe80000000800 */
[----:B------:R-:W-:Y:S01]  /*5e9f0*/  LDS R159, [R7+0x12700] ;  /* 0x01270000079f7984 */ /* 0x000fe20000000800 */
[C---:B-1----:R-:W-:Y:S03]  /*5ea00*/  HMMA.1688.F32.TF32 R52, R56.reuse, R28, R144 ;  /* 0x0000001c3834723c */ /* 0x042fe60000081090 */
[----:B------:R-:W-:Y:S04]  /*5ea10*/  STL.64 [R1+0x780], R152 ;  /* 0x0007809801007387 */ /* 0x000fe80000100a00 */
[----:B------:R-:W-:Y:S04]  /*5ea20*/  STL.64 [R1+0x788], R154 ;  /* 0x0007889a01007387 */ /* 0x000fe80000100a00 */
[----:B------:R-:W-:Y:S01]  /*5ea30*/  STL.64 [R1+0x770], R148 ;  /* 0x0007709401007387 */ /* 0x000fe20000100a00 */
[----:B------:R-:W-:Y:S03]  /*5ea40*/  HMMA.1688.F32.TF32 R56, R56, R36, R136 ;  /* 0x000000243838723c */ /* 0x000fe60000081088 */
[----:B------:R-:W-:Y:S08]  /*5ea50*/  STL.64 [R1+0x778], R150 ;  /* 0x0007789601007387 */ /* 0x000ff00000100a00 */
        /* <DEDUP_REMOVED lines=41> */
[----:B------:R1:W-:Y:S02]  /*5ecf0*/  STL.64 [R1+0x2e8], R54 ;  /* 0x0002e83601007387 */ /* 0x0003e40000100a00 */
[C---:B-1----:R-:W-:Y:S06]  /*5ed00*/  HMMA.1688.F32.TF32 R52, R64.reuse, R24, R76 ;  /* 0x000000184034723c */ /* 0x042fec000008104c */
[----:B------:R-:W-:Y:S04]  /*5ed10*/  STL.64 [R1+0x2d0], R60 ;  /* 0x0002d03c01007387 */ /* 0x000fe80000100a00 */
[----:B------:R1:W-:Y:S04]  /*5ed20*/  STL.64 [R1+0x2d8], R62 ;  /* 0x0002d83e01007387 */ /* 0x0003e80000100a00 */
[----:B------:R-:W-:Y:S04]  /*5ed30*/  STL.64 [R1+0x2c0], R56 ;  /* 0x0002c03801007387 */ /* 0x000fe80000100a00 */
[----:B------:R3:W-:Y:S01]  /*5ed40*/  STL.64 [R1+0x2c8], R58 ;  /* 0x0002c83a01007387 */ /* 0x0007e20000100a00 */
[C---:B-1----:R-:W-:Y:S04]  /*5ed50*/  HMMA.1688.F32.TF32 R60, R64.reuse, R28, R72 ;  /* 0x0000001c403c723c */ /* 0x042fe80000081048 */
[----:B------:R-:W-:Y:S04]  /*5ed60*/  STL.64 [R1+0x2b0], R52 ;  /* 0x0002b03401007387 */ /* 0x000fe80000100a00 */
[C---:B---3--:R-:W-:Y:S01]  /*5ed70*/  HMMA.1688.F32.TF32 R56, R64.reuse, R32, R68 ;  /* 0x000000204038723c */ /* 0x048fe20000081044 */
[----:B------:R2:W-:Y:S07]  /*5ed80*/  STL.64 [R1+0x2b8], R54 ;  /* 0x0002b83601007387 */ /* 0x0005ee0000100a00 */
[----:B--2---:R-:W-:Y:S07]  /*5ed90*/  HMMA.1688.F32.TF32 R52, R64, R36, R236 ;  /* 0x000000244034723c */ /* 0x004fee00000810ec */
        /* <DEDUP_REMOVED lines=91> */
[C---:B------:R-:W-:Y:S08]  /*5f350*/  HMMA.1688.F32.TF32 R144, R52.reuse, R12, R144 ;  /* 0x0000000c3490723c */ /* 0x040ff00000081090 */
[C---:B---3--:R-:W-:Y:S07]  /*5f360*/  HMMA.1688.F32.TF32 R140, R52.reuse, R16, R140 ;  /* 0x00000010348c723c */ /* 0x048fee000008108c */
[----:B------:R-:W-:Y:S04]  /*5f370*/  STL.64 [R1+0x9a0], R64 ;  /* 0x0009a04001007387 */ /* 0x000fe80000100a00 */
[----:B------:R2:W-:Y:S02]  /*5f380*/  STL.64 [R1+0x9a8], R66 ;  /* 0x0009a84201007387 */ /* 0x0005e40000100a00 */
[C---:B--2---:R-:W-:Y:S02]  /*5f390*/  HMMA.1688.F32.TF32 R64, R52.reuse, R20, R68 ;  /* 0x000000143440723c */ /* 0x044fe40000081044 */
[----:B------:R-:W-:Y:S04]  /*5f3a0*/  STL.64 [R1+0x990], R144 ;  /* 0x0009909001007387 */ /* 0x000fe80000100a00 */
[----:B------:R-:W-:Y:S04]  /*5f3b0*/  STL.64 [R1+0x998], R146 ;  /* 0x0009989201007387 */ /* 0x000fe80000100a00 */
[----:B------:R-:W-:Y:S01]  /*5f3c0*/  STL.64 [R1+0x980], R140 ;  /* 0x0009808c01007387 */ /* 0x000fe20000100a00 */
[C---:B----4-:R-:W-:Y:S03]  /*5f3d0*/  HMMA.1688.F32.TF32 R136, R52.reuse, R24, R136 ;  /* 0x000000183488723c */ /* 0x050fe60000081088 */
[----:B------:R-:W-:Y:S09]  /*5f3e0*/  STL.64 [R1+0x988], R142 ;  /* 0x0009888e01007387 */ /* 0x000ff20000100a00 */
[----:B------:R-:W-:Y:S04]  /*5f3f0*/  STL.64 [R1+0x970], R64 ;  /* 0x0009704001007387 */ /* 0x000fe80000100a00 */
[----:B------:R2:W-:Y:S02]  /*5f400*/  STL.64 [R1+0x978], R66 ;  /* 0x0009784201007387 */ /* 0x0005e40000100a00 */
[C---:B--2---:R-:W-:Y:S05]  /*5f410*/  HMMA.1688.F32.TF32 R64, R52.reuse, R28, R124 ;  /* 0x0000001c3440723c */ /* 0x044fea000008107c */
[----:B------:R-:W-:Y:S04]  /*5f420*/  STL.64 [R1+0x960], R136 ;  /* 0x0009608801007387 */ /* 0x000fe80000100a00 */
[----:B------:R-:W-:Y:S01]  /*5f430*/  STL.64 [R1+0x968], R138 ;  /* 0x0009688a01007387 */ /* 0x000fe20000100a00 */
[C---:B------:R-:W-:Y:S08]  /*5f440*/  HMMA.1688.F32.TF32 R120, R52.reuse, R32, R120 ;  /* 0x000000203478723c */ /* 0x040ff00000081078 */
[----:B------:R-:W-:Y:S08]  /*5f450*/  HMMA.1688.F32.TF32 R116, R52, R36, R116 ;  /* 0x000000243474723c */ /* 0x000ff00000081074 */
[C---:B-1----:R-:W-:Y:S01]  /*5f460*/  HMMA.1688.F32.TF32 R104, R56.reuse, R16, R104 ;  /* 0x000000103868723c */ /* 0x042fe20000081068 */
[----:B------:R-:W-:Y:S04]  /*5f470*/  STL.64 [R1+0x950], R64 ;  /* 0x0009504001007387 */ /* 0x000fe80000100a00 */
[----:B------:R1:W-:Y:S03]  /*5f480*/  STL.64 [R1+0x958], R66 ;  /* 0x0009584201007387 */ /* 0x0003e60000100a00 */
[----:B------:R-:W-:Y:S01]  /*5f490*/  HMMA.1688.F32.TF32 R52, R56, R12, R108 ;  /* 0x0000000c3834723c */ /* 0x000fe2000008106c */
[----:B------:R-:W-:Y:S01]  /*5f4a0*/  MOV R68, R252 ;  /* 0x000000fc00447202 */ /* 0x000fe20000000f00 */
[----:B------:R-:W-:Y:S01]  /*5f4b0*/  IMAD.MOV.U32 R69, RZ, RZ, R5 ;  /* 0x000000ffff457224 */ /* 0x000fe200078e0005 */
[----:B------:R-:W-:-:S05]  /*5f4c0*/  MOV R70, R4 ;  /* 0x0000000400467202 */ /* 0x000fca0000000f00 */
[C---:B------:R-:W-:Y:S01]  /*5f4d0*/  HMMA.1688.F32.TF32 R88, R56.reuse, R28, R88 ;  /* 0x0000001c3858723c */ /* 0x040fe20000081058 */
[----:B------:R-:W-:Y:S01]  /*5f4e0*/  IMAD.MOV.U32 R71, RZ, RZ, R3 ;  /* 0x000000ffff477224 */ /* 0x000fe200078e0003 */
[----:B------:R-:W-:Y:S04]  /*5f4f0*/  LDS R124, [R2+0x10700] ;  /* 0x01070000027c7984 */ /* 0x000fe80000000800 */
[----:B------:R-:W-:Y:S02]  /*5f500*/  LDS R126, [R2+0x12700] ;  /* 0x01270000027e7984 */ /* 0x000fe40000000800 */
[C---:B-1----:R-:W-:Y:S02]  /*5f510*/  HMMA.1688.F32.TF32 R64, R56.reuse, R8, R112 ;  /* 0x000000083840723c */ /* 0x042fe40000081070 */
[----:B------:R-:W-:Y:S04]  /*5f520*/  STL.64 [R1+0x940], R120 ;  /* 0x0009407801007387 */ /* 0x000fe80000100a00 */
[----:B------:R-:W-:Y:S04]  /*5f530*/  STL.64 [R1+0x948], R122 ;  /* 0x0009487a01007387 */ /* 0x000fe80000100a00 */
[----:B------:R-:W-:Y:S04]  /*5f540*/  STL.64 [R1+0x740], R116 ;  /* 0x0007407401007387 */ /* 0x000fe80000100a00 */
[----:B------:R-:W-:Y:S04]  /*5f550*/  STL.64 [R1+0x748], R118 ;  /* 0x0007487601007387 */ /* 0x000fe80000100a00 */
[----:B------:R-:W-:Y:S04]  /*5f560*/  LDS R125, [R0+0x10700] ;  /* 0x01070000007d7984 */ /* 0x000fe80000000800 */
[----:B------:R-:W1:Y:S04]  /*5f570*/  LDS R127, [R0+0x12700] ;  /* 0x01270000007f7984 */ /* 0x000e680000000800 */
        /* <DEDUP_REMOVED lines=9> */
[----:B------:R-:W-:Y:S04]  /*5f610*/  STL.64 [R1+0x708], R66 ;  /* 0x0007084201007387 */ /* 0x000fe80000100a00 */
[----:B------:R-:W-:Y:S04]  /*5f620*/  STL.64 [R1+0x6f0], R52 ;  /* 0x0006f03401007387 */ /* 0x000fe80000100a00 */
[----:B------:R2:W-:Y:S02]  /*5f630*/  STL.64 [R1+0x6f8], R54 ;  /* 0x0006f83601007387 */ /* 0x0005e40000100a00 */
[C---:B--2---:R-:W-:Y:S08]  /*5f640*/  HMMA.1688.F32.TF32 R52, R56.reuse, R36, R80 ;  /* 0x000000243834723c */ /* 0x044ff00000081050 */
[----:B------:R-:W-:Y:S11]  /*5f650*/  HMMA.1688.F32.TF32 R64, R56, R32, R84 ;  /* 0x000000203840723c */ /* 0x000ff60000081054 */
[----:B------:R-:W-:Y:S05]  /*5f660*/  @!UPT UIADD3 URZ, URZ, URZ, URZ ;  /* 0x0000003f3f3ff290 */ /* 0x000fea000fffe03f */
[----:B------:R-:W-:Y:S01]  /*5f670*/  MOV R252, R52 ;  /* 0x0000003400fc7202 */ /* 0x000fe20000000f00 */
[----:B------:R-:W-:Y:S01]  /*5f680*/  IMAD.MOV.U32 R5, RZ, RZ, R53 ;  /* 0x000000ffff057224 */ /* 0x000fe200078e0035 */
[----:B------:R-:W-:Y:S01]  /*5f690*/  MOV R4, R54 ;  /* 0x0000003600047202 */ /* 0x000fe20000000f00 */
[----:B------:R-:W-:Y:S02]  /*5f6a0*/  IMAD.MOV.U32 R3, RZ, RZ, R55 ;  /* 0x000000ffff037224 */ /* 0x000fe400078e0037 */
[C---:B------:R-:W-:Y:S01]  /*5f6b0*/  HMMA.1688.F32.TF32 R52, R60.reuse, R12, R72 ;  /* 0x0000000c3c34723c */ /* 0x040fe20000081048 */
[----:B------:R-:W-:Y:S04]  /*5f6c0*/  STL.64 [R1+0x6e0], R88 ;  /* 0x0006e05801007387 */ /* 0x000fe80000100a00 */
[----:B------:R-:W-:Y:S03]  /*5f6d0*/  STL.64 [R1+0x6e8], R90 ;  /* 0x0006e85a01007387 */ /* 0x000fe60000100a00 */
[----:B------:R-:W-:Y:S01]  /*5f6e0*/  HMMA.1688.F32.TF32 R56, R60, R8, R76 ;  /* 0x000000083c38723c */ /* 0x000fe2000008104c */
[----:B------:R-:W-:Y:S04]  /*5f6f0*/  STL.64 [R1+0x6d0], R64 ;  /* 0x0006d04001007387 */ /* 0x000fe80000100a00 */
[----:B------:R-:W-:Y:S04]  /*5f700*/  STL.64 [R1+0x6d8], R66 ;  /* 0x0006d84201007387 */ /* 0x000fe80000100a00 */
[----:B------:R2:W-:Y:S04]  /*5f710*/  STL [R1+0x4fe4], R3 ;  /* 0x004fe40301007387 */ /* 0x0005e80000100800 */
[----:B------:R3:W-:Y:S04]  /*5f720*/  STL [R1+0x4fe0], R4 ;  /* 0x004fe00401007387 */ /* 0x0007e80000100800 */
[----:B------:R4:W-:Y:S01]  /*5f730*/  STL [R1+0x4fdc], R5 ;  /* 0x004fdc0501007387 */ /* 0x0009e20000100800 */
[----:B--2---:R-:W-:-:S03]  /*5f740*/  MOV R3, R52 ;  /* 0x0000003400037202 */ /* 0x004fc60000000f00 */
[----:B------:R2:W-:Y:S01]  /*5f750*/  STL [R1+0x4fd8], R252 ;  /* 0x004fd8fc01007387 */ /* 0x0005e20000100800 */
[----:B---3--:R-:W-:Y:S01]  /*5f760*/  IMAD.MOV.U32 R4, RZ, RZ, R53 ;  /* 0x000000ffff047224 */ /* 0x008fe200078e0035 */
[----:B----4-:R-:W-:Y:S01]  /*5f770*/  MOV R5, R54 ;  /* 0x0000003600057202 */ /* 0x010fe20000000f00 */
[----:B--2---:R-:W-:Y:S02]  /*5f780*/  IMAD.MOV.U32 R252, RZ, RZ, R55 ;  /* 0x000000fffffc7224 */ /* 0x004fe400078e0037 */
[C---:B------:R-:W-:Y:S01]  /*5f790*/  HMMA.1688.F32.TF32 R52, R60.reuse, R16, R68 ;  /* 0x000000103c34723c */ /* 0x040fe20000081044 */
[----:B------:R-:W-:Y:S04]  /*5f7a0*/  STL.64 [R1+0x4c0], R56 ;  /* 0x0004c03801007387 */ /* 0x000fe80000100a00 */
[----:B------:R-:W-:Y:S04]  /*5f7b0*/  STL.64 [R1+0x4c8], R58 ;  /* 0x0004c83a01007387 */ /* 0x000fe80000100a00 */
[----:B------:R-:W-:Y:S04]  /*5f7c0*/  STL [R1+0x4ff4], R252 ;  /* 0x004ff4fc01007387 */ /* 0x000fe80000100800 */
[----:B------:R-:W-:Y:S04]  /*5f7d0*/  STL [R1+0x4ff0], R5 ;  /* 0x004ff00501007387 */ /* 0x000fe80000100800 */
[----:B------:R-:W-:Y:S04]  /*5f7e0*/  STL [R1+0x4fec], R3 ;  /* 0x004fec0301007387 */ /* 0x000fe80000100800 */
[----:B------:R-:W-:Y:S04]  /*5f7f0*/  STL [R1+0x4fe8], R4 ;  /* 0x004fe80401007387 */ /* 0x000fe80000100800 */
[----:B------:R-:W2:Y:S04]  /*5f800*/  LDL.LU R88, [R1+0xd00] ;  /* 0x000d000001587983 */ /* 0x000ea80000300800 */
[----:B------:R-:W-:Y:S04]  /*5f810*/  STL.64 [R1+0x4a0], R52 ;  /* 0x0004a03401007387 */ /* 0x000fe80000100a00 */
[----:B------:R3:W-:Y:S04]  /*5f820*/  STL.64 [R1+0x4a8], R54 ;  /* 0x0004a83601007387 */ /* 0x0007e80000100a00 */
        /* <DEDUP_REMOVED lines=47> */
[----:B------:R-:W-:Y:S01]  /*5fb20*/  MOV R136, R189 ;  /* 0x000000bd00887202 */ /* 0x000fe20000000f00 */
[----:B------:R-:W-:Y:S01]  /*5fb30*/  IMAD.MOV.U32 R137, RZ, RZ, R188 ;  /* 0x000000ffff897224 */ /* 0x000fe200078e00bc */
[----:B------:R-:W-:Y:S01]  /*5fb40*/  MOV R138, R224 ;  /* 0x000000e0008a7202 */ /* 0x000fe20000000f00 */
[----:B------:R-:W-:Y:S01]  /*5fb50*/  IMAD.MOV.U32 R139, RZ, RZ, R225 ;  /* 0x000000ffff8b7224 */ /* 0x000fe200078e00e1 */
[----:B------:R-:W-:Y:S01]  /*5fb60*/  MOV R120, R226 ;  /* 0x000000e200787202 */ /* 0x000fe20000000f00 */
[----:B------:R-:W-:Y:S01]  /*5fb70*/  IMAD.MOV.U32 R121, RZ, RZ, R227 ;  /* 0x000000ffff797224 */ /* 0x000fe200078e00e3 */
[C---:B---3--:R-:W-:Y:S08]  /*5fb80*/  HMMA.1688.F32.TF32 R52, R60.reuse, R20, R116 ;  /* 0x000000143c34723c */ /* 0x048ff00000081074 */
[C---:B--2---:R-:W-:Y:S11]  /*5fb90*/  HMMA.1688.F32.TF32 R56, R60.reuse, R24, R112 ;  /* 0x000000183c38723c */ /* 0x044ff60000081070 */
[----:B------:R-:W-:Y:S05]  /*5fba0*/  @!UPT UIADD3 URZ, URZ, URZ, URZ ;  /* 0x0000003f3f3ff290 */ /* 0x000fea000fffe03f */
[----:B------:R-:W-:Y:S01]  /*5fbb0*/  MOV R252, R52 ;  /* 0x0000003400fc7202 */ /* 0x000fe20000000f00 */
[----:B------:R-:W-:Y:S01]  /*5fbc0*/  IMAD.MOV.U32 R5, RZ, RZ, R53 ;  /* 0x000000ffff057224 */ /* 0x000fe200078e0035 */
[----:B------:R-:W-:Y:S01]  /*5fbd0*/  MOV R3, R54 ;  /* 0x0000003600037202 */ /* 0x000fe20000000f00 */
[----:B------:R-:W-:Y:S02]  /*5fbe0*/  IMAD.MOV.U32 R4, RZ, RZ, R55 ;  /* 0x000000ffff047224 */ /* 0x000fe400078e0037 */
[----:B----4-:R-:W-:Y:S08]  /*5fbf0*/  HMMA.1688.F32.TF32 R52, R60, R28, R108 ;  /* 0x0000001c3c34723c */ /* 0x010ff0000008106c */
[C---:B------:R-:W-:Y:S11]  /*5fc00*/  HMMA.1688.F32.TF32 R72, R92.reuse, R16, R72 ;  /* 0x000000105c48723c */ /* 0x040ff60000081048 */
[----:B------:R-:W-:Y:S04]  /*5fc10*/  @!UPT UIADD3 URZ, URZ, URZ, URZ ;  /* 0x0000003f3f3ff290 */ /* 0x000fe8000fffe03f */
[----:B------:R-:W-:Y:S04]  /*5fc20*/  STL.64 [R1+0x4ef0], R54 ;  /* 0x004ef03601007387 */ /* 0x000fe80000100a00 */
[----:B------:R-:W-:Y:S04]  /*5fc30*/  STL.64 [R1+0x480], R56 ;  /* 0x0004803801007387 */ /* 0x000fe80000100a00 */
[----:B------:R2:W-:Y:S01]  /*5fc40*/  STL.64 [R1+0x488], R58 ;  /* 0x0004883a01007387 */ /* 0x0005e20000100a00 */
[----:B------:R-:W-:Y:S08]  /*5fc50*/  HMMA.1688.F32.TF32 R64, R92, R8, R96 ;  /* 0x000000085c40723c */ /* 0x000ff00000081060 */
[C---:B--2---:R-:W-:Y:S08]  /*5fc60*/  HMMA.1688.F32.TF32 R56, R60.reuse, R32, R104 ;  /* 0x000000203c38723c */ /* 0x044ff00000081068 */
[----:B------:R-:W-:Y:S08]  /*5fc70*/  HMMA.1688.F32.TF32 R60, R60, R36, R100 ;  /* 0x000000243c3c723c */ /* 0x000ff00000081064 */
        /* <DEDUP_REMOVED lines=24> */
[----:B------:R-:W4:Y:S04]  /*5fe00*/  LDL.LU R225, [R1+0x51e0] ;  /* 0x0051e00001e17983 */ /* 0x000f280000300800 */
[----:B------:R-:W4:Y:S04]  /*5fe10*/  LDL.LU R226, [R1+0x51dc] ;  /* 0x0051dc0001e27983 */ /* 0x000f280000300800 */
[----:B------:R-:W4:Y:S01]  /*5fe20*/  LDL.LU R227, [R1+0x51d8] ;  /* 0x0051d80001e37983 */ /* 0x000f220000300800 */
[----:B------:R-:W-:Y:S01]  /*5fe30*/  MOV R122, R180 ;  /* 0x000000b4007a7202 */ /* 0x000fe20000000f00 */
[----:B------:R-:W-:-:S02]  /*5fe40*/  IMAD.MOV.U32 R123, RZ, RZ, R181 ;  /* 0x000000ffff7b7224 */ /* 0x000fc400078e00b5 */
[----:B------:R-:W4:Y:S01]  /*5fe50*/  LDL.LU R180, [R1+0x51d4] ;  /* 0x0051d40001b47983 */ /* 0x000f220000300800 */
[----:B------:R-:W-:-:S03]  /*5fe60*/  MOV R118, R196 ;  /* 0x000000c400767202 */ /* 0x000fc60000000f00 */
[----:B------:R-:W4:Y:S01]  /*5fe70*/  LDL.LU R181, [R1+0x51d0] ;  /* 0x0051d00001b57983 */ /* 0x000f220000300800 */
[----:B------:R-:W-:Y:S02]  /*5fe80*/  IMAD.MOV.U32 R119, RZ, RZ, R197 ;  /* 0x000000ffff777224 */ /* 0x000fe400078e00c5 */
[----:B--2---:R-:W-:Y:S01]  /*5fe90*/  IMAD.MOV.U32 R117, RZ, RZ, R189 ;  /* 0x000000ffff757224 */ /* 0x004fe200078e00bd */
[----:B---3--:R-:W-:Y:S02]  /*5fea0*/  MOV R116, R188 ;  /* 0x000000bc00747202 */ /* 0x008fe40000000f00 */
[----:B------:R-:W2:Y:S04]  /*5feb0*/  LDL.LU R188, [R1+0x51cc] ;  /* 0x0051cc0001bc7983 */ /* 0x000ea80000300800 */
[----:B------:R-:W3:Y:S04]  /*5fec0*/  LDL.LU R189, [R1+0x51c8] ;  /* 0x0051c80001bd7983 */ /* 0x000ee80000300800 */
[----:B------:R-:W2:Y:S01]  /*5fed0*/  LDL.LU R196, [R1+0x51c4] ;  /* 0x0051c40001c47983 */ /* 0x000ea20000300800 */
[----:B----4-:R-:W-:Y:S01]  /*5fee0*/  MOV R114, R225 ;  /* 0x000000e100727202 */ /* 0x010fe20000000f00 */
[----:B------:R-:W-:-:S02]  /*5fef0*/  IMAD.MOV.U32 R113, RZ, RZ, R226 ;  /* 0x000000ffff717224 */ /* 0x000fc400078e00e2 */
[----:B------:R-:W4:Y:S01]  /*5ff00*/  LDL.LU R197, [R1+0x51c0] ;  /* 0x0051c00001c57983 */ /* 0x000f220000300800 */
[----:B------:R-:W-:-:S03]  /*5ff10*/  MOV R112, R227 ;  /* 0x000000e300707202 */ /* 0x000fc60000000f00 */
[----:B------:R-:W2:Y:S01]  /*5ff20*/  LDL.LU R227, [R1+0x51bc] ;  /* 0x0051bc0001e37983 */ /* 0x000ea20000300800 */
[----:B------:R-:W-:-:S03]  /*5ff30*/  IMAD.MOV.U32 R115, RZ, RZ, R224 ;  /* 0x000000ffff737224 */ /* 0x000fc600078e00e0 */
[----:B------:R-:W3:Y:S04]  /*5ff40*/  LDL.LU R226, [R1+0x51b8] ;  /* 0x0051b80001e27983 */ /* 0x000ee80000300800 */
[----:B------:R-:W4:Y:S04]  /*5ff50*/  LDL.LU R225, [R1+0x51b4] ;  /* 0x0051b40001e17983 */ /* 0x000f280000300800 */
[----:B------:R-:W4:Y:S04]  /*5ff60*/  LDL.LU R224, [R1+0x51b0] ;  /* 0x0051b00001e07983 */ /* 0x000f280000300800 */
[----:B------:R-:W1:Y:S04]  /*5ff70*/  LDL.LU R96, [R1+0x11d0] ;  /* 0x0011d00001607983 */ /* 0x000e680000300800 */
[----:B------:R-:W1:Y:S04]  /*5ff80*/  LDL.LU R97, [R1+0x11d4] ;  /* 0x0011d40001617983 */ /* 0x000e680000300800 */
[----:B------:R-:W1:Y:S04]  /*5ff90*/  LDL.LU R98, [R1+0x11d8] ;  /* 0x0011d80001627983 */ /* 0x000e680000300800 */
[----:B------:R-:W1:Y:S04]  /*5ffa0*/  LDL.LU R99, [R1+0x11dc] ;  /* 0x0011dc0001637983 */ /* 0x000e680000300800 */
[----:B------:R-:W4:Y:S01]  /*5ffb0*/  LDL.LU R100, [R1+0x11c0] ;  /* 0x0011c00001647983 */ /* 0x000f220000300800 */
[----:B--2---:R-:W-:Y:S01]  /*5ffc0*/  IMAD.MOV.U32 R104, RZ, RZ, R227 ;  /* 0x000000ffff687224 */ /* 0x004fe200078e00e3 */
[----:B---3--:R-:W-:Y:S01]  /*5ffd0*/  MOV R103, R226 ;  /* 0x000000e200677202 */ /* 0x008fe20000000f00 */
[----:B----4-:R-:W-:Y:S01]  /*5ffe0*/  IMAD.MOV.U32 R102, RZ, RZ, R225 ;  /* 0x000000ffff667224 */ /* 0x010fe200078e00e1 */
[----:B------:R-:W-:-:S02]  /*5fff0*/  MOV R101, R224 ;  /* 0x000000e000657202 */ /* 0x000fc40000000f00 */
[----:B------:R-:W2:Y:S04]  /*60000*/  LDL.LU R224, [R1+0x51ac] ;  /* 0x0051ac0001e07983 */ /* 0x000ea80000300800 */
[----:B------:R-:W2:Y:S04]  /*60010*/  LDL.LU R225, [R1+0x51a8] ;  /* 0x0051a80001e17983 */ /* 0x000ea80000300800 */
[----:B------:R-:W2:Y:S04]  /*60020*/  LDL.LU R226, [R1+0x51a4] ;  /* 0x0051a40001e27983 */ /* 0x000ea80000300800 */
[----:B------:R-:W2:Y:S04]  /*60030*/  LDL.LU R227, [R1+0x51a0] ;  /* 0x0051a00001e37983 */ /* 0x000ea80000300800 */
[----:B------:R-:W3:Y:S01]  /*60040*/  LDL.LU R105, [R1+0x11b4] ;  /* 0x0011b40001697983 */ /* 0x000ee20000300800 */
[----:B------:R-:W-:Y:S01]  /*60050*/  HMMA.1688.F32.TF32 R88, R92, R32, R88 ;  /* 0x000000205c58723c */ /* 0x000fe20000081058 */
[----:B------:R-:W-:Y:S01]  /*60060*/  MOV R106, R197 ;  /* 0x000000c5006a7202 */ /* 0x000fe20000000f00 */
[----:B------:R-:W-:Y:S01]  /*60070*/  IMAD.MOV.U32 R107, RZ, RZ, R196 ;  /* 0x000000ffff6b7224 */ /* 0x000fe200078e00c4 */
[----:B------:R-:W-:Y:S01]  /*60080*/  MOV R108, R189 ;  /* 0x000000bd006c7202 */ /* 0x000fe20000000f00 */
[----:B------:R-:W-:Y:S01]  /*60090*/  IMAD.MOV.U32 R109, RZ, RZ, R188 ;  /* 0x000000ffff6d7224 */ /* 0x000fe200078e00bc */
[----:B------:R-:W-:Y:S01]  /*600a0*/  MOV R110, R181 ;  /* 0x000000b5006e7202 */ /* 0x000fe20000000f00 */
[----:B------:R-:W-:-:S02]  /*600b0*/  IMAD.MOV.U32 R111, RZ, RZ, R180 ;  /* 0x000000ffff6f7224 */ /* 0x000fc400078e00b4 */
[C---:B-1----:R-:W-:Y:S08]  /*600c0*/  HMMA.1688.F32.TF32 R96, R124.reuse, R8, R96 ;  /* 0x000000087c60723c */ /* 0x042ff00000081060 */
[C---:B------:R-:W-:Y:S08]  /*600d0*/  HMMA.1688.F32.TF32 R100, R124.reuse, R12, R100 ;  /* 0x0000000c7c64723c */ /* 0x040ff00000081064 */
[C---:B------:R-:W-:Y:S08]  /*600e0*/  HMMA.1688.F32.TF32 R112, R124.reuse, R24, R112 ;  /* 0x000000187c70723c */ /* 0x040ff00000081070 */
[C---:B------:R-:W-:Y:S01]  /*600f0*/  HMMA.1688.F32.TF32 R116, R124.reuse, R28, R116 ;  /* 0x0000001c7c74723c */ /* 0x040fe20000081074 */
[----:B------:R-:W-:Y:S07]  /*60100*/  STL.64 [R1+0x4f80], R90 ;  /* 0x004f805a01007387 */ /* 0x000fee0000100a00 */
[C---:B------:R-:W-:Y:S01]  /*60110*/  HMMA.1688.F32.TF32 R120, R124.reuse, R32, R120 ;  /* 0x000000207c78723c */ /* 0x040fe20000081078 */
[----:B------:R-:W-:Y:S01]  /*60120*/  IMAD.MOV.U32 R199, RZ, RZ, R132 ;  /* 0x000000ffffc77224 */ /* 0x000fe200078e0084 */
[----:B------:R-:W-:Y:S01]  /*60130*/  MOV R198, R133 ;  /* 0x0000008500c67202 */ /* 0x000fe20000000f00 */
[----:B------:R-:W-:Y:S01]  /*60140*/  IMAD.MOV.U32 R197, RZ, RZ, R134 ;  /* 0x000000ffffc57224 */ /* 0x000fe200078e0086 */
[----:B------:R-:W-:Y:S01]  /*60150*/  MOV R196, R135 ;  /* 0x0000008700c47202 */ /* 0x000fe20000000f00 */
[----:B------:R-:W-:Y:S01]  /*60160*/  IMAD.MOV.U32 R183, RZ, RZ, R128 ;  /* 0x000000ffffb77224 */ /* 0x000fe200078e0080 */
[----:B------:R-:W-:Y:S01]  /*60170*/  MOV R182, R129 ;  /* 0x0000008100b67202 */ /* 0x000fe20000000f00 */
[----:B------:R-:W-:Y:S01]  /*60180*/  IMAD.MOV.U32 R187, RZ, RZ, R175 ;  /* 0x000000ffffbb7224 */ /* 0x000fe200078e00af */
[----:B------:R-:W-:Y:S01]  /*60190*/  HMMA.1688.F32.TF32 R108, R124, R20, R108 ;  /* 0x000000147c6c723c */ /* 0x000fe2000008106c */
[----:B------:R-:W-:Y:S01]  /*601a0*/  STL.64 [R1+0x4f78], R88 ;  /* 0x004f785801007387 */ /* 0x000fe20000100a00 */
[----:B------:R-:W-:Y:S01]  /*601b0*/  IMAD.MOV.U32 R181, RZ, RZ, R130 ;  /* 0x000000ffffb57224 */ /* 0x000fe200078e0082 */
[----:B------:R-:W-:-:S02]  /*601c0*/  MOV R180, R131 ;  /* 0x0000008300b47202 */ /* 0x000fc40000000f00 */
[----:B------:R-:W-:Y:S01]  /*601d0*/  MOV R186, R174 ;  /* 0x000000ae00ba7202 */ /* 0x000fe20000000f00 */
[----:B------:R-:W-:Y:S04]  /*601e0*/  LDS R188, [R2+0x10780] ;  /* 0x0107800002bc7984 */ /* 0x000fe80000000800 */
[----:B------:R-:W1:Y:S01]  /*601f0*/  LDS R189, [R0+0x10780] ;  /* 0x0107800000bd7984 */ /* 0x000e620000000800 */
[----:B--2---:R-:W-:Y:S03]  /*60200*/  HMMA.1688.F32.TF32 R92, R92, R36, R224 ;  /* 0x000000245c5c723c */ /* 0x004fe600000810e0 */
[----:B------:R-:W-:Y:S04]  /*60210*/  LDS R224, [R6+0x10780] ;  /* 0x0107800006e07984 */ /* 0x000fe80000000800 */
[----:B------:R-:W-:Y:S01]  /*60220*/  LDS R226, [R6+0x12780] ;  /* 0x0127800006e27984 */ /* 0x000fe20000000800 */
[C---:B---3--:R-:W-:Y:S03]  /*60230*/  HMMA.1688.F32.TF32 R104, R124.reuse, R16, R104 ;  /* 0x000000107c68723c */ /* 0x048fe60000081068 */
[----:B------:R-:W-:Y:S04]  /*60240*/  LDS R225, [R7+0x10780] ;  /* 0x0107800007e17984 */ /* 0x000fe80000000800 */
[----:B------:R-:W2:Y:S08]  /*60250*/  LDS R227, [R7+0x12780] ;  /* 0x0127800007e37984 */ /* 0x000eb00000000800 */
        /* <DEDUP_REMOVED lines=63> */
[----:B-1----:R-:W-:Y:S01]  /*60650*/  HMMA.1688.F32.TF32 R176, R188, R24, R176 ;  /* 0x00000018bcb0723c */ /* 0x002fe200000810b0 */
[----:B------:R-:W-:Y:S01]  /*60660*/  MOV R52, R195 ;  /* 0x000000c300347202 */ /* 0x000fe20000000f00 */
[----:B------:R-:W-:Y:S01]  /*60670*/  IMAD.MOV.U32 R53, RZ, RZ, R194 ;  /* 0x000000ffff357224 */ /* 0x000fe200078e00c2 */
[----:B------:R-:W-:Y:S01]  /*60680*/  MOV R54, R193 ;  /* 0x000000c100367202 */ /* 0x000fe20000000f00 */
[----:B------:R-:W-:-:S04]  /*60690*/  IMAD.MOV.U32 R55, RZ, RZ, R192 ;  /* 0x000000ffff377224 */ /* 0x000fc800078e00c0 */
[C---:B------:R-:W-:Y:S08]  /*606a0*/  HMMA.1688.F32.TF32 R180, R188.reuse, R28, R180 ;  /* 0x0000001cbcb4723c */ /* 0x040ff000000810b4 */
[----:B------:R-:W-:Y:S08]  /*606b0*/  HMMA.1688.F32.TF32 R184, R188, R32, R184 ;  /* 0x00000020bcb8723c */ /* 0x000ff000000810b8 */
[C---:B--2---:R-:W-:Y:S08]  /*606c0*/  HMMA.1688.F32.TF32 R192, R224.reuse, R8, R232 ;  /* 0x00000008e0c0723c */ /* 0x044ff000000810e8 */
[C---:B------:R-:W-:Y:S08]  /*606d0*/  HMMA.1688.F32.TF32 R200, R224.reuse, R16, R200 ;  /* 0x00000010e0c8723c */ /* 0x040ff000000810c8 */
[C---:B------:R-:W-:Y:S08]  /*606e0*/  HMMA.1688.F32.TF32 R204, R224.reuse, R20, R204 ;  /* 0x00000014e0cc723c */ /* 0x040ff000000810cc */
[C---:B------:R-:W-:Y:S08]  /*606f0*/  HMMA.1688.F32.TF32 R208, R224.reuse, R24, R208 ;  /* 0x00000018e0d0723c */ /* 0x040ff000000810d0 */
[C---:B------:R-:W-:Y:S08]  /*60700*/  HMMA.1688.F32.TF32 R212, R224.reuse, R28, R212 ;  /* 0x0000001ce0d4723c */ /* 0x040ff000000810d4 */
[C---:B------:R-:W-:Y:S08]  /*60710*/  HMMA.1688.F32.TF32 R216, R224.reuse, R32, R216 ;  /* 0x00000020e0d8723c */ /* 0x040ff000000810d8 */
[----:B------:R-:W-:Y:S01]  /*60720*/  HMMA.1688.F32.TF32 R220, R224, R36, R220 ;  /* 0x00000024e0dc723c */ /* 0x000fe200000810dc */
[----:B------:R-:W-:Y:S04]  /*60730*/  STL.64 [R1+0x5030], R126 ;  /* 0x0050307e01007387 */ /* 0x000fe80000100a00 */
[----:B------:R-:W-:Y:S01]  /*60740*/  STL.64 [R1+0x5028], R124 ;  /* 0x0050287c01007387 */ /* 0x000fe20000100a00 */
        /* <DEDUP_REMOVED lines=13> */
[----:B------:R-:W-:Y:S01]  /*60820*/  LDS R235, [R0+0x16080] ;  /* 0x0160800000eb7984 */ /* 0x000fe20000000800 */
[C---:B---3--:R-:W-:Y:S08]  /*60830*/  HMMA.1688.F32.TF32 R164, R188.reuse, R12, R164 ;  /* 0x0000000cbca4723c */ /* 0x048ff000000810a4 */
[----:B----4-:R-:W-:Y:S08]  /*60840*/  HMMA.1688.F32.TF32 R160, R188, R8, R160 ;  /* 0x00000008bca0723c */ /* 0x010ff000000810a0 */
[C---:B------:R-:W-:Y:S08]  /*60850*/  HMMA.1688.F32.TF32 R148, R156.reuse, R28, R148 ;  /* 0x0000001c9c94723c */ /* 0x040ff00000081094 */
[C---:B------:R-:W-:Y:S08]  /*60860*/  HMMA.1688.F32.TF32 R132, R156.reuse, R12, R132 ;  /* 0x0000000c9c84723c */ /* 0x040ff00000081084 */
[C---:B------:R-:W-:Y:S08]  /*60870*/  HMMA.1688.F32.TF32 R128, R156.reuse, R8, R128 ;  /* 0x000000089c80723c */ /* 0x040ff00000081080 */
[C---:B------:R-:W-:Y:S08]  /*60880*/  HMMA.1688.F32.TF32 R136, R156.reuse, R16, R136 ;  /* 0x000000109c88723c */ /* 0x040ff00000081088 */
[C---:B------:R-:W-:Y:S07]  /*60890*/  HMMA.1688.F32.TF32 R140, R156.reuse, R20, R140 ;  /* 0x000000149c8c723c */ /* 0x040fee000008108c */
[----:B------:R-:W-:Y:S01]  /*608a0*/  STL.64 [R1+0x5040], R130 ;  /* 0x0050408201007387 */ /* 0x000fe20000100a00 */
[----:B------:R-:W-:Y:S08]  /*608b0*/  HMMA.1688.F32.TF32 R144, R156, R24, R144 ;  /* 0x000000189c90723c */ /* 0x000ff00000081090 */
[C---:B------:R-:W-:Y:S08]  /*608c0*/  HMMA.1688.F32.TF32 R168, R188.reuse, R16, R168 ;  /* 0x00000010bca8723c */ /* 0x040ff000000810a8 */
[C---:B------:R-:W-:Y:S08]  /*608d0*/  HMMA.1688.F32.TF32 R172, R188.reuse, R20, R172 ;  /* 0x00000014bcac723c */ /* 0x040ff000000810ac */
[----:B------:R-:W-:Y:S08]  /*608e0*/  HMMA.1688.F32.TF32 R188, R188, R36, R196 ;  /* 0x00000024bcbc723c */ /* 0x000ff000000810c4 */
[----:B------:R-:W-:Y:S01]  /*608f0*/  HMMA.1688.F32.TF32 R196, R224, R12, R228 ;  /* 0x0000000ce0c4723c */ /* 0x000fe200000810e4 */
[----:B------:R-:W-:Y:S04]  /*60900*/  LDS R224, [R2+0x14000] ;  /* 0x0140000002e07984 */ /* 0x000fe80000000800 */
[----:B------:R-:W-:Y:S04]  /*60910*/  LDS R226, [R2+0x16000] ;  /* 0x0160000002e27984 */ /* 0x000fe80000000800 */
[----:B------:R-:W-:Y:S04]  /*60920*/  LDS R225, [R0+0x14000] ;  /* 0x0140000000e17984 */ /* 0x000fe80000000800 */
[----:B------:R-:W1:Y:S01]  /*60930*/  LDS R227, [R0+0x16000] ;  /* 0x0160000000e37984 */ /* 0x000e620000000800 */
[----:B------:R-:W-:Y:S03]  /*60940*/  HMMA.1688.F32.TF32 R152, R156, R32, R152 ;  /* 0x000000209c98723c */ /* 0x000fe60000081098 */
[----:B------:R-:W-:Y:S04]  /*60950*/  STL.64 [R1+0x5038], R128 ;  /* 0x0050388001007387 */ /* 0x000fe80000100a00 */
[----:B------:R-:W-:Y:S04]  /*60960*/  STL.64 [R1+0x5050], R134 ;  /* 0x0050508601007387 */ /* 0x000fe80000100a00 */
[----:B------:R2:W-:Y:S04]  /*60970*/  STL.64 [R1+0x5048], R132 ;  /* 0x0050488401007387 */ /* 0x0005e80000100a00 */
[----:B------:R-:W-:Y:S04]  /*60980*/  STL.64 [R1+0x5060], R138 ;  /* 0x0050608a01007387 */ /* 0x000fe80000100a00 */
[----:B------:R-:W-:Y:S04]  /*60990*/  STL.64 [R1+0x5058], R136 ;  /* 0x0050588801007387 */ /* 0x000fe80000100a00 */
[----:B------:R-:W-:Y:S04]  /*609a0*/  STL.64 [R1+0x5070], R142 ;  /* 0x0050708e01007387 */ /* 0x000fe80000100a00 */
[----:B------:R-:W-:Y:S04]  /*609b0*/  STL.64 [R1+0x5068], R140 ;  /* 0x0050688c01007387 */ /* 0x000fe80000100a00 */
[----:B------:R-:W-:Y:S04]  /*609c0*/  LDS R228, [R6+0x14000] ;  /* 0x0140000006e47984 */ /* 0x000fe80000000800 */
[----:B------:R-:W-:Y:S01]  /*609d0*/  LDS R230, [R6+0x16000] ;  /* 0x0160000006e67984 */ /* 0x000fe20000000800 */
[----:B-1----:R-:W-:Y:S03]  /*609e0*/  HMMA.1688.F32.TF32 R52, R224, R10, R52 ;  /* 0x0000000ae034723c */ /* 0x002fe60000081034 */
[----:B------:R-:W-:Y:S04]  /*609f0*/  STL.64 [R1+0x5080], R146 ;  /* 0x0050809201007387 */ /* 0x000fe80000100a00 */
[----:B------:R-:W-:Y:S04]  /*60a00*/  STL.64 [R1+0x5078], R144 ;  /* 0x0050789001007387 */ /* 0x000fe80000100a00 */
[----:B------:R-:W-:Y:S04]  /*60a10*/  STL.64 [R1+0x5090], R150 ;  /* 0x0050909601007387 */ /* 0x000fe80000100a00 */
[----:B------:R1:W-:Y:S04]  /*60a20*/  STL.64 [R1+0x5088], R148 ;  /* 0x0050889401007387 */ /* 0x0003e80000100a00 */
[----:B------:R-:W-:Y:S04]  /*60a30*/  STL.64 [R1+0x50a0], R154 ;  /* 0x0050a09a01007387 */ /* 0x000fe80000100a00 */
[----:B------:R-:W-:Y:S04]  /*60a40*/  STL.64 [R1+0x5098], R152 ;  /* 0x0050989801007387 */ /* 0x000fe80000100a00 */
[----:B------:R-:W-:Y:S04]  /*60a50*/  STL [R1+0x4edc], R216 ;  /* 0x004edcd801007387 */ /* 0x000fe80000100800 */
[----:B------:R-:W-:Y:S01]  /*60a60*/  STL [R1+0x4ed8], R217 ;  /* 0x004ed8d901007387 */ /* 0x000fe20000100800 */
[----:B------:R-:W-:-:S03]  /*60a70*/  MOV R13, R52 ;  /* 0x00000034000d7202 */ /* 0x000fc60000000f00 */
[----:B------:R-:W-:Y:S01]  /*60a80*/  STL [R1+0x4ed4], R218 ;  /* 0x004ed4da01007387 */ /* 0x000fe20000100800 */
[----:B------:R-:W-:-:S03]  /*60a90*/  IMAD.MOV.U32 R12, RZ, RZ, R53 ;  /* 0x000000ffff0c7224 */ /* 0x000fc600078e0035 */
[----:B------:R-:W-:Y:S01]  /*60aa0*/  STL [R1+0x4ed0], R219 ;  /* 0x004ed0db01007387 */ /* 0x000fe20000100800 */
[----:B------:R-:W-:-:S03]  /*60ab0*/  MOV R52, R27 ;  /* 0x0000001b00347202 */ /* 0x000fc60000000f00 */
[----:B------:R-:W-:Y:S01]  /*60ac0*/  STL [R1+0x4ee0], R221 ;  /* 0x004ee0dd01007387 */ /* 0x000fe20000100800 */
[----:B------:R-:W-:Y:S01]  /*60ad0*/  MOV R9, R54 ;  /* 0x0000003600097202 */ /* 0x000fe20000000f00 */
[----:B------:R-:W-:Y:S02]  /*60ae0*/  IMAD.MOV.U32 R53, RZ, RZ, R19 ;  /* 0x000000ffff357224 */ /* 0x000fe400078e0013 */
[----:B------:R-:W-:Y:S01]  /*60af0*/  STL [R1+0x4ecc], R222 ;  /* 0x004eccde01007387 */ /* 0x000fe20000100800 */
[----:B------:R-:W-:Y:S01]  /*60b00*/  IMAD.MOV.U32 R8, RZ, RZ, R55 ;  /* 0x000000ffff087224 */ /* 0x000fe200078e0037 */
[----:B------:R-:W-:Y:S02]  /*60b10*/  MOV R54, R15 ;  /* 0x0000000f00367202 */ /* 0x000fe40000000f00 */
[----:B------:R-:W-:Y:S01]  /*60b20*/  STL [R1+0x4ec8], R223 ;  /* 0x004ec8df01007387 */ /* 0x000fe20000100800 */
[----:B------:R-:W-:-:S03]  /*60b30*/  IMAD.MOV.U32 R55, RZ, RZ, R18 ;  /* 0x000000ffff377224 */ /* 0x000fc600078e0012 */
[----:B------:R-:W3:Y:S04]  /*60b40*/  LDL.LU R27, [R1+0x5194] ;  /* 0x00519400011b7983 */ /* 0x000ee80000300800 */
[----:B------:R-:W4:Y:S04]  /*60b50*/  LDL.LU R19, [R1+0x5190] ;  /* 0x0051900001137983 */ /* 0x000f280000300800 */
[----:B------:R-:W2:Y:S04]  /*60b60*/  LDL.LU R15, [R1+0x518c] ;  /* 0x00518c00010f7983 */ /* 0x000ea80000300800 */
        /* <DEDUP_REMOVED lines=10> */
[----:B------:R-:W1:Y:S01]  /*60c10*/  LDS R231, [R7+0x16000] ;  /* 0x0160000007e77984 */ /* 0x000e620000000800 */
[----:B--2---:R-:W-:Y:S01]  /*60c20*/  IMAD.MOV.U32 R71, RZ, RZ, R15 ;  /* 0x000000ffff477224 */ /* 0x004fe200078e000f */
[----:B---3--:R-:W-:Y:S01]  /*60c30*/  MOV R70, R18 ;  /* 0x0000001200467202 */ /* 0x008fe20000000f00 */
[----:B----4-:R-:W-:Y:S01]  /*60c40*/  IMAD.MOV.U32 R69, RZ, RZ, R34 ;  /* 0x000000ffff457224 */ /* 0x010fe200078e0022 */
[----:B------:R-:W-:-:S02]  /*60c50*/  MOV R68, R35 ;  /* 0x0000002300447202 */ /* 0x000fc40000000f00 */
[----:B------:R-:W2:Y:S04]  /*60c60*/  LDL.LU R35, [R1+0x5164] ;  /* 0x0051640001237983 */ /* 0x000ea80000300800 */
[----:B------:R-:W3:Y:S04]  /*60c70*/  LDL.LU R34, [R1+0x5160] ;  /* 0x0051600001227983 */ /* 0x000ee80000300800 */
[----:B------:R-:W4:Y:S01]  /*60c80*/  LDL.LU R18, [R1+0x515c] ;  /* 0x00515c0001127983 */ /* 0x000f220000300800 */
[----:B------:R-:W-:Y:S01]  /*60c90*/  MOV R74, R38 ;  /* 0x00000026004a7202 */ /* 0x000fe20000000f00 */
[----:B------:R-:W-:-:S02]  /*60ca0*/  IMAD.MOV.U32 R73, RZ, RZ, R26 ;  /* 0x000000ffff497224 */ /* 0x000fc400078e001a */
[----:B------:R-:W4:Y:S01]  /*60cb0*/  LDL.LU R15, [R1+0x5158] ;  /* 0x00515800010f7983 */ /* 0x000f220000300800 */
[----:B------:R-:W-:-:S03]  /*60cc0*/  MOV R72, R14 ;  /* 0x0000000e00487202 */ /* 0x000fc60000000f00 */
[----:B------:R-:W4:Y:S01]  /*60cd0*/  LDL.LU R14, [R1+0x5154] ;  /* 0x00515400010e7983 */ /* 0x000f220000300800 */
[----:B------:R-:W-:-:S03]  /*60ce0*/  IMAD.MOV.U32 R75, RZ, RZ, R39 ;  /* 0x000000ffff4b7224 */ /* 0x000fc600078e0027 */
[----:B------:R-:W4:Y:S04]  /*60cf0*/  LDL.LU R26, [R1+0x5150] ;  /* 0x00515000011a7983 */ /* 0x000f280000300800 */
[----:B------:R-:W4:Y:S04]  /*60d00*/  LDL.LU R38, [R1+0x514c] ;  /* 0x00514c0001267983 */ /* 0x000f280000300800 */
[----:B------:R-:W4:Y:S01]  /*60d10*/  LDL.LU R39, [R1+0x5148] ;  /* 0x0051480001277983 */ /* 0x000f220000300800 */
[----:B------:R-:W-:Y:S01]  /*60d20*/  MOV R78, R31 ;  /* 0x0000001f004e7202 */ /* 0x000fe20000000f00 */
[----:B------:R-:W-:-:S02]  /*60d30*/  IMAD.MOV.U32 R79, RZ, RZ, R30 ;  /* 0x000000ffff4f7224 */ /* 0x000fc400078e001e */
[----:B--2---:R-:W-:Y:S01]  /*60d40*/  IMAD.MOV.U32 R77, RZ, RZ, R35 ;  /* 0x000000ffff4d7224 */ /* 0x004fe200078e0023 */
[----:B---3--:R-:W-:Y:S02]  /*60d50*/  MOV R76, R34 ;  /* 0x00000022004c7202 */ /* 0x008fe40000000f00 */
[----:B------:R-:W2:Y:S04]  /*60d60*/  LDL.LU R34, [R1+0x5144] ;  /* 0x0051440001227983 */ /* 0x000ea80000300800 */
[----:B------:R-:W3:Y:S04]  /*60d70*/  LDL.LU R35, [R1+0x5140] ;  /* 0x0051400001237983 */ /* 0x000ee80000300800 */
[----:B------:R-:W3:Y:S04]  /*60d80*/  LDL.LU R31, [R1+0x513c] ;  /* 0x00513c00011f7983 */ /* 0x000ee80000300800 */
[----:B------:R-:W3:Y:S04]  /*60d90*/  LDL.LU R30, [R1+0x5138] ;  /* 0x00513800011e7983 */ /* 0x000ee80000300800 */
[----:B------:R-:W3:Y:S01]  /*60da0*/  LDL.LU R84, [R1+0xbd0] ;  /* 0x000bd00001547983 */ /* 0x000ee20000300800 */
[----:B----4-:R-:W-:-:S03]  /*60db0*/  IMAD.MOV.U32 R87, RZ, RZ, R38 ;  /* 0x000000ffff577224 */ /* 0x010fc600078e0026 */
[----:B------:R-:W4:Y:S01]  /*60dc0*/  LDL.LU R85, [R1+0xbd4] ;  /* 0x000bd40001557983 */ /* 0x000f220000300800 */
[----:B------:R-:W-:-:S03]  /*60dd0*/  MOV R86, R39 ;  /* 0x0000002700567202 */ /* 0x000fc60000000f00 */
[----:B------:R-:W4:Y:S04]  /*60de0*/  LDL.LU R39, [R1+0x5134] ;  /* 0x0051340001277983 */ /* 0x000f280000300800 */
[----:B------:R-:W4:Y:S01]  /*60df0*/  LDL.LU R38, [R1+0x5130] ;  /* 0x0051300001267983 */ /* 0x000f220000300800 */
[----:B--2---:R-:W-:Y:S01]  /*60e00*/  IMAD.MOV.U32 R91, RZ, RZ, R34 ;  /* 0x000000ffff5b7224 */ /* 0x004fe200078e0022 */
[----:B---3--:R-:W-:Y:S02]  /*60e10*/  MOV R90, R35 ;  /* 0x00000023005a7202 */ /* 0x008fe40000000f00 */
[----:B------:R-:W-:Y:S02]  /*60e20*/  MOV R88, R31 ;  /* 0x0000001f00587202 */ /* 0x000fe40000000f00 */
[----:B------:R-:W2:Y:S01]  /*60e30*/  LDL.LU R31, [R1+0x512c] ;  /* 0x00512c00011f7983 */ /* 0x000ea20000300800 */
[----:B------:R-:W-:-:S03]  /*60e40*/  IMAD.MOV.U32 R89, RZ, RZ, R30 ;  /* 0x000000ffff597224 */ /* 0x000fc600078e001e */
[----:B------:R-:W3:Y:S04]  /*60e50*/  LDL.LU R30, [R1+0x5128] ;  /* 0x00512800011e7983 */ /* 0x000ee80000300800 */
[----:B------:R-:W2:Y:S04]  /*60e60*/  LDL.LU R35, [R1+0x5124] ;  /* 0x0051240001237983 */ /* 0x000ea80000300800 */
[----:B------:R-:W2:Y:S01]  /*60e70*/  LDL.LU R34, [R1+0x5120] ;  /* 0x0051200001227983 */ /* 0x000ea20000300800 */
[----:B----4-:R-:W-:-:S03]  /*60e80*/  IMAD.MOV.U32 R95, RZ, RZ, R39 ;  /* 0x000000ffff5f7224 */ /* 0x010fc600078e0027 */
[----:B------:R-:W4:Y:S01]  /*60e90*/  LDL.LU R92, [R1+0xbf0] ;  /* 0x000bf000015c7983 */ /* 0x000f220000300800 */
[----:B------:R-:W-:-:S03]  /*60ea0*/  MOV R94, R38 ;  /* 0x00000026005e7202 */ /* 0x000fc60000000f00 */
        /* <DEDUP_REMOVED lines=8> */
[----:B------:R-:W4:Y:S01]  /*60f30*/  LDL.LU R105, [R1+0xc24] ;  /* 0x000c240001697983 */ /* 0x000f220000300800 */
[----:B--2---:R-:W-:Y:S01]  /*60f40*/  IMAD.MOV.U32 R107, RZ, RZ, R38 ;  /* 0x000000ffff6b7224 */ /* 0x004fe200078e0026 */
[----:B---3--:R-:W-:-:S02]  /*60f50*/  MOV R106, R39 ;  /* 0x00000027006a7202 */ /* 0x008fc40000000f00 */
        /* <DEDUP_REMOVED lines=42> */
[----:B------:R-:W-:-:S03]  /*61200*/  MOV R96, R34 ;  /* 0x0000002200607202 */ /* 0x000fc60000000f00 */
[----:B------:R-:W4:Y:S01]  /*61210*/  LDL.LU R112, [R1+0xc40] ;  /* 0x000c400001707983 */ /* 0x000f220000300800 */
[----:B------:R-:W-:-:S03]  /*61220*/  IMAD.MOV.U32 R97, RZ, RZ, R35 ;  /* 0x000000ffff617224 */ /* 0x000fc600078e0023 */
        /* <DEDUP_REMOVED lines=8> */
[----:B------:R-:W-:Y:S02]  /*612b0*/  IMAD.MOV.U32 R65, RZ, RZ, R27 ;  /* 0x000000ffff417224 */ /* 0x000fe400078e001b */
[----:B--2---:R-:W-:Y:S01]  /*612c0*/  IMAD.MOV.U32 R115, RZ, RZ, R39 ;  /* 0x000000ffff737224 */ /* 0x004fe200078e0027 */
[----:B---3--:R-:W-:-:S02]  /*612d0*/  MOV R114, R38 ;  /* 0x0000002600727202 */ /* 0x008fc40000000f00 */
        /* <DEDUP_REMOVED lines=15> */
[----:B------:R-:W-:Y:S04]  /*613d0*/  LDS R236, [R6+0x14080] ;  /* 0x0140800006ec7984 */ /* 0x000fe80000000800 */
[----:B------:R-:W-:Y:S04]  /*613e0*/  LDS R238, [R6+0x16080] ;  /* 0x0160800006ee7984 */ /* 0x000fe80000000800 */
[----:B------:R-:W-:Y:S04]  /*613f0*/  LDS R237, [R7+0x14080] ;  /* 0x0140800007ed7984 */ /* 0x000fe80000000800 */
[----:B------:R-:W1:Y:S01]  /*61400*/  LDS R239, [R7+0x16080] ;  /* 0x0160800007ef7984 */ /* 0x000e620000000800 */
[-C--:B----4-:R-:W-:Y:S08]  /*61410*/  HMMA.1688.F32.TF32 R120, R228, R10.reuse, R120 ;  /* 0x0000000ae478723c */ /* 0x090ff00000081078 */
[-C--:B------:R-:W-:Y:S08]  /*61420*/  HMMA.1688.F32.TF32 R88, R232, R10.reuse, R88 ;  /* 0x0000000ae858723c */ /* 0x080ff00000081058 */
[----:B-1----:R-:W-:Y:S08]  /*61430*/  HMMA.1688.F32.TF32 R56, R236, R10, R56 ;  /* 0x0000000aec38723c */ /* 0x002ff00000081038 */
[C---:B--2---:R-:W-:Y:S08]  /*61440*/  HMMA.1688.F32.TF32 R124, R224.reuse, R38, R124 ;  /* 0x00000026e07c723c */ /* 0x044ff0000008107c */
[C---:B---3--:R-:W-:Y:S08]  /*61450*/  HMMA.1688.F32.TF32 R128, R224.reuse, R34, R128 ;  /* 0x00000022e080723c */ /* 0x048ff00000081080 */
[C---:B------:R-:W-:Y:S08]  /*61460*/  HMMA.1688.F32.TF32 R132, R224.reuse, R30, R132 ;  /* 0x0000001ee084723c */ /* 0x040ff00000081084 */
[C---:B------:R-:W-:Y:S08]  /*61470*/  HMMA.1688.F32.TF32 R148, R224.reuse, R14, R148 ;  /* 0x0000000ee094723c */ /* 0x040ff00000081094 */
[C---:B------:R-:W-:Y:S08]  /*61480*/  HMMA.1688.F32.TF32 R136, R224.reuse, R26, R136 ;  /* 0x0000001ae088723c */ /* 0x040ff00000081088 */
[----:B------:R-:W-:Y:S08]  /*61490*/  HMMA.1688.F32.TF32 R140, R224, R22, R140 ;  /* 0x00000016e08c723c */ /* 0x000ff0000008108c */
[C---:B------:R-:W-:Y:S08]  /*614a0*/  HMMA.1688.F32.TF32 R116, R228.reuse, R14, R116 ;  /* 0x0000000ee474723c */ /* 0x040ff00000081074 */
[C---:B------:R-:W-:Y:S01]  /*614b0*/  HMMA.1688.F32.TF32 R112, R228.reuse, R18, R112 ;  /* 0x00000012e470723c */ /* 0x040fe20000081070 */
[----:B------:R-:W-:Y:S07]  /*614c0*/  STL [R1+0x168c], R151 ;  /* 0x00168c9701007387 */ /* 0x000fee0000100800 */
[C---:B------:R-:W-:Y:S01]  /*614d0*/  HMMA.1688.F32.TF32 R108, R228.reuse, R22, R108 ;  /* 0x00000016e46c723c */ /* 0x040fe2000008106c */
[----:B------:R-:W-:Y:S07]  /*614e0*/  STL.64 [R1+0x1660], R140 ;  /* 0x0016608c01007387 */ /* 0x000fee0000100a00 */
[C---:B------:R-:W-:Y:S01]  /*614f0*/  HMMA.1688.F32.TF32 R104, R228.reuse, R26, R104 ;  /* 0x0000001ae468723c */ /* 0x040fe20000081068 */
[----:B------:R-:W-:Y:S07]  /*61500*/  STL.64 [R1+0x1650], R136 ;  /* 0x0016508801007387 */ /* 0x000fee0000100a00 */
[C---:B------:R-:W-:Y:S01]  /*61510*/  HMMA.1688.F32.TF32 R100, R228.reuse, R30, R100 ;  /* 0x0000001ee464723c */ /* 0x040fe20000081064 */
[----:B------:R-:W-:Y:S07]  /*61520*/  STL.64 [R1+0x1658], R138 ;  /* 0x0016588a01007387 */ /* 0x000fee0000100a00 */
[C---:B------:R-:W-:Y:S01]  /*61530*/  HMMA.1688.F32.TF32 R96, R228.reuse, R34, R96 ;  /* 0x00000022e460723c */ /* 0x040fe20000081060 */
[----:B------:R-:W-:Y:S07]  /*61540*/  STL.64 [R1+0x1640], R132 ;  /* 0x0016408401007387 */ /* 0x000fee0000100a00 */
        /* <DEDUP_REMOVED lines=55> */
[----:B------:R1:W-:Y:S04]  /*618c0*/  STL.64 [R1+0xc20], R56 ;  /* 0x000c203801007387 */ /* 0x0003e80000100a00 */
[----:B------:R2:W-:Y:S04]  /*618d0*/  STL.64 [R1+0xc28], R58 ;  /* 0x000c283a01007387 */ /* 0x0005e80000100a00 */
[----:B------:R3:W-:Y:S01]  /*618e0*/  STL.64 [R1+0xc10], R52 ;  /* 0x000c103401007387 */ /* 0x0007e20000100a00 */
[----:B-1----:R-:W-:Y:S01]  /*618f0*/  IMAD.MOV.U32 R56, RZ, RZ, R47 ;  /* 0x000000ffff387224 */ /* 0x002fe200078e002f */
[----:B------:R-:W-:-:S02]  /*61900*/  MOV R57, R46 ;  /* 0x0000002e00397202 */ /* 0x000fc40000000f00 */
[----:B------:R-:W4:Y:S01]  /*61910*/  LDL.LU R47, [R1+0x50d4] ;  /* 0x0050d400012f7983 */ /* 0x000f220000300800 */
[----:B--2---:R-:W-:Y:S01]  /*61920*/  IMAD.MOV.U32 R58, RZ, RZ, R44 ;  /* 0x000000ffff3a7224 */ /* 0x004fe200078e002c */
[----:B------:R-:W-:Y:S02]  /*61930*/  MOV R59, R45 ;  /* 0x0000002d003b7202 */ /* 0x000fe40000000f00 */
[----:B------:R-:W2:Y:S04]  /*61940*/  LDL.LU R46, [R1+0x50d0] ;  /* 0x0050d000012e7983 */ /* 0x000ea80000300800 */
[----:B------:R-:W2:Y:S04]  /*61950*/  LDL.LU R44, [R1+0x50cc] ;  /* 0x0050cc00012c7983 */ /* 0x000ea80000300800 */
[----:B------:R-:W2:Y:S01]  /*61960*/  LDL.LU R45, [R1+0x50c8] ;  /* 0x0050c800012d7983 */ /* 0x000ea20000300800 */
[----:B------:R-:W-:Y:S01]  /*61970*/  IMAD.MOV.U32 R61, RZ, RZ, R48 ;  /* 0x000000ffff3d7224 */ /* 0x000fe200078e0030 */
[----:B------:R-:W-:-:S02]  /*61980*/  MOV R62, R49 ;  /* 0x00000031003e7202 */ /* 0x000fc40000000f00 */
[----:B------:R-:W2:Y:S01]  /*61990*/  LDL.LU R60, [R1+0x1e0] ;  /* 0x0001e000013c7983 */ /* 0x000ea20000300800 */
[----:B------:R-:W-:-:S03]  /*619a0*/  IMAD.MOV.U32 R63, RZ, RZ, R50 ;  /* 0x000000ffff3f7224 */ /* 0x000fc600078e0032 */
[----:B------:R-:W2:Y:S04]  /*619b0*/  LDL.LU R48, [R1+0x50c4] ;  /* 0x0050c40001307983 */ /* 0x000ea80000300800 */
[----:B------:R-:W2:Y:S04]  /*619c0*/  LDL.LU R49, [R1+0x50c0] ;  /* 0x0050c00001317983 */ /* 0x000ea80000300800 */
[----:B------:R-:W2:Y:S01]  /*619d0*/  LDL.LU R50, [R1+0x50bc] ;  /* 0x0050bc0001327983 */ /* 0x000ea20000300800 */
[----:B---3--:R-:W-:Y:S01]  /*619e0*/  MOV R52, R51 ;  /* 0x0000003300347202 */ /* 0x008fe20000000f00 */
[----:B------:R-:W-:Y:S01]  /*619f0*/  IMAD.MOV.U32 R33, RZ, RZ, R54 ;  /* 0x000000ffff217224 */ /* 0x000fe200078e0036 */
[----:B------:R-:W-:Y:S01]  /*61a00*/  MOV R32, R55 ;  /* 0x0000003700207202 */ /* 0x000fe20000000f00 */
[----:B----4-:R-:W-:Y:S01]  /*61a10*/  IMAD.MOV.U32 R67, RZ, RZ, R47 ;  /* 0x000000ffff437224 */ /* 0x010fe200078e002f */
[----:B--2---:R-:W-:-:S02]  /*61a20*/  MOV R66, R46 ;  /* 0x0000002e00427202 */ /* 0x004fc40000000f00 */
[----:B------:R-:W-:Y:S02]  /*61a30*/  MOV R64, R44 ;  /* 0x0000002c00407202 */ /* 0x000fe40000000f00 */
[----:B------:R-:W2:Y:S01]  /*61a40*/  LDL.LU R44, [R1+0x50b8] ;  /* 0x0050b800012c7983 */ /* 0x000ea20000300800 */
[----:B------:R-:W-:-:S03]  /*61a50*/  IMAD.MOV.U32 R65, RZ, RZ, R45 ;  /* 0x000000ffff417224 */ /* 0x000fc600078e002d */
        /* <DEDUP_REMOVED lines=8> */
[----:B------:R-:W3:Y:S04]  /*61ae0*/  LDL.LU R53, [R1+0x1c4] ;  /* 0x0001c40001357983 */ /* 0x000ee80000300800 */
[----:B------:R-:W3:Y:S04]  /*61af0*/  LDL.LU R54, [R1+0x1c8] ;  /* 0x0001c80001367983 */ /* 0x000ee80000300800 */
[----:B------:R-:W3:Y:S01]  /*61b00*/  LDL.LU R55, [R1+0x1cc] ;  /* 0x0001cc0001377983 */ /* 0x000ee20000300800 */
[----:B------:R-:W-:Y:S11]  /*61b10*/  HMMA.1688.F32.TF32 R40, R236, R30, R40 ;  /* 0x0000001eec28723c */ /* 0x000ff60000081028 */
[----:B------:R-:W-:Y:S11]  /*61b20*/  @!UPT UIADD3 URZ, URZ, URZ, URZ ;  /* 0x0000003f3f3ff290 */ /* 0x000ff6000fffe03f */
[----:B------:R-:W-:Y:S02]  /*61b30*/  @!UPT UIADD3 URZ, URZ, URZ, URZ ;  /* 0x0000003f3f3ff290 */ /* 0x000fe4000fffe03f */
[----:B------:R-:W-:Y:S01]  /*61b40*/  IMAD.MOV.U32 R29, RZ, RZ, R40 ;  /* 0x000000ffff1d7224 */ /* 0x000fe200078e0028 */
[----:B------:R-:W-:Y:S01]  /*61b50*/  MOV R28, R41 ;  /* 0x00000029001c7202 */ /* 0x000fe20000000f00 */
[----:B------:R-:W-:Y:S01]  /*61b60*/  IMAD.MOV.U32 R25, RZ, RZ, R42 ;  /* 0x000000ffff197224 */ /* 0x000fe200078e002a */
[----:B------:R-:W-:Y:S01]  /*61b70*/  MOV R24, R43 ;  /* 0x0000002b00187202 */ /* 0x000fe20000000f00 */
[----:B------:R-:W-:Y:S01]  /*61b80*/  HMMA.1688.F32.TF32 R144, R224, R18, R144 ;  /* 0x00000012e090723c */ /* 0x000fe20000081090 */
[----:B------:R-:W-:Y:S01]  /*61b90*/  IMAD.MOV.U32 R37, RZ, RZ, R142 ;  /* 0x000000ffff257224 */ /* 0x000fe200078e008e */
[----:B------:R-:W-:Y:S01]  /*61ba0*/  MOV R36, R143 ;  /* 0x0000008f00247202 */ /* 0x000fe20000000f00 */
[----:B------:R-:W-:Y:S01]  /*61bb0*/  IMAD.MOV.U32 R222, RZ, RZ, R149 ;  /* 0x000000ffffde7224 */ /* 0x000fe200078e0095 */
[----:B------:R-:W-:Y:S01]  /*61bc0*/  MOV R219, R148 ;  /* 0x0000009400db7202 */ /* 0x000fe20000000f00 */
[----:B------:R-:W-:Y:S01]  /*61bd0*/  LDS R224, [R6+0x14180] ;  /* 0x0141800006e07984 */ /* 0x000fe20000000800 */
[----:B------:R-:W-:-:S03]  /*61be0*/  MOV R223, R150 ;  /* 0x0000009600df7202 */ /* 0x000fc60000000f00 */
[----:B------:R-:W-:Y:S04]  /*61bf0*/  LDS R226, [R6+0x16180] ;  /* 0x0161800006e27984 */ /* 0x000fe80000000800 */
[----:B------:R-:W-:Y:S04]  /*61c00*/  LDS R225, [R7+0x14180] ;  /* 0x0141800007e17984 */ /* 0x000fe80000000800 */
[----:B------:R-:W-:Y:S07]  /*61c10*/  LDS R227, [R7+0x16180] ;  /* 0x0161800007e37984 */ /* 0x000fee0000000800 */
[----:B------:R-:W-:Y:S01]  /*61c20*/  IMAD.MOV.U32 R221, RZ, RZ, R144 ;  /* 0x000000ffffdd7224 */ /* 0x000fe200078e0090 */
[----:B------:R-:W-:Y:S01]  /*61c30*/  MOV R216, R145 ;  /* 0x0000009100d87202 */ /* 0x000fe20000000f00 */
[----:B------:R-:W-:Y:S01]  /*61c40*/  IMAD.MOV.U32 R217, RZ, RZ, R146 ;  /* 0x000000ffffd97224 */ /* 0x000fe200078e0092 */
[----:B------:R-:W-:Y:S01]  /*61c50*/  MOV R218, R147 ;  /* 0x0000009300da7202 */ /* 0x000fe20000000f00 */
[----:B--2---:R-:W-:Y:S01]  /*61c60*/  HMMA.1688.F32.TF32 R40, R236, R34, R44 ;  /* 0x00000022ec28723c */ /* 0x004fe2000008102c */
[----:B------:R-:W-:Y:S04]  /*61c70*/  LDS R44, [R6+0x14100] ;  /* 0x01410000062c7984 */ /* 0x000fe80000000800 */
[----:B------:R-:W-:Y:S04]  /*61c80*/  LDS R46, [R6+0x16100] ;  /* 0x01610000062e7984 */ /* 0x000fe80000000800 */
[----:B------:R-:W-:Y:S04]  /*61c90*/  LDS R45, [R7+0x14100] ;  /* 0x01410000072d7984 */ /* 0x000fe80000000800 */
[----:B------:R-:W-:Y:S11]  /*61ca0*/  LDS R47, [R7+0x16100] ;  /* 0x01610000072f7984 */ /* 0x000ff60000000800 */
[----:B------:R-:W-:Y:S01]  /*61cb0*/  IMAD.MOV.U32 R243, RZ, RZ, R40 ;  /* 0x000000fffff37224 */ /* 0x000fe200078e0028 */
[----:B------:R-:W-:Y:S01]  /*61cc0*/  MOV R242, R41 ;  /* 0x0000002900f27202 */ /* 0x000fe20000000f00 */
[----:B------:R-:W-:Y:S01]  /*61cd0*/  IMAD.MOV.U32 R241, RZ, RZ, R42 ;  /* 0x000000fffff17224 */ /* 0x000fe200078e002a */
[----:B------:R-:W-:-:S02]  /*61ce0*/  MOV R240, R43 ;  /* 0x0000002b00f07202 */ /* 0x000fc40000000f00 */
[----:B----4-:R-:W-:Y:S01]  /*61cf0*/  HMMA.1688.F32.TF32 R40, R236, R38, R48 ;  /* 0x00000026ec28723c */ /* 0x010fe20000081030 */
[----:B------:R-:W-:Y:S04]  /*61d00*/  LDS R48, [R2+0x14180] ;  /* 0x0141800002307984 */ /* 0x000fe80000000800 */
[----:B------:R-:W-:Y:S04]  /*61d10*/  LDS R50, [R2+0x16180] ;  /* 0x0161800002327984 */ /* 0x000fe80000000800 */
[----:B------:R-:W-:Y:S04]  /*61d20*/  LDS R49, [R0+0x14180] ;  /* 0x0141800000317984 */ /* 0x000fe80000000800 */
[----:B------:R-:W-:Y:S11]  /*61d30*/  LDS R51, [R0+0x16180] ;  /* 0x0161800000337984 */ /* 0x000ff60000000800 */
[----:B------:R-:W-:Y:S01]  /*61d40*/  IMAD.MOV.U32 R21, RZ, RZ, R40 ;  /* 0x000000ffff157224 */ /* 0x000fe200078e0028 */
[----:B------:R-:W-:Y:S01]  /*61d50*/  MOV R20, R41 ;  /* 0x0000002900147202 */ /* 0x000fe20000000f00 */
[----:B------:R-:W-:Y:S01]  /*61d60*/  IMAD.MOV.U32 R17, RZ, RZ, R42 ;  /* 0x000000ffff117224 */ /* 0x000fe200078e002a */
[----:B------:R-:W-:Y:S01]  /*61d70*/  MOV R16, R43 ;  /* 0x0000002b00107202 */ /* 0x000fe20000000f00 */
[----:B------:R-:W-:Y:S04]  /*61d80*/  LDS R40, [R2+0x14100] ;  /* 0x0141000002287984 */ /* 0x000fe80000000800 */
[----:B------:R-:W-:Y:S04]  /*61d90*/  LDS R42, [R2+0x16100] ;  /* 0x01610000022a7984 */ /* 0x000fe80000000800 */
[----:B------:R-:W-:Y:S04]  /*61da0*/  LDS R41, [R0+0x14100] ;  /* 0x0141000000297984 */ /* 0x000fe80000000800 */
[----:B------:R-:W3:Y:S02]  /*61db0*/  LDS R43, [R0+0x16100] ;  /* 0x01610000002b7984 */ /* 0x000ee40000000800 */
[C---:B---3--:R-:W-:Y:S08]  /*61dc0*/  HMMA.1688.F32.TF32 R68, R40.reuse, R10, R68 ;  /* 0x0000000a2844723c */ /* 0x048ff00000081044 */
        /* <DEDUP_REMOVED lines=8> */
[----:B------:R1:W-:Y:S04]  /*61e50*/  STL.64 [R1+0x1600], R60 ;  /* 0x0016003c01007387 */ /* 0x0003e80000100a00 */
[----:B------:R2:W-:Y:S04]  /*61e60*/  STL.64 [R1+0x1608], R62 ;  /* 0x0016083e01007387 */ /* 0x0005e80000100a00 */
[----:B-1----:R-:W3:Y:S04]  /*61e70*/  LDL.LU R60, [R1+0x20] ;  /* 0x00002000013c7983 */ /* 0x002ee80000300800 */
[----:B------:R-:W-:Y:S04]  /*61e80*/  STL.64 [R1+0x15f0], R56 ;  /* 0x0015f03801007387 */ /* 0x000fe80000100a00 */
[----:B------:R-:W-:Y:S04]  /*61e90*/  STL.64 [R1+0x15f8], R58 ;  /* 0x0015f83a01007387 */ /* 0x000fe80000100a00 */
[----:B------:R1:W-:Y:S04]  /*61ea0*/  STL.64 [R1+0x15e0], R52 ;  /* 0x0015e03401007387 */ /* 0x0003e80000100a00 */
[----:B------:R4:W-:Y:S04]  /*61eb0*/  STL.64 [R1+0x15e8], R54 ;  /* 0x0015e83601007387 */ /* 0x0009e80000100a00 */
[----:B------:R-:W3:Y:S04]  /*61ec0*/  LDL.LU R61, [R1+0x24] ;  /* 0x00002400013d7983 */ /* 0x000ee80000300800 */
[----:B--2---:R-:W3:Y:S04]  /*61ed0*/  LDL.LU R62, [R1+0x28] ;  /* 0x00002800013e7983 */ /* 0x004ee80000300800 */
        /* <DEDUP_REMOVED lines=107> */
[----:B----4-:R-:W-:Y:S08]  /*62590*/  HMMA.1688.F32.TF32 R140, R44, R14, R140 ;  /* 0x0000000e2c8c723c */ /* 0x010ff0000008108c */
[C---:B------:R-:W-:Y:S08]  /*625a0*/  HMMA.1688.F32.TF32 R152, R40.reuse, R34, R152 ;  /* 0x000000222898723c */ /* 0x040ff00000081098 */
[C---:B------:R-:W-:Y:S08]  /*625b0*/  HMMA.1688.F32.TF32 R228, R40.reuse, R30, R228 ;  /* 0x0000001e28e4723c */ /* 0x040ff000000810e4 */
[----:B------:R-:W-:Y:S08]  /*625c0*/  HMMA.1688.F32.TF32 R148, R40, R38, R148 ;  /* 0x000000262894723c */ /* 0x000ff00000081094 */
[C---:B------:R-:W-:Y:S07]  /*625d0*/  HMMA.1688.F32.TF32 R40, R44.reuse, R10, R144 ;  /* 0x0000000a2c28723c */ /* 0x040fee0000081090 */
        /* <DEDUP_REMOVED lines=13> */
[----:B------:R-:W-:Y:S09]  /*626b0*/  STL.64 [R1+0x1278], R138 ;  /* 0x0012788a01007387 */ /* 0x000ff20000100a00 */
[----:B------:R-:W-:Y:S04]  /*626c0*/  STL.64 [R1+0x1260], R40 ;  /* 0x0012602801007387 */ /* 0x000fe80000100a00 */
[----:B------:R1:W-:Y:S02]  /*626d0*/  STL.64 [R1+0x1268], R42 ;  /* 0x0012682a01007387 */ /* 0x0003e40000100a00 */
[C---:B-1----:R-:W-:Y:S02]  /*626e0*/  HMMA.1688.F32.TF32 R40, R44.reuse, R34, R120 ;  /* 0x000000222c28723c */ /* 0x042fe40000081078 */
[----:B------:R-:W-:Y:S04]  /*626f0*/  STL.64 [R1+0x1250], R128 ;  /* 0x0012508001007387 */ /* 0x000fe80000100a00 */
[----:B------:R-:W-:Y:S02]  /*62700*/  STL.64 [R1+0x1258], R130 ;  /* 0x0012588201007387 */ /* 0x000fe40000100a00 */
[----:B------:R-:W-:Y:S02]  /*62710*/  HMMA.1688.F32.TF32 R116, R44, R38, R116 ;  /* 0x000000262c74723c */ /* 0x000fe40000081074 */
[----:B------:R-:W-:Y:S04]  /*62720*/  STL.64 [R1+0x1240], R124 ;  /* 0x0012407c01007387 */ /* 0x000fe80000100a00 */
[----:B------:R-:W-:Y:S02]  /*62730*/  STL.64 [R1+0x1248], R126 ;  /* 0x0012487e01007387 */ /* 0x000fe40000100a00 */
[C---:B------:R-:W-:Y:S07]  /*62740*/  HMMA.1688.F32.TF32 R44, R48.reuse, R10, R112 ;  /* 0x0000000a302c723c */ /* 0x040fee0000081070 */
[----:B------:R-:W-:Y:S04]  /*62750*/  STL.64 [R1+0x1230], R40 ;  /* 0x0012302801007387 */ /* 0x000fe80000100a00 */
[----:B------:R1:W-:Y:S02]  /*62760*/  STL.64 [R1+0x1238], R42 ;  /* 0x0012382a01007387 */ /* 0x0003e40000100a00 */
[C---:B-1----:R-:W-:Y:S02]  /*62770*/  HMMA.1688.F32.TF32 R40, R48.reuse, R14, R52 ;  /* 0x0000000e3028723c */ /* 0x042fe40000081034 */
[----:B------:R-:W-:Y:S04]  /*62780*/  STL.64 [R1+0xea0], R116 ;  /* 0x000ea07401007387 */ /* 0x000fe80000100a00 */
[----:B------:R-:W-:Y:S04]  /*62790*/  STL.64 [R1+0xea8], R118 ;  /* 0x000ea87601007387 */ /* 0x000fe80000100a00 */
[----:B------:R-:W2:Y:S04]  /*627a0*/  LDL.LU R52, [R1+0xb50] ;  /* 0x000b500001347983 */ /* 0x000ea80000300800 */
[----:B------:R-:W-:Y:S04]  /*627b0*/  STL.64 [R1+0xe90], R44 ;  /* 0x000e902c01007387 */ /* 0x000fe80000100a00 */
[----:B------:R1:W-:Y:S05]  /*627c0*/  STL.64 [R1+0xe98], R46 ;  /* 0x000e982e01007387 */ /* 0x0003ea0000100a00 */
[----:B------:R-:W-:Y:S04]  /*627d0*/  STL.64 [R1+0xe80], R40 ;  /* 0x000e802801007387 */ /* 0x000fe80000100a00 */
[----:B------:R3:W-:Y:S04]  /*627e0*/  STL.64 [R1+0xe88], R42 ;  /* 0x000e882a01007387 */ /* 0x0007e80000100a00 */
[----:B------:R-:W2:Y:S04]  /*627f0*/  LDL.LU R53, [R1+0xb54] ;  /* 0x000b540001357983 */ /* 0x000ea80000300800 */
[----:B------:R-:W2:Y:S04]  /*62800*/  LDL.LU R54, [R1+0xb58] ;  /* 0x000b580001367983 */ /* 0x000ea80000300800 */
[----:B------:R-:W2:Y:S01]  /*62810*/  LDL.LU R55, [R1+0xb5c] ;  /* 0x000b5c0001377983 */ /* 0x000ea20000300800 */
[C---:B------:R-:W-:Y:S08]  /*62820*/  HMMA.1688.F32.TF32 R108, R48.reuse, R18, R108 ;  /* 0x00000012306c723c */ /* 0x040ff0000008106c */
[C---:B-1----:R-:W-:Y:S08]  /*62830*/  HMMA.1688.F32.TF32 R44, R48.reuse, R22, R104 ;  /* 0x00000016302c723c */ /* 0x042ff00000081068 */
[C---:B---3--:R-:W-:Y:S07]  /*62840*/  HMMA.1688.F32.TF32 R40, R48.reuse, R26, R100 ;  /* 0x0000001a3028723c */ /* 0x048fee0000081064 */
        /* <DEDUP_REMOVED lines=8> */
[----:B---3--:R-:W-:Y:S01]  /*628d0*/  HMMA.1688.F32.TF32 R40, R48, R38, R88 ;  /* 0x000000263028723c */ /* 0x008fe20000081058 */
        /* <DEDUP_REMOVED lines=27> */
[----:B------:R-:W2:Y:S01]  /*62a90*/  LDS R43, [R0+0x16200] ;  /* 0x01620000002b7984 */ /* 0x000ea20000000800 */
[C---:B-1----:R-:W-:Y:S08]  /*62aa0*/  HMMA.1688.F32.TF32 R48, R224.reuse, R34, R60 ;  /* 0x00000022e030723c */ /* 0x042ff0000008103c */
[----:B---3--:R-:W-:Y:S01]  /*62ab0*/  HMMA.1688.F32.TF32 R44, R224, R38, R56 ;  /* 0x00000026e02c723c */ /* 0x008fe20000081038 */
[----:B------:R-:W-:Y:S04]  /*62ac0*/  LDS R224, [R6+0x14280] ;  /* 0x0142800006e07984 */ /* 0x000fe80000000800 */
[----:B------:R-:W-:Y:S04]  /*62ad0*/  LDS R226, [R6+0x16280] ;  /* 0x0162800006e27984 */ /* 0x000fe80000000800 */
[----:B------:R-:W-:Y:S04]  /*62ae0*/  LDS R225, [R7+0x14280] ;  /* 0x0142800007e17984 */ /* 0x000fe80000000800 */
[----:B------:R-:W-:Y:S04]  /*62af0*/  LDS R227, [R7+0x16280] ;  /* 0x0162800007e37984 */ /* 0x000fe80000000800 */
        /* <DEDUP_REMOVED lines=13> */
[----:B--2---:R-:W-:Y:S11]  /*62bd0*/  HMMA.1688.F32.TF32 R52, R40, R10, R52 ;  /* 0x0000000a2834723c */ /* 0x004ff60000081034 */
[----:B------:R-:W-:Y:S11]  /*62be0*/  @!UPT UIADD3 URZ, URZ, URZ, URZ ;  /* 0x0000003f3f3ff290 */ /* 0x000ff6000fffe03f */
[----:B------:R-:W-:Y:S01]  /*62bf0*/  @!UPT UIADD3 URZ, URZ, URZ, URZ ;  /* 0x0000003f3f3ff290 */ /* 0x000fe2000fffe03f */
        /* <DEDUP_REMOVED lines=123> */
[----:B-1----:R-:W2:Y:S04]  /*633b0*/  LDL.LU R54, [R1+0x218] ;  /* 0x0002180001367983 */ /* 0x002ea80000300800 */
[----:B------:R-:W2:Y:S01]  /*633c0*/  LDL.LU R55, [R1+0x21c] ;  /* 0x00021c0001377983 */ /* 0x000ea20000300800 */
[C---:B---3--:R-:W-:Y:S08]  /*633d0*/  HMMA.1688.F32.TF32 R120, R44.reuse, R34, R120 ;  /* 0x000000222c78723c */ /* 0x048ff00000081078 */
[C---:B----4-:R-:W-:Y:S08]  /*633e0*/  HMMA.1688.F32.TF32 R128, R44.reuse, R26, R128 ;  /* 0x0000001a2c80723c */ /* 0x050ff00000081080 */
[----:B------:R-:W-:Y:S08]  /*633f0*/  HMMA.1688.F32.TF32 R140, R44, R14, R140 ;  /* 0x0000000e2c8c723c */ /* 0x000ff0000008108c */
        /* <DEDUP_REMOVED lines=8> */
[----:B-1----:R-:W3:Y:S04]  /*63480*/  LDL.LU.64 R154, [R1+0x50a0] ;  /* 0x0050a000019a7983 */ /* 0x002ee80000300a00 */
[----:B------:R-:W3:Y:S04]  /*63490*/  LDL.LU.64 R152, [R1+0x5098] ;  /* 0x0050980001987983 */ /* 0x000ee80000300a00 */
[----:B------:R-:W-:Y:S04]  /*634a0*/  STL.64 [R1+0x1590], R236 ;  /* 0x001590ec01007387 */ /* 0x000fe80000100a00 */
[----:B------:R1:W-:Y:S02]  /*634b0*/  STL.64 [R1+0x1598], R238 ;  /* 0x001598ee01007387 */ /* 0x0003e40000100a00 */
[C---:B-1----:R-:W-:Y:S08]  /*634c0*/  HMMA.1688.F32.TF32 R236, R40.reuse, R26, R248 ;  /* 0x0000001a28ec723c */ /* 0x042ff000000810f8 */
[----:B------:R-:W-:Y:S01]  /*634d0*/  HMMA.1688.F32.TF32 R40, R40, R38, R148 ;  /* 0x000000262828723c */ /* 0x000fe20000081094 */
[----:B------:R-:W-:Y:S04]  /*634e0*/  STL.64 [R1+0x1580], R244 ;  /* 0x001580f401007387 */ /* 0x000fe80000100a00 */
[----:B------:R-:W-:Y:S03]  /*634f0*/  STL.64 [R1+0x1588], R246 ;  /* 0x001588f601007387 */ /* 0x000fe60000100a00 */
        /* <DEDUP_REMOVED lines=19> */
[----:B------:R-:W-:Y:S04]  /*63630*/  STL.64 [R1+0x11e8], R134 ;  /* 0x0011e88601007387 */ /* 0x000fe80000100a00 */
[----:B------:R-:W-:Y:S01]  /*63640*/  STL.64 [R1+0x11d0], R128 ;  /* 0x0011d08001007387 */ /* 0x000fe20000100a00 */
[----:B------:R-:W-:Y:S03]  /*63650*/  HMMA.1688.F32.TF32 R44, R44, R38, R116 ;  /* 0x000000262c2c723c */ /* 0x000fe60000081074 */
[----:B------:R-:W-:Y:S09]  /*63660*/  STL.64 [R1+0x11d8], R130 ;  /* 0x0011d88201007387 */ /* 0x000ff20000100a00 */
        /* <DEDUP_REMOVED lines=36> */
[C---:B----4-:R-:W-:Y:S01]  /*638b0*/  HMMA.1688.F32.TF32 R44, R224.reuse, R22, R68 ;  /* 0x00000016e02c723c */ /* 0x050fe20000081044 */
        /* <DEDUP_REMOVED lines=8> */
[C---:B----4-:R-:W-:Y:S01]  /*63940*/  HMMA.1688.F32.TF32 R44, R224.reuse, R34, R56 ;  /* 0x00000022e02c723c */ /* 0x050fe20000081038 */
        /* <DEDUP_REMOVED lines=139> */
[C---:B--2---:R-:W-:Y:S02]  /*64200*/  HMMA.1688.F32.TF32 R40, R44.reuse, R22, R88 ;  /* 0x000000162c28723c */ /* 0x044fe40000081058 */
[----:B------:R-:W-:Y:S04]  /*64210*/  STL.64 [R1+0x1180], R96 ;  /* 0x0011806001007387 */ /* 0x000fe80000100a00 */
[----:B------:R-:W-:Y:S04]  /*64220*/  STL.64 [R1+0x1188], R98 ;  /* 0x0011886201007387 */ /* 0x000fe80000100a00 */
[----:B------:R-:W-:Y:S04]  /*64230*/  STL.64 [R1+0x1170], R92 ;  /* 0x0011705c01007387 */ /* 0x000fe80000100a00 */
[----:B------:R-:W-:Y:S09]  /*64240*/  STL.64 [R1+0x1178], R94 ;  /* 0x0011785e01007387 */ /* 0x000ff20000100a00 */
[----:B------:R-:W-:Y:S04]  /*64250*/  STL.64 [R1+0x1160], R40 ;  /* 0x0011602801007387 */ /* 0x000fe80000100a00 */
[----:B------:R2:W-:Y:S02]  /*64260*/  STL.64 [R1+0x1168], R42 ;  /* 0x0011682a01007387 */ /* 0x0005e40000100a00 */
[C---:B--2---:R-:W-:Y:S02]  /*64270*/  HMMA.1688.F32.TF32 R40, R44.reuse, R34, R76 ;  /* 0x000000222c28723c */ /* 0x044fe4000008104c */
[----:B------:R-:W-:Y:S04]  /*64280*/  STL.64 [R1+0x1150], R84 ;  /* 0x0011505401007387 */ /* 0x000fe80000100a00 */
[----:B------:R-:W-:Y:S02]  /*64290*/  STL.64 [R1+0x1158], R86 ;  /* 0x0011585601007387 */ /* 0x000fe40000100a00 */
[----:B------:R-:W-:Y:S02]  /*642a0*/  HMMA.1688.F32.TF32 R72, R44, R38, R72 ;  /* 0x000000262c48723c */ /* 0x000fe40000081048 */
[----:B------:R-:W-:Y:S04]  /*642b0*/  STL.64 [R1+0x1140], R80 ;  /* 0x0011405001007387 */ /* 0x000fe80000100a00 */
[----:B------:R-:W-:Y:S02]  /*642c0*/  STL.64 [R1+0x1148], R82 ;  /* 0x0011485201007387 */ /* 0x000fe40000100a00 */
[C---:B-1----:R-:W-:Y:S07]  /*642d0*/  HMMA.1688.F32.TF32 R44, R48.reuse, R10, R68 ;  /* 0x0000000a302c723c */ /* 0x042fee0000081044 */
        /* <DEDUP_REMOVED lines=88> */
[----:B-1----:R-:W-:Y:S08]  /*64860*/  HMMA.1688.F32.TF32 R40, R48, R38, R104 ;  /* 0x000000263028723c */ /* 0x002ff00000081068 */
[C---:B------:R-:W-:Y:S07]  /*64870*/  HMMA.1688.F32.TF32 R48, R224.reuse, R10, R100 ;  /* 0x0000000ae030723c */ /* 0x040fee0000081064 */
        /* <DEDUP_REMOVED lines=9> */
[C---:B---3--:R-:W-:Y:S03]  /*64910*/  HMMA.1688.F32.TF32 R48, R224.reuse, R22, R88 ;  /* 0x00000016e030723c */ /* 0x048fe60000081058 */
[----:B------:R1:W-:Y:S04]  /*64920*/  STL.64 [R1+0x1e8], R46 ;  /* 0x0001e82e01007387 */ /* 0x0003e80000100a00 */
[----:B------:R-:W-:Y:S04]  /*64930*/  STL.64 [R1+0x160], R40 ;  /* 0x0001602801007387 */ /* 0x000fe80000100a00 */
[----:B------:R2:W-:Y:S01]  /*64940*/  STL.64 [R1+0x168], R42 ;  /* 0x0001682a01007387 */ /* 0x0005e20000100a00 */
[C---:B-1----:R-:W-:Y:S08]  /*64950*/  HMMA.1688.F32.TF32 R44, R224.reuse, R26, R84 ;  /* 0x0000001ae02c723c */ /* 0x042ff00000081054 */
[C---:B--2---:R-:W-:Y:S03]  /*64960*/  HMMA.1688.F32.TF32 R40, R224.reuse, R30, R80 ;  /* 0x0000001ee028723c */ /* 0x044fe60000081050 */
        /* <DEDUP_REMOVED lines=9> */
[----:B------:R-:W4:Y:S01]  /*64a00*/  LDS R43, [R0+0x16400] ;  /* 0x01640000002b7984 */ /* 0x000f220000000800 */
[C---:B-1----:R-:W-:Y:S08]  /*64a10*/  HMMA.1688.F32.TF32 R48, R224.reuse, R34, R76 ;  /* 0x00000022e030723c */ /* 0x042ff0000008104c */
[----:B--2---:R-:W-:Y:S01]  /*64a20*/  HMMA.1688.F32.TF32 R44, R224, R38, R72 ;  /* 0x00000026e02c723c */ /* 0x004fe20000081048 */
        /* <DEDUP_REMOVED lines=15> */
[----:B------:R-:W2:Y:S01]  /*64b20*/  LDS R51, [R0+0x16480] ;  /* 0x0164800000337984 */ /* 0x000ea20000000800 */
[C---:B----4-:R-:W-:Y:S08]  /*64b30*/  HMMA.1688.F32.TF32 R56, R40.reuse, R22, R56 ;  /* 0x000000162838723c */ /* 0x050ff00000081038 */
[C---:B------:R-:W-:Y:S08]  /*64b40*/  HMMA.1688.F32.TF32 R60, R40.reuse, R18, R60 ;  /* 0x00000012283c723c */ /* 0x040ff0000008103c */
[C---:B------:R-:W-:Y:S08]  /*64b50*/  HMMA.1688.F32.TF32 R64, R40.reuse, R14, R64 ;  /* 0x0000000e2840723c */ /* 0x040ff00000081040 */
[C---:B------:R-:W-:Y:S08]  /*64b60*/  HMMA.1688.F32.TF32 R68, R40.reuse, R10, R68 ;  /* 0x0000000a2844723c */ /* 0x040ff00000081044 */
[----:B------:R-:W-:Y:S11]  /*64b70*/  HMMA.1688.F32.TF32 R52, R40, R26, R52 ;  /* 0x0000001a2834723c */ /* 0x000ff60000081034 */
[----:B------:R-:W-:Y:S04]  /*64b80*/  @!UPT UIADD3 URZ, URZ, URZ, URZ ;  /* 0x0000003f3f3ff290 */ /* 0x000fe8000fffe03f */
[----:B------:R-:W-:Y:S04]  /*64b90*/  STL.64 [R1+0x14d0], R68 ;  /* 0x0014d04401007387 */ /* 0x000fe80000100a00 */
[----:B------:R-:W-:Y:S04]  /*64ba0*/  STL.64 [R1+0x14d8], R70 ;  /* 0x0014d84601007387 */ /* 0x000fe80000100a00 */
[----:B------:R-:W-:Y:S04]  /*64bb0*/  STL.64 [R1+0x14c0], R64 ;  /* 0x0014c04001007387 */ /* 0x000fe80000100a00 */
[----:B------:R-:W-:Y:S04]  /*64bc0*/  STL.64 [R1+0x14c8], R66 ;  /* 0x0014c84201007387 */ /* 0x000fe80000100a00 */
[----:B------:R3:W-:Y:S04]  /*64bd0*/  STL.64 [R1+0x14b0], R60 ;  /* 0x0014b03c01007387 */ /* 0x0007e80000100a00 */
[----:B------:R4:W-:Y:S04]  /*64be0*/  STL.64 [R1+0x14b8], R62 ;  /* 0x0014b83e01007387 */ /* 0x0009e80000100a00 */
[----:B---3--:R-:W3:Y:S04]  /*64bf0*/  LDL.LU R60, [R1+0x310] ;  /* 0x00031000013c7983 */ /* 0x008ee80000300800 */
[----:B------:R-:W-:Y:S04]  /*64c00*/  STL.64 [R1+0x14a0], R56 ;  /* 0x0014a03801007387 */ /* 0x000fe80000100a00 */
[----:B------:R-:W-:Y:S04]  /*64c10*/  STL.64 [R1+0x14a8], R58 ;  /* 0x0014a83a01007387 */ /* 0x000fe80000100a00 */
[----:B------:R1:W-:Y:S04]  /*64c20*/  STL.64 [R1+0x1490], R52 ;  /* 0x0014903401007387 */ /* 0x0003e80000100a00 */
[----:B------:R1:W-:Y:S04]  /*64c30*/  STL.64 [R1+0x1498], R54 ;  /* 0x0014983601007387 */ /* 0x0003e80000100a00 */
[----:B------:R-:W3:Y:S04]  /*64c40*/  LDL.LU R61, [R1+0x314] ;  /* 0x00031400013d7983 */ /* 0x000ee80000300800 */
[----:B----4-:R-:W3:Y:S04]  /*64c50*/  LDL.LU R62, [R1+0x318] ;  /* 0x00031800013e7983 */ /* 0x010ee80000300800 */
        /* <DEDUP_REMOVED lines=373> */
[C---:B------:R-:W-:Y:S07]  /*663b0*/  HMMA.1688.F32.TF32 R112, R44.reuse, R18, R112 ;  /* 0x000000122c70723c */ /* 0x040fee0000081070 */
[----:B------:R-:W-:Y:S04]  /*663c0*/  STL.64 [R1+0x1090], R120 ;  /* 0x0010907801007387 */ /* 0x000fe80000100a00 */
[----:B------:R1:W-:Y:S01]  /*663d0*/  STL.64 [R1+0x1098], R122 ;  /* 0x0010987a01007387 */ /* 0x0003e20000100a00 */
[----:B------:R-:W-:Y:S03]  /*663e0*/  HMMA.1688.F32.TF32 R236, R44, R26, R236 ;  /* 0x0000001a2cec723c */ /* 0x000fe600000810ec */
        /* <DEDUP_REMOVED lines=9> */
[----:B------:R-:W3:Y:S01]  /*66480*/  LDL.LU.64 R112, [R1+0x4ff8] ;  /* 0x004ff80001707983 */ /* 0x000ee20000300a00 */
[C---:B------:R-:W-:Y:S08]  /*66490*/  HMMA.1688.F32.TF32 R108, R48.reuse, R14, R108 ;  /* 0x0000000e306c723c */ /* 0x040ff0000008106c */
[----:B------:R-:W-:Y:S08]  /*664a0*/  HMMA.1688.F32.TF32 R96, R48, R26, R96 ;  /* 0x0000001a3060723c */ /* 0x000ff00000081060 */
[C---:B--2---:R-:W-:Y:S11]  /*664b0*/  HMMA.1688.F32.TF32 R40, R44.reuse, R22, R40 ;  /* 0x000000162c28723c */ /* 0x044ff60000081028 */
[----:B------:R-:W-:Y:S11]  /*664c0*/  @!UPT UIADD3 URZ, URZ, URZ, URZ ;  /* 0x0000003f3f3ff290 */ /* 0x000ff6000fffe03f */
[----:B------:R-:W-:Y:S01]  /*664d0*/  @!UPT UIADD3 URZ, URZ, URZ, URZ ;  /* 0x0000003f3f3ff290 */ /* 0x000fe2000fffe03f */
[----:B------:R-:W-:Y:S04]  /*664e0*/  STL.64 [R1+0x1060], R40 ;  /* 0x0010602801007387 */ /* 0x000fe80000100a00 */
[----:B------:R1:W-:Y:S02]  /*664f0*/  STL.64 [R1+0x1068], R42 ;  /* 0x0010682a01007387 */ /* 0x0003e40000100a00 */
[C---:B-1----:R-:W-:Y:S02]  /*66500*/  HMMA.1688.F32.TF32 R40, R44.reuse, R30, R244 ;  /* 0x0000001e2c28723c */ /* 0x042fe400000810f4 */
[----:B------:R-:W-:Y:S04]  /*66510*/  STL.64 [R1+0x1050], R236 ;  /* 0x001050ec01007387 */ /* 0x000fe80000100a00 */
[----:B------:R1:W-:Y:S02]  /*66520*/  STL.64 [R1+0x1058], R238 ;  /* 0x001058ee01007387 */ /* 0x0003e40000100a00 */
[C---:B-1----:R-:W-:Y:S11]  /*66530*/  HMMA.1688.F32.TF32 R236, R44.reuse, R34, R248 ;  /* 0x000000222cec723c */ /* 0x042ff600000810f8 */
[----:B------:R-:W-:Y:S04]  /*66540*/  @!UPT UIADD3 URZ, URZ, URZ, URZ ;  /* 0x0000003f3f3ff290 */ /* 0x000fe8000fffe03f */
[----:B------:R-:W-:Y:S01]  /*66550*/  STL.64 [R1+0x1040], R40 ;  /* 0x0010402801007387 */ /* 0x000fe20000100a00 */
[----:B------:R-:W-:Y:S03]  /*66560*/  HMMA.1688.F32.TF32 R44, R44, R38, R232 ;  /* 0x000000262c2c723c */ /* 0x000fe600000810e8 */
        /* <DEDUP_REMOVED lines=49> */
[----:B------:R-:W-:Y:S01]  /*66880*/  STL.64 [R1+0x8f8], R46 ;  /* 0x0008f82e01007387 */ /* 0x000fe20000100a00 */
[----:B------:R-:W-:Y:S01]  /*66890*/  IMAD.MOV.U32 R232, RZ, RZ, R252 ;  /* 0x000000ffffe87224 */ /* 0x000fe200078e00fc */
[----:B------:R-:W-:Y:S01]  /*668a0*/  MOV R233, R5 ;  /* 0x0000000500e97202 */ /* 0x000fe20000000f00 */
[----:B------:R-:W-:Y:S01]  /*668b0*/  IMAD.MOV.U32 R234, RZ, RZ, R3 ;  /* 0x000000ffffea7224 */ /* 0x000fe200078e0003 */
[----:B------:R-:W-:Y:S01]  /*668c0*/  MOV R235, R4 ;  /* 0x0000000400eb7202 */ /* 0x000fe20000000f00 */
[----:B------:R-:W-:Y:S04]  /*668d0*/  LDS R44, [R6+0x14600] ;  /* 0x01460000062c7984 */ /* 0x000fe80000000800 */
[----:B------:R-:W-:Y:S04]  /*668e0*/  STL.64 [R1+0x8e0], R40 ;  /* 0x0008e02801007387 */ /* 0x000fe80000100a00 */
[----:B------:R-:W-:Y:S04]  /*668f0*/  STL.64 [R1+0x8e8], R42 ;  /* 0x0008e82a01007387 */ /* 0x000fe80000100a00 */
[----:B------:R-:W2:Y:S04]  /*66900*/  LDL.LU R229, [R1+0x484] ;  /* 0x0004840001e57983 */ /* 0x000ea80000300800 */
[----:B------:R-:W2:Y:S04]  /*66910*/  LDL.LU R230, [R1+0x488] ;  /* 0x0004880001e67983 */ /* 0x000ea80000300800 */
[----:B------:R-:W2:Y:S04]  /*66920*/  LDL.LU R231, [R1+0x48c] ;  /* 0x00048c0001e77983 */ /* 0x000ea80000300800 */
        /* <DEDUP_REMOVED lines=23> */
[----:B--2---:R-:W-:Y:S01]  /*66aa0*/  MOV R247, R252 ;  /* 0x000000fc00f77202 */ /* 0x004fe20000000f00 */
[----:B---3--:R-:W-:-:S02]  /*66ab0*/  IMAD.MOV.U32 R246, RZ, RZ, R5 ;  /* 0x000000fffff67224 */ /* 0x008fc400078e0005 */
[----:B----4-:R-:W-:Y:S02]  /*66ac0*/  IMAD.MOV.U32 R244, RZ, RZ, R3 ;  /* 0x000000fffff47224 */ /* 0x010fe400078e0003 */
[----:B------:R-:W2:Y:S01]  /*66ad0*/  LDL.LU R3, [R1+0x4fe4] ;  /* 0x004fe40001037983 */ /* 0x000ea20000300800 */
[----:B------:R-:W-:-:S03]  /*66ae0*/  MOV R245, R4 ;  /* 0x0000000400f57202 */ /* 0x000fc60000000f00 */
[----:B------:R-:W3:Y:S04]  /*66af0*/  LDL.LU R4, [R1+0x4fe0] ;  /* 0x004fe00001047983 */ /* 0x000ee80000300800 */
[----:B------:R-:W4:Y:S04]  /*66b00*/  LDL.LU R5, [R1+0x4fdc] ;  /* 0x004fdc0001057983 */ /* 0x000f280000300800 */
        /* <DEDUP_REMOVED lines=65> */
[C---:B-1----:R-:W-:Y:S08]  /*66f20*/  HMMA.1688.F32.TF32 R52, R44.reuse, R34, R52 ;  /* 0x000000222c34723c */ /* 0x042ff00000081034 */
[C---:B--2---:R-:W-:Y:S08]  /*66f30*/  HMMA.1688.F32.TF32 R56, R44.reuse, R30, R56 ;  /* 0x0000001e2c38723c */ /* 0x044ff00000081038 */
[C---:B---3--:R-:W-:Y:S08]  /*66f40*/  HMMA.1688.F32.TF32 R60, R44.reuse, R26, R60 ;  /* 0x0000001a2c3c723c */ /* 0x048ff0000008103c */
[C---:B----4-:R-:W-:Y:S08]  /*66f50*/  HMMA.1688.F32.TF32 R64, R44.reuse, R22, R64 ;  /* 0x000000162c40723c */ /* 0x050ff00000081040 */
        /* <DEDUP_REMOVED lines=21> */
[----:B------:R-:W-:Y:S03]  /*670b0*/  HMMA.1688.F32.TF32 R68, R44, R18, R68 ;  /* 0x000000122c44723c */ /* 0x000fe60000081044 */
        /* <DEDUP_REMOVED lines=50> */
[----:B------:R-:W-:Y:S01]  /*673e0*/  IMAD.MOV.U32 R40, RZ, RZ, R252 ;  /* 0x000000ffff287224 */ /* 0x000fe200078e00fc */
[----:B------:R-:W-:Y:S01]  /*673f0*/  MOV R41, R5 ;  /* 0x0000000500297202 */ /* 0x000fe20000000f00 */
[----:B------:R-:W-:Y:S01]  /*67400*/  IMAD.MOV.U32 R42, RZ, RZ, R4 ;  /* 0x000000ffff2a7224 */ /* 0x000fe200078e0004 */
[----:B------:R-:W-:-:S07]  /*67410*/  MOV R43, R3 ;  /* 0x00000003002b7202 */ /* 0x000fce0000000f00 */
[----:B------:R-:W-:Y:S08]  /*67420*/  HMMA.1688.F32.TF32 R40, R44, R38, R40 ;  /* 0x000000262c28723c */ /* 0x000ff00000081028 */
[C---:B------:R-:W-:Y:S11]  /*67430*/  HMMA.1688.F32.TF32 R44, R48.reuse, R10, R236 ;  /* 0x0000000a302c723c */ /* 0x040ff600000810ec */
[----:B------:R-:W-:Y:S04]  /*67440*/  @!UPT UIADD3 URZ, URZ, URZ, URZ ;  /* 0x0000003f3f3ff290 */ /* 0x000fe8000fffe03f */
[----:B------:R-:W-:Y:S04]  /*67450*/  STL.64 [R1+0xa10], R40 ;  /* 0x000a102801007387 */ /* 0x000fe80000100a00 */
[----:B------:R1:W-:Y:S02]  /*67460*/  STL.64 [R1+0xa18], R42 ;  /* 0x000a182a01007387 */ /* 0x0003e40000100a00 */
[C---:B-1----:R-:W-:Y:S02]  /*67470*/  HMMA.1688.F32.TF32 R40, R48.reuse, R14, R244 ;  /* 0x0000000e3028723c */ /* 0x042fe400000810f4 */
[----:B------:R-:W-:Y:S04]  /*67480*/  STL.64 [R1+0xd40], R44 ;  /* 0x000d402c01007387 */ /* 0x000fe80000100a00 */
[----:B------:R1:W-:Y:S02]  /*67490*/  STL.64 [R1+0xd48], R46 ;  /* 0x000d482e01007387 */ /* 0x0003e40000100a00 */
[C---:B------:R-:W-:Y:S08]  /*674a0*/  HMMA.1688.F32.TF32 R236, R48.reuse, R18, R248 ;  /* 0x0000001230ec723c */ /* 0x040ff000000810f8 */
[C---:B-1----:R-:W-:Y:S07]  /*674b0*/  HMMA.1688.F32.TF32 R44, R48.reuse, R22, R232 ;  /* 0x00000016302c723c */ /* 0x042fee00000810e8 */
[----:B------:R-:W-:Y:S04]  /*674c0*/  STL.64 [R1+0xa80], R40 ;  /* 0x000a802801007387 */ /* 0x000fe80000100a00 */
[----:B------:R1:W-:Y:S02]  /*674d0*/  STL.64 [R1+0xa88], R42 ;  /* 0x000a882a01007387 */ /* 0x0003e40000100a00 */
[C---:B-1----:R-:W-:Y:S02]  /*674e0*/  HMMA.1688.F32.TF32 R40, R48.reuse, R26, R228 ;  /* 0x0000001a3028723c */ /* 0x042fe400000810e4 */
[----:B------:R-:W-:Y:S04]  /*674f0*/  STL.64 [R1+0xd30], R236 ;  /* 0x000d30ec01007387 */ /* 0x000fe80000100a00 */
[----:B------:R-:W-:Y:S04]  /*67500*/  STL.64 [R1+0xd38], R238 ;  /* 0x000d38ee01007387 */ /* 0x000fe80000100a00 */
[----:B------:R-:W-:Y:S04]  /*67510*/  STL.64 [R1+0xd20], R44 ;  /* 0x000d202c01007387 */ /* 0x000fe80000100a00 */
[----:B------:R1:W-:Y:S04]  /*67520*/  STL.64 [R1+0xd28], R46 ;  /* 0x000d282e01007387 */ /* 0x0003e80000100a00 */
[----:B------:R-:W-:Y:S04]  /*67530*/  LDS R228, [R6+0x14780] ;  /* 0x0147800006e47984 */ /* 0x000fe80000000800 */
[----:B------:R-:W-:Y:S04]  /*67540*/  LDS R230, [R6+0x16780] ;  /* 0x0167800006e67984 */ /* 0x000fe80000000800 */
[----:B------:R-:W-:Y:S04]  /*67550*/  STL.64 [R1+0xc90], R40 ;  /* 0x000c902801007387 */ /* 0x000fe80000100a00 */
[----:B------:R1:W-:Y:S04]  /*67560*/  STL.64 [R1+0xc98], R42 ;  /* 0x000c982a01007387 */ /* 0x0003e80000100a00 */
[----:B------:R-:W-:Y:S04]  /*67570*/  LDS R229, [R7+0x14780] ;  /* 0x0147800007e57984 */ /* 0x000fe80000000800 */
[----:B------:R-:W-:Y:S01]  /*67580*/  LDS R231, [R7+0x16780] ;  /* 0x0167800007e77984 */ /* 0x000fe20000000800 */
[C---:B--2---:R-:W-:Y:S01]  /*67590*/  HMMA.1688.F32.TF32 R52, R48.reuse, R30, R52 ;  /* 0x0000001e3034723c */ /* 0x044fe20000081034 */
[----:B------:R-:W-:Y:S01]  /*675a0*/  IMAD.MOV.U32 R244, RZ, RZ, R221 ;  /* 0x000000fffff47224 */ /* 0x000fe200078e00dd */
[----:B------:R-:W-:Y:S01]  /*675b0*/  MOV R245, R216 ;  /* 0x000000d800f57202 */ /* 0x000fe20000000f00 */
[----:B------:R-:W-:Y:S01]  /*675c0*/  IMAD.MOV.U32 R246, RZ, RZ, R217 ;  /* 0x000000fffff67224 */ /* 0x000fe200078e00d9 */
[----:B------:R-:W-:Y:S01]  /*675d0*/  MOV R247, R218 ;  /* 0x000000da00f77202 */ /* 0x000fe20000000f00 */
[----:B------:R-:W-:Y:S01]  /*675e0*/  IMAD.MOV.U32 R248, RZ, RZ, R219 ;  /* 0x000000fffff87224 */ /* 0x000fe200078e00db */
[----:B------:R-:W-:Y:S01]  /*675f0*/  MOV R249, R222 ;  /* 0x000000de00f97202 */ /* 0x000fe20000000f00 */
[----:B------:R-:W-:Y:S01]  /*67600*/  IMAD.MOV.U32 R250, RZ, RZ, R223 ;  /* 0x000000fffffa7224 */ /* 0x000fe200078e00df */
[C---:B-1----:R-:W-:Y:S01]  /*67610*/  HMMA.1688.F32.TF32 R44, R48.reuse, R34, R56 ;  /* 0x00000022302c723c */ /* 0x042fe20000081038 */
[----:B------:R-:W-:Y:S04]  /*67620*/  LDS R236, [R2+0x18080] ;  /* 0x0180800002ec7984 */ /* 0x000fe80000000800 */
[----:B------:R-:W-:Y:S03]  /*67630*/  LDS R238, [R2+0x1a080] ;  /* 0x01a0800002ee7984 */ /* 0x000fe60000000800 */
[----:B------:R-:W-:Y:S01]  /*67640*/  HMMA.1688.F32.TF32 R40, R48, R38, R60 ;  /* 0x000000263028723c */ /* 0x000fe2000008103c */
[----:B------:R-:W-:Y:S06]  /*67650*/  LDS R237, [R0+0x18080] ;  /* 0x0180800000ed7984 */ /* 0x000fec0000000800 */
        /* <DEDUP_REMOVED lines=29> */
[----:B--2---:R-:W-:Y:S08]  /*67830*/  HMMA.1688.F32.TF32 R44, R224, R38, R92 ;  /* 0x00000026e02c723c */ /* 0x004ff0000008105c */
[C---:B---3--:R-:W-:Y:S07]  /*67840*/  HMMA.1688.F32.TF32 R52, R40.reuse, R10, R96 ;  /* 0x0000000a2834723c */ /* 0x048fee0000081060 */
[----:B------:R-:W-:Y:S04]  /*67850*/  STL.64 [R1+0x9f0], R48 ;  /* 0x0009f03001007387 */ /* 0x000fe80000100a00 */
[----:B------:R-:W-:Y:S01]  /*67860*/  STL.64 [R1+0x9f8], R50 ;  /* 0x0009f83201007387 */ /* 0x000fe20000100a00 */
[C---:B----4-:R-:W-:Y:S03]  /*67870*/  HMMA.1688.F32.TF32 R56, R40.reuse, R14, R100 ;  /* 0x0000000e2838723c */ /* 0x050fe60000081064 */
[----:B------:R-:W-:Y:S04]  /*67880*/  STL.64 [R1+0x9c0], R44 ;  /* 0x0009c02c01007387 */ /* 0x000fe80000100a00 */
[----:B------:R-:W-:Y:S01]  /*67890*/  STL.64 [R1+0x9c8], R46 ;  /* 0x0009c82e01007387 */ /* 0x000fe20000100a00 */
[C---:B------:R-:W-:Y:S03]  /*678a0*/  HMMA.1688.F32.TF32 R60, R40.reuse, R18, R104 ;  /* 0x00000012283c723c */ /* 0x040fe60000081068 */
[----:B------:R-:W-:Y:S04]  /*678b0*/  LDS R44, [R6+0x14700] ;  /* 0x01470000062c7984 */ /* 0x000fe80000000800 */
[----:B------:R-:W-:Y:S04]  /*678c0*/  LDS R46, [R6+0x16700] ;  /* 0x01670000062e7984 */ /* 0x000fe80000000800 */
        /* <DEDUP_REMOVED lines=16> */
[----:B------:R-:W3:Y:S01]  /*679d0*/  LDS R51, [R0+0x16780] ;  /* 0x0167800000337984 */ /* 0x000ee20000000800 */
[C---:B-1----:R-:W-:Y:S03]  /*679e0*/  HMMA.1688.F32.TF32 R52, R40.reuse, R34, R120 ;  /* 0x000000222834723c */ /* 0x042fe60000081078 */
[----:B------:R-:W-:Y:S04]  /*679f0*/  STL.64 [R1+0x1350], R56 ;  /* 0x0013503801007387 */ /* 0x000fe80000100a00 */
[----:B------:R1:W-:Y:S04]  /*67a00*/  STL.64 [R1+0x1358], R58 ;  /* 0x0013583a01007387 */ /* 0x0003e80000100a00 */
[----:B------:R-:W-:Y:S04]  /*67a10*/  STL.64 [R1+0x1340], R60 ;  /* 0x0013403c01007387 */ /* 0x000fe80000100a00 */
[----:B------:R-:W-:Y:S01]  /*67a20*/  STL.64 [R1+0x1348], R62 ;  /* 0x0013483e01007387 */ /* 0x000fe20000100a00 */
[----:B-1----:R-:W-:Y:S07]  /*67a30*/  HMMA.1688.F32.TF32 R56, R40, R38, R124 ;  /* 0x000000262838723c */ /* 0x002fee000008107c */
[----:B------:R-:W-:Y:S01]  /*67a40*/  STL.64 [R1+0x1330], R52 ;  /* 0x0013303401007387 */ /* 0x000fe20000100a00 */
[C---:B--2---:R-:W-:Y:S03]  /*67a50*/  HMMA.1688.F32.TF32 R40, R44.reuse, R10, R128 ;  /* 0x0000000a2c28723c */ /* 0x044fe60000081080 */
[----:B------:R1:W-:Y:S05]  /*67a60*/  STL.64 [R1+0x1338], R54 ;  /* 0x0013383601007387 */ /* 0x0003ea0000100a00 */
        /* <DEDUP_REMOVED lines=18> */
[----:B-1----:R-:W-:Y:S08]  /*67b90*/  HMMA.1688.F32.TF32 R52, R44, R38, R156 ;  /* 0x000000262c34723c */ /* 0x002ff0000008109c */
[C---:B---3--:R-:W-:Y:S01]  /*67ba0*/  HMMA.1688.F32.TF32 R44, R48.reuse, R10, R160 ;  /* 0x0000000a302c723c */ /* 0x048fe200000810a0 */
        /* <DEDUP_REMOVED lines=9> */
[C---:B--2---:R-:W-:Y:S01]  /*67c40*/  HMMA.1688.F32.TF32 R52, R48.reuse, R18, R168 ;  /* 0x000000123034723c */ /* 0x044fe200000810a8 */
[----:B------:R-:W-:Y:S01]  /*67c50*/  MOV R56, R13 ;  /* 0x0000000d00387202 */ /* 0x000fe20000000f00 */
[----:B------:R-:W-:Y:S01]  /*67c60*/  IMAD.MOV.U32 R57, RZ, RZ, R12 ;  /* 0x000000ffff397224 */ /* 0x000fe200078e000c */
[----:B------:R-:W-:Y:S04]  /*67c70*/  LDS R13, [R0+0x18000] ;  /* 0x01800000000d7984 */ /* 0x000fe80000000800 */
[----:B------:R-:W-:Y:S01]  /*67c80*/  LDS R12, [R2+0x18000] ;  /* 0x01800000020c7984 */ /* 0x000fe20000000800 */
[C---:B-1----:R-:W-:Y:S01]  /*67c90*/  HMMA.1688.F32.TF32 R44, R48.reuse, R22, R172 ;  /* 0x00000016302c723c */ /* 0x042fe200000810ac */
[----:B------:R-:W-:Y:S01]  /*67ca0*/  MOV R58, R9 ;  /* 0x00000009003a7202 */ /* 0x000fe20000000f00 */
[----:B------:R-:W-:Y:S01]  /*67cb0*/  IMAD.MOV.U32 R59, RZ, RZ, R8 ;  /* 0x000000ffff3b7224 */ /* 0x000fe200078e0008 */
        /* <DEDUP_REMOVED lines=18> */
[----:B-1----:R-:W-:Y:S03]  /*67de0*/  HMMA.1688.F32.TF32 R40, R48, R38, R188 ;  /* 0x000000263028723c */ /* 0x002fe600000810bc */
[----:B------:R-:W-:Y:S04]  /*67df0*/  STL.64 [R1+0xce0], R44 ;  /* 0x000ce02c01007387 */ /* 0x000fe80000100a00 */
[----:B------:R1:W-:Y:S01]  /*67e00*/  STL.64 [R1+0xce8], R46 ;  /* 0x000ce82e01007387 */ /* 0x0003e20000100a00 */
[C---:B------:R-:W-:Y:S01]  /*67e10*/  HMMA.1688.F32.TF32 R48, R228.reuse, R10, R192 ;  /* 0x0000000ae430723c */ /* 0x040fe200000810c0 */
[----:B--2---:R-:W-:Y:S01]  /*67e20*/  MOV R54, R37 ;  /* 0x0000002500367202 */ /* 0x004fe20000000f00 */
[----:B------:R-:W-:Y:S01]  /*67e30*/  IMAD.MOV.U32 R55, RZ, RZ, R36 ;  /* 0x000000ffff377224 */ /* 0x000fe200078e0024 */
[----:B------:R-:W-:Y:S04]  /*67e40*/  LDS R10, [R6+0x1a000] ;  /* 0x01a00000060a7984 */ /* 0x000fe80000000800 */
[----:B------:R-:W-:Y:S01]  /*67e50*/  LDS R11, [R7+0x1a000] ;  /* 0x01a00000070b7984 */ /* 0x000fe20000000800 */
[C---:B-1----:R-:W-:Y:S03]  /*67e60*/  HMMA.1688.F32.TF32 R44, R228.reuse, R14, R196 ;  /* 0x0000000ee42c723c */ /* 0x042fe600000810c4 */
        /* <DEDUP_REMOVED lines=25> */
[----:B------:R-:W4:Y:S04]  /*68000*/  LDL.LU R219, [R1+0x4ed0] ;  /* 0x004ed00001db7983 */ /* 0x000f280000300800 */
[----:B------:R-:W3:Y:S04]  /*68010*/  LDL.LU R222, [R1+0x4ecc] ;  /* 0x004ecc0001de7983 */ /* 0x000ee80000300800 */
[----:B------:R-:W3:Y:S04]  /*68020*/  LDL.LU R223, [R1+0x4ec8] ;  /* 0x004ec80001df7983 */ /* 0x000ee80000300800 */
[----:B------:R-:W3:Y:S01]  /*68030*/  LDL.LU R251, [R1+0x168c] ;  /* 0x00168c0001fb7983 */ /* 0x000ee20000300800 */
[C---:B-1----:R-:W-:Y:S03]  /*68040*/  HMMA.1688.F32.TF32 R40, R228.reuse, R30, R212 ;  /* 0x0000001ee428723c */ /* 0x042fe600000810d4 */
[----:B------:R-:W-:Y:S04]  /*68050*/  LDS R48, [R6+0x18100] ;  /* 0x0181000006307984 */ /* 0x000fe80000000800 */
[----:B------:R-:W-:Y:S04]  /*68060*/  LDS R50, [R6+0x1a100] ;  /* 0x01a1000006327984 */ /* 0x000fe80000000800 */
[----:B------:R-:W-:Y:S04]  /*68070*/  LDS R49, [R7+0x18100] ;  /* 0x0181000007317984 */ /* 0x000fe80000000800 */
[----:B------:R-:W-:Y:S04]  /*68080*/  LDS R51, [R7+0x1a100] ;  /* 0x01a1000007337984 */ /* 0x000fe80000000800 */
[----:B------:R-:W-:Y:S04]  /*68090*/  LDS R172, [R6+0x18400] ;  /* 0x0184000006ac7984 */ /* 0x000fe80000000800 */
[----:B------:R-:W-:Y:S01]  /*680a0*/  LDS R174, [R6+0x1a400] ;  /* 0x01a4000006ae7984 */ /* 0x000fe20000000800 */
[----:B------:R-:W-:Y:S01]  /*680b0*/  IMAD.MOV.U32 R252, RZ, RZ, R40 ;  /* 0x000000fffffc7224 */ /* 0x000fe200078e0028 */
[----:B------:R-:W-:Y:S01]  /*680c0*/  MOV R5, R41 ;  /* 0x0000002900057202 */ /* 0x000fe20000000f00 */
[----:B------:R-:W-:Y:S01]  /*680d0*/  IMAD.MOV.U32 R4, RZ, RZ, R42 ;  /* 0x000000ffff047224 */ /* 0x000fe200078e002a */
[----:B------:R-:W-:Y:S01]  /*680e0*/  MOV R3, R43 ;  /* 0x0000002b00037202 */ /* 0x000fe20000000f00 */
[----:B------:R-:W-:Y:S04]  /*680f0*/  LDS R173, [R7+0x18400] ;  /* 0x0184000007ad7984 */ /* 0x000fe80000000800 */
[----:B------:R-:W-:Y:S04]  /*68100*/  LDS R175, [R7+0x1a400] ;  /* 0x01a4000007af7984 */ /* 0x000fe80000000800 */
[----:B------:R-:W-:Y:S04]  /*68110*/  LDS R212, [R2+0x18480] ;  /* 0x0184800002d47984 */ /* 0x000fe80000000800 */
[----:B------:R-:W-:Y:S04]  /*68120*/  LDS R214, [R2+0x1a480] ;  /* 0x01a4800002d67984 */ /* 0x000fe80000000800 */
[----:B------:R-:W-:Y:S04]  /*68130*/  LDS R213, [R0+0x18480] ;  /* 0x0184800000d57984 */ /* 0x000fe80000000800 */
[----:B------:R-:W-:Y:S04]  /*68140*/  LDS R215, [R0+0x1a480] ;  /* 0x01a4800000d77984 */ /* 0x000fe80000000800 */
[----:B--2---:R-:W1:Y:S04]  /*68150*/  LDSM.16.M88.4 R184, [R239+0x40080] ;  /* 0x04008000efb8783b */ /* 0x004e680000000200 */
[----:B------:R-:W2:Y:S04]  /*68160*/  LDSM.16.M88.4 R180, [R239+0x40880] ;  /* 0x04088000efb4783b */ /* 0x000ea80000000200 */
[----:B------:R-:W2:Y:S04]  /*68170*/  LDSM.16.M88.4 R208, [R239+0x41080] ;  /* 0x04108000efd0783b */ /* 0x000ea80000000200 */
[----:B------:R-:W2:Y:S04]  /*68180*/  LDSM.16.M88.4 R204, [R239+0x41880] ;  /* 0x04188000efcc783b */ /* 0x000ea80000000200 */
[----:B------:R-:W2:Y:S01]  /*68190*/  LDSM.16.M88.4 R200, [R239+0x42080] ;  /* 0x04208000efc8783b */ /* 0x000ea20000000200 */
[C---:B----4-:R-:W-:Y:S03]  /*681a0*/  HMMA.1688.F32.TF32 R232, R228.reuse, R34, R216 ;  /* 0x00000022e4e8723c */ /* 0x050fe600000810d8 */
[----:B------:R-:W4:Y:S04]  /*681b0*/  LDSM.16.M88.4 R196, [R239+0x42880] ;  /* 0x04288000efc4783b */ /* 0x000f280000000200 */
[----:B------:R-:W2:Y:S01]  /*681c0*/  LDSM.16.M88.4 R192, [R239+0x43080] ;  /* 0x04308000efc0783b */ /* 0x000ea20000000200 */
[----:B---3--:R-:W-:Y:S03]  /*681d0*/  HMMA.1688.F32.TF32 R228, R228, R38, R220 ;  /* 0x00000026e4e4723c */ /* 0x008fe600000810dc */
[----:B------:R-:W3:Y:S04]  /*681e0*/  LDSM.16.M88.4 R188, [R239+0x43880] ;  /* 0x04388000efbc783b */ /* 0x000ee80000000200 */
[----:B------:R-:W2:Y:S04]  /*681f0*/  LDS R239, [R0+0x1a080] ;  /* 0x01a0800000ef7984 */ /* 0x000ea80000000800 */
[----:B------:R-:W-:Y:S01]  /*68200*/  LDS R38, [R6+0x1a080] ;  /* 0x01a0800006267984 */ /* 0x000fe20000000800 */
[C---:B-1----:R-:W-:Y:S03]  /*68210*/  HMMA.1688.F32.TF32 R44, R12.reuse, R184, R56 ;  /* 0x000000b80c2c723c */ /* 0x042fe60000081038 */
[----:B------:R-:W1:Y:S04]  /*68220*/  LDS R39, [R7+0x1a080] ;  /* 0x01a0800007277984 */ /* 0x000e680000000800 */
        /* <DEDUP_REMOVED lines=9> */
[----:B------:R1:W-:Y:S04]  /*682c0*/  STL [R1+0x4cd8], R187 ;  /* 0x004cd8bb01007387 */ /* 0x0003e80000100800 */
[----:B--2---:R-:W-:Y:S04]  /*682d0*/  STL [R1+0x4ce4], R182 ;  /* 0x004ce4b601007387 */ /* 0x004fe80000100800 */
[----:B------:R2:W-:Y:S04]  /*682e0*/  STL [R1+0x4ce0], R183 ;  /* 0x004ce0b701007387 */ /* 0x0005e80000100800 */
[----:B------:R-:W-:Y:S04]  /*682f0*/  STL [R1+0x4cec], R210 ;  /* 0x004cecd201007387 */ /* 0x000fe80000100800 */
[----:B------:R1:W-:Y:S04]  /*68300*/  STL [R1+0x4ce8], R211 ;  /* 0x004ce8d301007387 */ /* 0x0003e80000100800 */
[----:B------:R-:W-:Y:S04]  /*68310*/  STL [R1+0x4cf4], R206 ;  /* 0x004cf4ce01007387 */ /* 0x000fe80000100800 */
[----:B------:R1:W-:Y:S04]  /*68320*/  STL [R1+0x4cf0], R207 ;  /* 0x004cf0cf01007387 */ /* 0x0003e80000100800 */
[----:B------:R-:W-:Y:S04]  /*68330*/  STL [R1+0x4d1c], R202 ;  /* 0x004d1cca01007387 */ /* 0x000fe80000100800 */
[----:B------:R1:W-:Y:S04]  /*68340*/  STL [R1+0x4d18], R203 ;  /* 0x004d18cb01007387 */ /* 0x0003e80000100800 */
[----:B----4-:R-:W-:Y:S04]  /*68350*/  STL [R1+0x4d24], R198 ;  /* 0x004d24c601007387 */ /* 0x010fe80000100800 */
[----:B------:R4:W-:Y:S04]  /*68360*/  STL [R1+0x4d20], R199 ;  /* 0x004d20c701007387 */ /* 0x0009e80000100800 */
[----:B------:R-:W-:Y:S04]  /*68370*/  STL [R1+0x4d2c], R194 ;  /* 0x004d2cc201007387 */ /* 0x000fe80000100800 */
[----:B------:R1:W-:Y:S04]  /*68380*/  STL [R1+0x4d28], R195 ;  /* 0x004d28c301007387 */ /* 0x0003e80000100800 */
[----:B------:R-:W4:Y:S04]  /*68390*/  LDL.LU R52, [R1+0x1660] ;  /* 0x0016600001347983 */ /* 0x000f280000300800 */
[----:B------:R-:W4:Y:S01]  /*683a0*/  LDL.LU R53, [R1+0x1664] ;  /* 0x0016640001357983 */ /* 0x000f220000300800 */
[C---:B------:R-:W-:Y:S03]  /*683b0*/  HMMA.1688.F32.TF32 R40, R12.reuse, R180, R248 ;  /* 0x000000b40c28723c */ /* 0x040fe600000810f8 */
[----:B---3--:R-:W-:Y:S04]  /*683c0*/  STL [R1+0x4d34], R190 ;  /* 0x004d34be01007387 */ /* 0x008fe80000100800 */
[----:B------:R3:W-:Y:S04]  /*683d0*/  STL [R1+0x4d30], R191 ;  /* 0x004d30bf01007387 */ /* 0x0007e80000100800 */
[----:B------:R-:W-:Y:S04]  /*683e0*/  STL.64 [R1+0x1b0], R44 ;  /* 0x0001b02c01007387 */ /* 0x000fe80000100a00 */
[----:B------:R-:W-:Y:S04]  /*683f0*/  STL.64 [R1+0x1b8], R46 ;  /* 0x0001b82e01007387 */ /* 0x000fe80000100a00 */
[----:B------:R-:W3:Y:S04]  /*68400*/  LDL.LU R248, [R1+0x1650] ;  /* 0x0016500001f87983 */ /* 0x000ee80000300800 */
[----:B------:R-:W3:Y:S04]  /*68410*/  LDL.LU R249, [R1+0x1654] ;  /* 0x0016540001f97983 */ /* 0x000ee80000300800 */
[----:B------:R-:W3:Y:S04]  /*68420*/  LDL.LU R250, [R1+0x1658] ;  /* 0x0016580001fa7983 */ /* 0x000ee80000300800 */
[----:B------:R-:W3:Y:S01]  /*68430*/  LDL.LU R251, [R1+0x165c] ;  /* 0x00165c0001fb7983 */ /* 0x000ee20000300800 */
[----:B-1----:R-:W-:Y:S01]  /*68440*/  IMAD.MOV.U32 R187, RZ, RZ, R43 ;  /* 0x000000ffffbb7224 */ /* 0x002fe200078e002b */
[----:B------:R-:W-:Y:S01]  /*68450*/  MOV R186, R42 ;  /* 0x0000002a00ba7202 */ /* 0x000fe20000000f00 */
[----:B--2---:R-:W-:Y:S01]  /*68460*/  IMAD.MOV.U32 R183, RZ, RZ, R41 ;  /* 0x000000ffffb77224 */ /* 0x004fe200078e0029 */
[----:B------:R-:W-:Y:S01]  /*68470*/  MOV R182, R40 ;  /* 0x0000002800b67202 */ /* 0x000fe20000000f00 */
[----:B------:R-:W-:Y:S01]  /*68480*/  LDS R44, [R2+0x18180] ;  /* 0x01818000022c7984 */ /* 0x000fe20000000800 */
[C---:B------:R-:W-:Y:S03]  /*68490*/  HMMA.1688.F32.TF32 R40, R12.reuse, R208, R244 ;  /* 0x000000d00c28723c */ /* 0x040fe600000810f4 */
[----:B------:R-:W-:Y:S04]  /*684a0*/  STL [R1+0x4d44], R187 ;  /* 0x004d44bb01007387 */ /* 0x000fe80000100800 */
[----:B------:R-:W-:Y:S04]  /*684b0*/  STL [R1+0x4d40], R186 ;  /* 0x004d40ba01007387 */ /* 0x000fe80000100800 */
[----:B------:R-:W-:Y:S04]  /*684c0*/  STL [R1+0x4d3c], R183 ;  /* 0x004d3cb701007387 */ /* 0x000fe80000100800 */
[----:B------:R1:W-:Y:S04]  /*684d0*/  STL [R1+0x4d38], R182 ;  /* 0x004d38b601007387 */ /* 0x0003e80000100800 */
[----:B------:R-:W2:Y:S04]  /*684e0*/  LDL.LU R244, [R1+0x1640] ;  /* 0x0016400001f47983 */ /* 0x000ea80000300800 */
[----:B------:R-:W2:Y:S04]  /*684f0*/  LDL.LU R245, [R1+0x1644] ;  /* 0x0016440001f57983 */ /* 0x000ea80000300800 */
[----:B------:R-:W2:Y:S04]  /*68500*/  LDL.LU R246, [R1+0x1648] ;  /* 0x0016480001f67983 */ /* 0x000ea80000300800 */
[----:B------:R-:W2:Y:S01]  /*68510*/  LDL.LU R247, [R1+0x164c] ;  /* 0x00164c0001f77983 */ /* 0x000ea20000300800 */
        /* <DEDUP_REMOVED lines=8> */
[----:B------:R1:W-:Y:S04]  /*685a0*/  STL [R1+0x4d48], R206 ;  /* 0x004d48ce01007387 */ /* 0x0003e80000100800 */
[----:B------:R-:W-:Y:S04]  /*685b0*/  LDS R45, [R0+0x18180] ;  /* 0x01818000002d7984 */ /* 0x000fe80000000800 */
[----:B------:R-:W-:Y:S04]  /*685c0*/  LDS R47, [R0+0x1a180] ;  /* 0x01a18000002f7984 */ /* 0x000fe80000000800 */
[----:B------:R-:W-:Y:S04]  /*685d0*/  LDS R216, [R6+0x18480] ;  /* 0x0184800006d87984 */ /* 0x000fe80000000800 */
[----:B------:R-:W-:Y:S04]  /*685e0*/  LDS R218, [R6+0x1a480] ;  /* 0x01a4800006da7984 */ /* 0x000fe80000000800 */
[----:B------:R-:W-:Y:S04]  /*685f0*/  LDS R217, [R7+0x18480] ;  /* 0x0184800007d97984 */ /* 0x000fe80000000800 */
[----:B------:R-:W-:Y:S01]  /*68600*/  LDS R219, [R7+0x1a480] ;  /* 0x01a4800007db7984 */ /* 0x000fe20000000800 */
[----:B----4-:R-:W-:Y:S03]  /*68610*/  HMMA.1688.F32.TF32 R40, R12, R204, R52 ;  /* 0x000000cc0c28723c */ /* 0x010fe60000081034 */
[----:B------:R-:W4:Y:S04]  /*68620*/  LDL.LU R52, [R1+0x1630] ;  /* 0x0016300001347983 */ /* 0x000f280000300800 */
[----:B------:R-:W4:Y:S04]  /*68630*/  LDL.LU R53, [R1+0x1634] ;  /* 0x0016340001357983 */ /* 0x000f280000300800 */
[----:B------:R-:W4:Y:S04]  /*68640*/  LDL.LU R54, [R1+0x1638] ;  /* 0x0016380001367983 */ /* 0x000f280000300800 */
[----:B------:R-:W4:Y:S09]  /*68650*/  LDL.LU R55, [R1+0x163c] ;  /* 0x00163c0001377983 */ /* 0x000f320000300800 */
[----:B------:R-:W-:Y:S01]  /*68660*/  IMAD.MOV.U32 R203, RZ, RZ, R43 ;  /* 0x000000ffffcb7224 */ /* 0x000fe200078e002b */
[----:B------:R-:W-:Y:S01]  /*68670*/  MOV R202, R42 ;  /* 0x0000002a00ca7202 */ /* 0x000fe20000000f00 */
[----:B------:R-:W-:Y:S01]  /*68680*/  IMAD.MOV.U32 R199, RZ, RZ, R41 ;  /* 0x000000ffffc77224 */ /* 0x000fe200078e0029 */
[----:B------:R-:W-:-:S02]  /*68690*/  MOV R198, R40 ;  /* 0x0000002800c67202 */ /* 0x000fc40000000f00 */
[----:B------:R-:W-:Y:S04]  /*686a0*/  STL [R1+0x4d64], R203 ;  /* 0x004d64cb01007387 */ /* 0x000fe80000100800 */
[----:B------:R-:W-:Y:S01]  /*686b0*/  STL [R1+0x4d60], R202 ;  /* 0x004d60ca01007387 */ /* 0x000fe20000100800 */
[----:B---3--:R-:W-:Y:S03]  /*686c0*/  HMMA.1688.F32.TF32 R40, R12, R200, R248 ;  /* 0x000000c80c28723c */ /* 0x008fe600000810f8 */
[----:B------:R-:W-:Y:S04]  /*686d0*/  STL [R1+0x4d5c], R199 ;  /* 0x004d5cc701007387 */ /* 0x000fe80000100800 */
[----:B------:R3:W-:Y:S04]  /*686e0*/  STL [R1+0x4d58], R198 ;  /* 0x004d58c601007387 */ /* 0x0007e80000100800 */
        /* <DEDUP_REMOVED lines=8> */
[----:B--2---:R-:W-:Y:S03]  /*68770*/  HMMA.1688.F32.TF32 R40, R12, R196, R244 ;  /* 0x000000c40c28723c */ /* 0x004fe600000810f4 */
[----:B------:R2:W-:Y:S04]  /*68780*/  STL [R1+0x4d74], R232 ;  /* 0x004d74e801007387 */ /* 0x0005e80000100800 */
[----:B------:R1:W-:Y:S04]  /*68790*/  STL [R1+0x4d70], R230 ;  /* 0x004d70e601007387 */ /* 0x0003e80000100800 */
[----:B------:R1:W-:Y:S04]  /*687a0*/  STL [R1+0x4d6c], R229 ;  /* 0x004d6ce501007387 */ /* 0x0003e80000100800 */
        /* <DEDUP_REMOVED lines=8> */
[----:B------:R-:W-:-:S02]  /*68830*/  MOV R190, R40 ;  /* 0x0000002800be7202 */ /* 0x000fc40000000f00 */
        /* <DEDUP_REMOVED lines=8> */
[C---:B----4-:R-:W-:Y:S11]  /*688c0*/  HMMA.1688.F32.TF32 R40, R12.reuse, R192, R52 ;  /* 0x000000c00c28723c */ /* 0x050ff60000081034 */
[----:B------:R-:W-:Y:S11]  /*688d0*/  @!UPT UIADD3 URZ, URZ, URZ, URZ ;  /* 0x0000003f3f3ff290 */ /* 0x000ff6000fffe03f */
[----:B------:R-:W-:Y:S02]  /*688e0*/  @!UPT UIADD3 URZ, URZ, URZ, URZ ;  /* 0x0000003f3f3ff290 */ /* 0x000fe4000fffe03f */
[----:B-1----:R-:W-:Y:S01]  /*688f0*/  IMAD.MOV.U32 R182, RZ, RZ, R43 ;  /* 0x000000ffffb67224 */ /* 0x002fe200078e002b */
[----:B------:R-:W-:Y:S01]  /*68900*/  MOV R183, R42 ;  /* 0x0000002a00b77202 */ /* 0x000fe20000000f00 */
[----:B------:R-:W-:Y:S01]  /*68910*/  IMAD.MOV.U32 R186, RZ, RZ, R41 ;  /* 0x000000ffffba7224 */ /* 0x000fe200078e0029 */
[----:B------:R-:W-:Y:S01]  /*68920*/  MOV R187, R40 ;  /* 0x0000002800bb7202 */ /* 0x000fe20000000f00 */
[----:B------:R-:W-:Y:S04]  /*68930*/  LDS R42, [R6+0x1a180] ;  /* 0x01a18000062a7984 */ /* 0x000fe80000000800 */
[----:B------:R-:W-:Y:S04]  /*68940*/  STL [R1+0x4d94], R182 ;  /* 0x004d94b601007387 */ /* 0x000fe80000100800 */
[----:B------:R-:W-:Y:S04]  /*68950*/  STL [R1+0x4d90], R183 ;  /* 0x004d90b701007387 */ /* 0x000fe80000100800 */
[----:B------:R-:W-:Y:S04]  /*68960*/  STL [R1+0x4d8c], R186 ;  /* 0x004d8cba01007387 */ /* 0x000fe80000100800 */
[----:B------:R1:W-:Y:S01]  /*68970*/  STL [R1+0x4d88], R187 ;  /* 0x004d88bb01007387 */ /* 0x0003e20000100800 */
[----:B---3--:R-:W-:Y:S03]  /*68980*/  HMMA.1688.F32.TF32 R12, R12, R188, R248 ;  /* 0x000000bc0c0c723c */ /* 0x008fe600000810f8 */
[----:B------:R-:W3:Y:S04]  /*68990*/  LDL.LU R248, [R1+0x12f0] ;  /* 0x0012f00001f87983 */ /* 0x000ee80000300800 */
[----:B------:R-:W3:Y:S04]  /*689a0*/  LDL.LU R249, [R1+0x12f4] ;  /* 0x0012f40001f97983 */ /* 0x000ee80000300800 */
[----:B------:R-:W3:Y:S04]  /*689b0*/  LDL.LU R250, [R1+0x12f8] ;  /* 0x0012f80001fa7983 */ /* 0x000ee80000300800 */
[----:B------:R-:W3:Y:S04]  /*689c0*/  LDL.LU R251, [R1+0x12fc] ;  /* 0x0012fc0001fb7983 */ /* 0x000ee80000300800 */
[----:B------:R-:W-:Y:S04]  /*689d0*/  LDS R40, [R6+0x18180] ;  /* 0x0181800006287984 */ /* 0x000fe80000000800 */
[----:B------:R-:W-:Y:S01]  /*689e0*/  LDS R41, [R7+0x18180] ;  /* 0x0181800007297984 */ /* 0x000fe20000000800 */
[----:B------:R-:W-:Y:S01]  /*689f0*/  IMAD.MOV.U32 R206, RZ, RZ, R15 ;  /* 0x000000ffffce7224 */ /* 0x000fe200078e000f */
[----:B------:R-:W-:Y:S01]  /*68a00*/  MOV R207, R14 ;  /* 0x0000000e00cf7202 */ /* 0x000fe20000000f00 */
[----:B------:R-:W-:Y:S01]  /*68a10*/  IMAD.MOV.U32 R210, RZ, RZ, R13 ;  /* 0x000000ffffd27224 */ /* 0x000fe200078e000d */
[----:B------:R-:W-:Y:S01]  /*68a20*/  MOV R211, R12 ;  /* 0x0000000c00d37202 */ /* 0x000fe20000000f00 */
[----:B------:R-:W-:Y:S04]  /*68a30*/  LDS R43, [R7+0x1a180] ;  /* 0x01a18000072b7984 */ /* 0x000fe80000000800 */
[----:B------:R4:W-:Y:S04]  /*68a40*/  STL [R1+0x4da4], R206 ;  /* 0x004da4ce01007387 */ /* 0x0009e80000100800 */
[----:B------:R1:W-:Y:S04]  /*68a50*/  STL [R1+0x4da0], R207 ;  /* 0x004da0cf01007387 */ /* 0x0003e80000100800 */
[----:B------:R1:W-:Y:S04]  /*68a60*/  STL [R1+0x4d9c], R210 ;  /* 0x004d9cd201007387 */ /* 0x0003e80000100800 */
[----:B------:R1:W-:Y:S04]  /*68a70*/  STL [R1+0x4d98], R211 ;  /* 0x004d98d301007387 */ /* 0x0003e80000100800 */
[----:B------:R-:W4:Y:S04]  /*68a80*/  LDL.LU R52, [R1+0x12e0] ;  /* 0x0012e00001347983 */ /* 0x000f280000300800 */
[----:B------:R-:W4:Y:S04]  /*68a90*/  LDL.LU R53, [R1+0x12e4] ;  /* 0x0012e40001357983 */ /* 0x000f280000300800 */
[----:B------:R-:W4:Y:S04]  /*68aa0*/  LDL.LU R54, [R1+0x12e8] ;  /* 0x0012e80001367983 */ /* 0x000f280000300800 */
[----:B------:R-:W4:Y:S01]  /*68ab0*/  LDL.LU R55, [R1+0x12ec] ;  /* 0x0012ec0001377983 */ /* 0x000f220000300800 */
[----:B--2---:R-:W-:Y:S03]  /*68ac0*/  HMMA.1688.F32.TF32 R12, R8, R184, R244 ;  /* 0x000000b8080c723c */ /* 0x004fe600000810f4 */
[----:B------:R-:W2:Y:S04]  /*68ad0*/  LDL.LU R244, [R1+0x12d0] ;  /* 0x0012d00001f47983 */ /* 0x000ea80000300800 */
[----:B------:R-:W2:Y:S04]  /*68ae0*/  LDL.LU R245, [R1+0x12d4] ;  /* 0x0012d40001f57983 */ /* 0x000ea80000300800 */
[----:B------:R-:W2:Y:S04]  /*68af0*/  LDL.LU R246, [R1+0x12d8] ;  /* 0x0012d80001f67983 */ /* 0x000ea80000300800 */
[----:B------:R-:W2:Y:S09]  /*68b00*/  LDL.LU R247, [R1+0x12dc] ;  /* 0x0012dc0001f77983 */ /* 0x000eb20000300800 */
[----:B------:R-:W-:Y:S01]  /*68b10*/  MOV R233, R12 ;  /* 0x0000000c00e97202 */ /* 0x000fe20000000f00 */
[----:B------:R-:W-:Y:S01]  /*68b20*/  IMAD.MOV.U32 R234, RZ, RZ, R13 ;  /* 0x000000ffffea7224 */ /* 0x000fe200078e000d */
[----:B------:R-:W-:Y:S01]  /*68b30*/  MOV R235, R14 ;  /* 0x0000000e00eb7202 */ /* 0x000fe20000000f00 */
[----:B------:R-:W-:-:S02]  /*68b40*/  IMAD.MOV.U32 R231, RZ, RZ, R15 ;  /* 0x000000ffffe77224 */ /* 0x000fc400078e000f */
[----:B------:R-:W-:Y:S03]  /*68b50*/  HMMA.1688.F32.TF32 R12, R8, R180, R56 ;  /* 0x000000b4080c723c */ /* 0x000fe60000081038 */
[----:B------:R-:W-:Y:S04]  /*68b60*/  STL [R1+0x4db4], R231 ;  /* 0x004db4e701007387 */ /* 0x000fe80000100800 */
[----:B------:R-:W-:Y:S04]  /*68b70*/  STL [R1+0x4db0], R235 ;  /* 0x004db0eb01007387 */ /* 0x000fe80000100800 */
[----:B------:R-:W-:Y:S04]  /*68b80*/  STL [R1+0x4dac], R234 ;  /* 0x004dacea01007387 */ /* 0x000fe80000100800 */
[----:B------:R-:W-:Y:S09]  /*68b90*/  STL [R1+0x4da8], R233 ;  /* 0x004da8e901007387 */ /* 0x000ff20000100800 */
[----:B------:R-:W-:Y:S01]  /*68ba0*/  IMAD.MOV.U32 R198, RZ, RZ, R15 ;  /* 0x000000ffffc67224 */ /* 0x000fe200078e000f */
[----:B------:R-:W-:Y:S01]  /*68bb0*/  MOV R199, R14 ;  /* 0x0000000e00c77202 */ /* 0x000fe20000000f00 */
[----:B------:R-:W-:Y:S01]  /*68bc0*/  IMAD.MOV.U32 R202, RZ, RZ, R13 ;  /* 0x000000ffffca7224 */ /* 0x000fe200078e000d */
[----:B------:R-:W-:-:S02]  /*68bd0*/  MOV R203, R12 ;  /* 0x0000000c00cb7202 */ /* 0x000fc40000000f00 */
[----:B------:R1:W-:Y:S04]  /*68be0*/  STL [R1+0x4dc4], R198 ;  /* 0x004dc4c601007387 */ /* 0x0003e80000100800 */
[----:B------:R1:W-:Y:S04]  /*68bf0*/  STL [R1+0x4dc0], R199 ;  /* 0x004dc0c701007387 */ /* 0x0003e80000100800 */
[----:B------:R1:W-:Y:S04]  /*68c00*/  STL [R1+0x4dbc], R202 ;  /* 0x004dbcca01007387 */ /* 0x0003e80000100800 */
[----:B------:R1:W-:Y:S01]  /*68c10*/  STL [R1+0x4db8], R203 ;  /* 0x004db8cb01007387 */ /* 0x0003e20000100800 */
        /* <DEDUP_REMOVED lines=10> */
[----:B------:R4:W-:Y:S04]  /*68cc0*/  STL [R1+0x4dd4], R228 ;  /* 0x004dd4e401007387 */ /* 0x0009e80000100800 */
[----:B------:R1:W-:Y:S04]  /*68cd0*/  STL [R1+0x4dd0], R229 ;  /* 0x004dd0e501007387 */ /* 0x0003e80000100800 */
[----:B------:R1:W-:Y:S04]  /*68ce0*/  STL [R1+0x4dcc], R230 ;  /* 0x004dcce601007387 */ /* 0x0003e80000100800 */
[----:B------:R1:W-:Y:S09]  /*68cf0*/  STL [R1+0x4dc8], R232 ;  /* 0x004dc8e801007387 */ /* 0x0003f20000100800 */
[----:B------:R-:W-:Y:S01]  /*68d00*/  IMAD.MOV.U32 R190, RZ, RZ, R15 ;  /* 0x000000ffffbe7224 */ /* 0x000fe200078e000f */
[----:B------:R-:W-:Y:S01]  /*68d10*/  MOV R191, R14 ;  /* 0x0000000e00bf7202 */ /* 0x000fe20000000f00 */
[----:B------:R-:W-:Y:S01]  /*68d20*/  IMAD.MOV.U32 R194, RZ, RZ, R13 ;  /* 0x000000ffffc27224 */ /* 0x000fe200078e000d */
[----:B------:R-:W-:-:S02]  /*68d30*/  MOV R195, R12 ;  /* 0x0000000c00c37202 */ /* 0x000fc40000000f00 */
[----:B------:R1:W-:Y:S01]  /*68d40*/  STL [R1+0x4de4], R190 ;  /* 0x004de4be01007387 */ /* 0x0003e20000100800 */
[----:B--2---:R-:W-:Y:S03]  /*68d50*/  HMMA.1688.F32.TF32 R12, R8, R200, R244 ;  /* 0x000000c8080c723c */ /* 0x004fe600000810f4 */
[----:B------:R2:W-:Y:S04]  /*68d60*/  STL [R1+0x4de0], R191 ;  /* 0x004de0bf01007387 */ /* 0x0005e80000100800 */
[----:B------:R1:W-:Y:S04]  /*68d70*/  STL [R1+0x4ddc], R194 ;  /* 0x004ddcc201007387 */ /* 0x0003e80000100800 */
[----:B------:R1:W-:Y:S04]  /*68d80*/  STL [R1+0x4dd8], R195 ;  /* 0x004dd8c301007387 */ /* 0x0003e80000100800 */
        /* <DEDUP_REMOVED lines=8> */
[----:B-1----:R-:W-:Y:S01]  /*68e10*/  IMAD.MOV.U32 R187, RZ, RZ, R15 ;  /* 0x000000ffffbb7224 */ /* 0x002fe200078e000f */
[----:B------:R-:W-:Y:S01]  /*68e20*/  MOV R186, R14 ;  /* 0x0000000e00ba7202 */ /* 0x000fe20000000f00 */
[----:B------:R-:W-:Y:S01]  /*68e30*/  IMAD.MOV.U32 R183, RZ, RZ, R13 ;  /* 0x000000ffffb77224 */ /* 0x000fe200078e000d */
[----:B------:R-:W-:-:S02]  /*68e40*/  MOV R182, R12 ;  /* 0x0000000c00b67202 */ /* 0x000fc40000000f00 */
        /* <DEDUP_REMOVED lines=29> */
[C---:B--2---:R-:W-:Y:S08]  /*69020*/  HMMA.1688.F32.TF32 R12, R8.reuse, R192, R68 ;  /* 0x000000c0080c723c */ /* 0x044ff00000081044 */
[----:B------:R-:W-:Y:S11]  /*69030*/  HMMA.1688.F32.TF32 R8, R8, R188, R64 ;  /* 0x000000bc0808723c */ /* 0x000ff60000081040 */
        /* <DEDUP_REMOVED lines=12> */
[----:B------:R-:W-:Y:S01]  /*69100*/  IMAD.MOV.U32 R232, RZ, RZ, R11 ;  /* 0x000000ffffe87224 */ /* 0x000fe200078e000b */
[----:B------:R-:W-:Y:S01]  /*69110*/  MOV R234, R14 ;  /* 0x0000000e00ea7202 */ /* 0x000fe20000000f00 */
[----:B------:R-:W-:Y:S01]  /*69120*/  IMAD.MOV.U32 R235, RZ, RZ, R13 ;  /* 0x000000ffffeb7224 */ /* 0x000fe200078e000d */
[----:B------:R2:W-:Y:S01]  /*69130*/  STL [R1+0x4e04], R211 ;  /* 0x004e04d301007387 */ /* 0x0005e20000100800 */
[----:B------:R-:W-:Y:S01]  /*69140*/  IMAD.MOV.U32 R233, RZ, RZ, R15 ;  /* 0x000000ffffe97224 */ /* 0x000fe200078e000f */
[----:B------:R-:W-:Y:S02]  /*69150*/  MOV R231, R12 ;  /* 0x0000000c00e77202 */ /* 0x000fe40000000f00 */
[----:B------:R4:W-:Y:S04]  /*69160*/  STL [R1+0x4e00], R210 ;  /* 0x004e00d201007387 */ /* 0x0009e80000100800 */
[----:B------:R1:W-:Y:S04]  /*69170*/  STL [R1+0x4dfc], R207 ;  /* 0x004dfccf01007387 */ /* 0x0003e80000100800 */
[----:B------:R1:W-:Y:S04]  /*69180*/  STL [R1+0x4df8], R206 ;  /* 0x004df8ce01007387 */ /* 0x0003e80000100800 */
[----:B------:R-:W-:Y:S04]  /*69190*/  STL.64 [R1+0x4e20], R234 ;  /* 0x004e20ea01007387 */ /* 0x000fe80000100a00 */
[----:B------:R-:W-:Y:S04]  /*691a0*/  STL.64 [R1+0x4e18], R232 ;  /* 0x004e18e801007387 */ /* 0x000fe80000100a00 */
[----:B------:R-:W-:Y:S04]  /*691b0*/  STL.64 [R1+0x4e10], R230 ;  /* 0x004e10e601007387 */ /* 0x000fe80000100a00 */
[----:B------:R-:W-:Y:S04]  /*691c0*/  STL.64 [R1+0x4e08], R228 ;  /* 0x004e08e401007387 */ /* 0x000fe80000100a00 */
[----:B------:R-:W4:Y:S04]  /*691d0*/  LDL.LU R72, [R1+0xc30] ;  /* 0x000c300001487983 */ /* 0x000f280000300800 */
[----:B------:R-:W4:Y:S04]  /*691e0*/  LDL.LU R73, [R1+0xc34] ;  /* 0x000c340001497983 */ /* 0x000f280000300800 */
[----:B------:R-:W4:Y:S04]  /*691f0*/  LDL.LU R74, [R1+0xc38] ;  /* 0x000c3800014a7983 */ /* 0x000f280000300800 */
[----:B------:R-:W4:Y:S01]  /*69200*/  LDL.LU R75, [R1+0xc3c] ;  /* 0x000c3c00014b7983 */ /* 0x000f220000300800 */
[C---:B---3--:R-:W-:Y:S11]  /*69210*/  HMMA.1688.F32.TF32 R8, R236.reuse, R180, R56 ;  /* 0x000000b4ec08723c */ /* 0x048ff60000081038 */
[----:B------:R-:W-:Y:S11]  /*69220*/  @!UPT UIADD3 URZ, URZ, URZ, URZ ;  /* 0x0000003f3f3ff290 */ /* 0x000ff6000fffe03f */
[----:B------:R-:W-:Y:S02]  /*69230*/  @!UPT UIADD3 URZ, URZ, URZ, URZ ;  /* 0x0000003f3f3ff290 */ /* 0x000fe4000fffe03f */
[----:B------:R-:W-:Y:S01]  /*69240*/  MOV R190, R8 ;  /* 0x0000000800be7202 */ /* 0x000fe20000000f00 */
[----:B------:R-:W-:Y:S01]  /*69250*/  IMAD.MOV.U32 R191, RZ, RZ, R9 ;  /* 0x000000ffffbf7224 */ /* 0x000fe200078e0009 */
[----:B------:R-:W-:Y:S01]  /*69260*/  MOV R194, R10 ;  /* 0x0000000a00c27202 */ /* 0x000fe20000000f00 */
[----:B------:R-:W-:Y:S02]  /*69270*/  IMAD.MOV.U32 R195, RZ, RZ, R11 ;  /* 0x000000ffffc37224 */ /* 0x000fe400078e000b */
[----:B------:R-:W-:Y:S01]  /*69280*/  HMMA.1688.F32.TF32 R8, R236, R208, R52 ;  /* 0x000000d0ec08723c */ /* 0x000fe20000081034 */
[----:B------:R-:W-:Y:S01]  /*69290*/  IMAD.MOV.U32 R59, RZ, RZ, R240 ;  /* 0x000000ffff3b7224 */ /* 0x000fe200078e00f0 */
[----:B------:R-:W-:Y:S01]  /*692a0*/  MOV R58, R241 ;  /* 0x000000f1003a7202 */ /* 0x000fe20000000f00 */
[----:B------:R-:W3:Y:S01]  /*692b0*/  LDL.LU R240, [R1+0xeb0] ;  /* 0x000eb00001f07983 */ /* 0x000ee20000300800 */
[----:B------:R-:W-:Y:S01]  /*692c0*/  IMAD.MOV.U32 R57, RZ, RZ, R242 ;  /* 0x000000ffff397224 */ /* 0x000fe200078e00f2 */
[----:B------:R-:W-:-:S02]  /*692d0*/  MOV R56, R243 ;  /* 0x000000f300387202 */ /* 0x000fc40000000f00 */
[----:B------:R-:W3:Y:S04]  /*692e0*/  LDL.LU R241, [R1+0xeb4] ;  /* 0x000eb40001f17983 */ /* 0x000ee80000300800 */
[----:B------:R-:W3:Y:S04]  /*692f0*/  LDL.LU R242, [R1+0xeb8] ;  /* 0x000eb80001f27983 */ /* 0x000ee80000300800 */
[----:B------:R-:W3:Y:S09]  /*69300*/  LDL.LU R243, [R1+0xebc] ;  /* 0x000ebc0001f37983 */ /* 0x000ef20000300800 */
[----:B-1----:R-:W-:Y:S01]  /*69310*/  MOV R187, R8 ;  /* 0x0000000800bb7202 */ /* 0x002fe20000000f00 */
[----:B------:R-:W-:Y:S01]  /*69320*/  IMAD.MOV.U32 R186, RZ, RZ, R9 ;  /* 0x000000ffffba7224 */ /* 0x000fe200078e0009 */
[----:B------:R-:W-:Y:S01]  /*69330*/  MOV R183, R10 ;  /* 0x0000000a00b77202 */ /* 0x000fe20000000f00 */
[----:B------:R-:W-:-:S02]  /*69340*/  IMAD.MOV.U32 R182, RZ, RZ, R11 ;  /* 0x000000ffffb67224 */ /* 0x000fc400078e000b */
[C---:B------:R-:W-:Y:S01]  /*69350*/  HMMA.1688.F32.TF32 R8, R236.reuse, R204, R244 ;  /* 0x000000ccec08723c */ /* 0x040fe200000810f4 */
        /* <DEDUP_REMOVED lines=22> */
[----:B------:R-:W-:Y:S01]  /*694c0*/  HMMA.1688.F32.TF32 R248, R236, R200, R248 ;  /* 0x000000c8ecf8723c */ /* 0x000fe200000810f8 */
[----:B--2---:R-:W-:Y:S01]  /*694d0*/  MOV R211, R8 ;  /* 0x0000000800d37202 */ /* 0x004fe20000000f00 */
[----:B----4-:R-:W-:Y:S01]  /*694e0*/  IMAD.MOV.U32 R210, RZ, RZ, R9 ;  /* 0x000000ffffd27224 */ /* 0x010fe200078e0009 */
        /* <DEDUP_REMOVED lines=12> */
[C---:B------:R-:W-:Y:S08]  /*695b0*/  HMMA.1688.F32.TF32 R32, R36.reuse, R192, R56 ;  /* 0x000000c02420723c */ /* 0x040ff00000081038 */
[C---:B------:R-:W-:Y:S01]  /*695c0*/  HMMA.1688.F32.TF32 R28, R36.reuse, R196, R60 ;  /* 0x000000c4241c723c */ /* 0x040fe2000008103c */
[----:B------:R-:W-:Y:S04]  /*695d0*/  STL.64 [R1+0x4cd0], R250 ;  /* 0x004cd0fa01007387 */ /* 0x000fe80000100a00 */
[----:B------:R-:W-:Y:S03]  /*695e0*/  STL.64 [R1+0x4cc8], R248 ;  /* 0x004cc8f801007387 */ /* 0x000fe60000100a00 */
[----:B------:R-:W-:Y:S08]  /*695f0*/  HMMA.1688.F32.TF32 R16, R36, R208, R72 ;  /* 0x000000d02410723c */ /* 0x000ff00000081048 */
[C---:B---3--:R-:W-:Y:S08]  /*69600*/  HMMA.1688.F32.TF32 R240, R236.reuse, R192, R240 ;  /* 0x000000c0ecf0723c */ /* 0x048ff000000810f0 */
[C---:B------:R-:W-:Y:S08]  /*69610*/  HMMA.1688.F32.TF32 R244, R236.reuse, R196, R244 ;  /* 0x000000c4ecf4723c */ /* 0x040ff000000810f4 */
[----:B------:R-:W-:Y:S08]  /*69620*/  HMMA.1688.F32.TF32 R236, R236, R188, R84 ;  /* 0x000000bcecec723c */ /* 0x000ff00000081054 */
[C---:B------:R-:W-:Y:S07]  /*69630*/  HMMA.1688.F32.TF32 R8, R36.reuse, R184, R80 ;  /* 0x000000b82408723c */ /* 0x040fee0000081050 */
[----:B------:R-:W-:Y:S01]  /*69640*/  STL.64 [R1+0x4e30], R246 ;  /* 0x004e30f601007387 */ /* 0x000fe20000100a00 */
[C---:B------:R-:W-:Y:S03]  /*69650*/  HMMA.1688.F32.TF32 R12, R36.reuse, R180, R76 ;  /* 0x000000b4240c723c */ /* 0x040fe6000008104c */
[----:B------:R-:W-:Y:S05]  /*69660*/  STL.64 [R1+0x4e28], R244 ;  /* 0x004e28f401007387 */ /* 0x000fea0000100a00 */
        /* <DEDUP_REMOVED lines=133> */
[----:B------:R-:W-:Y:S04]  /*69ec0*/  LDS R52, [R2+0x18100] ;  /* 0x0181000002347984 */ /* 0x000fe80000000800 */
[----:B------:R-:W-:Y:S04]  /*69ed0*/  LDS R54, [R2+0x1a100] ;  /* 0x01a1000002367984 */ /* 0x000fe80000000800 */
[----:B------:R-:W-:Y:S04]  /*69ee0*/  LDS R53, [R0+0x18100] ;  /* 0x0181000000357984 */ /* 0x000fe80000000800 */
[----:B------:R-:W2:Y:S02]  /*69ef0*/  LDS R55, [R0+0x1a100] ;  /* 0x01a1000000377984 */ /* 0x000ea40000000800 */
[C---:B--2---:R-:W-:Y:S08]  /*69f00*/  HMMA.1688.F32.TF32 R8, R52.reuse, R184, R160 ;  /* 0x000000b83408723c */ /* 0x044ff000000810a0 */
[C---:B------:R-:W-:Y:S08]  /*69f10*/  HMMA.1688.F32.TF32 R16, R52.reuse, R180, R156 ;  /* 0x000000b43410723c */ /* 0x040ff0000008109c */
[C---:B---3--:R-:W-:Y:S07]  /*69f20*/  HMMA.1688.F32.TF32 R12, R52.reuse, R208, R152 ;  /* 0x000000d0340c723c */ /* 0x048fee0000081098 */
[----:B------:R-:W-:Y:S04]  /*69f30*/  STL.64 [R1+0x570], R8 ;  /* 0x0005700801007387 */ /* 0x000fe80000100a00 */
[----:B------:R1:W-:Y:S02]  /*69f40*/  STL.64 [R1+0x578], R10 ;  /* 0x0005780a01007387 */ /* 0x0003e40000100a00 */
[C---:B-1----:R-:W-:Y:S02]  /*69f50*/  HMMA.1688.F32.TF32 R8, R52.reuse, R204, R148 ;  /* 0x000000cc3408723c */ /* 0x042fe40000081094 */
[----:B------:R-:W-:Y:S04]  /*69f60*/  STL.64 [R1+0x560], R16 ;  /* 0x0005601001007387 */ /* 0x000fe80000100a00 */
[----:B------:R1:W-:Y:S04]  /*69f70*/  STL.64 [R1+0x568], R18 ;  /* 0x0005681201007387 */ /* 0x0003e80000100a00 */
[----:B------:R-:W-:Y:S04]  /*69f80*/  STL.64 [R1+0x550], R12 ;  /* 0x0005500c01007387 */ /* 0x000fe80000100a00 */
[----:B------:R2:W-:Y:S01]  /*69f90*/  STL.64 [R1+0x558], R14 ;  /* 0x0005580e01007387 */ /* 0x0005e20000100a00 */
[C---:B-1----:R-:W-:Y:S08]  /*69fa0*/  HMMA.1688.F32.TF32 R16, R52.reuse, R200, R144 ;  /* 0x000000c83410723c */ /* 0x042ff00000081090 */
[----:B------:R-:W-:Y:S01]  /*69fb0*/  STL.64 [R1+0x540], R8 ;  /* 0x0005400801007387 */ /* 0x000fe20000100a00 */
[C---:B--2---:R-:W-:Y:S03]  /*69fc0*/  HMMA.1688.F32.TF32 R12, R52.reuse, R196, R140 ;  /* 0x000000c4340c723c */ /* 0x044fe6000008108c */
[----:B------:R4:W-:Y:S05]  /*69fd0*/  STL.64 [R1+0x548], R10 ;  /* 0x0005480a01007387 */ /* 0x0009ea0000100a00 */
[C---:B----4-:R-:W-:Y:S06]  /*69fe0*/  HMMA.1688.F32.TF32 R8, R52.reuse, R192, R136 ;  /* 0x000000c03408723c */ /* 0x050fec0000081088 */
[----:B------:R-:W-:Y:S04]  /*69ff0*/  STL.64 [R1+0x530], R16 ;  /* 0x0005301001007387 */ /* 0x000fe80000100a00 */
[----:B------:R1:W-:Y:S05]  /*6a000*/  STL.64 [R1+0x538], R18 ;  /* 0x0005381201007387 */ /* 0x0003ea0000100a00 */
[----:B------:R-:W-:Y:S04]  /*6a010*/  STL.64 [R1+0x520], R12 ;  /* 0x0005200c01007387 */ /* 0x000fe80000100a00 */
[----:B------:R2:W-:Y:S01]  /*6a020*/  STL.64 [R1+0x528], R14 ;  /* 0x0005280e01007387 */ /* 0x0005e20000100a00 */
[----:B-1----:R-:W-:Y:S03]  /*6a030*/  HMMA.1688.F32.TF32 R16, R52, R188, R132 ;  /* 0x000000bc3410723c */ /* 0x002fe60000081084 */
        /* <DEDUP_REMOVED lines=54> */
[----:B--2---:R-:W-:Y:S01]  /*6a3a0*/  HMMA.1688.F32.TF32 R12, R44, R188, R72 ;  /* 0x000000bc2c0c723c */ /* 0x004fe20000081048 */
[----:B------:R1:W-:Y:S04]  /*6a3b0*/  STL.64 [R1+0x298], R10 ;  /* 0x0002980a01007387 */ /* 0x0003e80000100a00 */
[----:B------:R-:W-:Y:S04]  /*6a3c0*/  LDS R44, [R2+0x18200] ;  /* 0x01820000022c7984 */ /* 0x000fe80000000800 */
[----:B------:R-:W-:Y:S01]  /*6a3d0*/  LDS R46, [R2+0x1a200] ;  /* 0x01a20000022e7984 */ /* 0x000fe20000000800 */
[C---:B-1----:R-:W-:Y:S05]  /*6a3e0*/  HMMA.1688.F32.TF32 R8, R40.reuse, R184, R68 ;  /* 0x000000b82808723c */ /* 0x042fea0000081044 */
        /* <DEDUP_REMOVED lines=49> */
[----:B------:R-:W1:Y:S04]  /*6a700*/  LDL.LU R84, [R1+0x1590] ;  /* 0x0015900001547983 */ /* 0x000e680000300800 */
[----:B------:R-:W1:Y:S04]  /*6a710*/  LDL.LU R85, [R1+0x1594] ;  /* 0x0015940001557983 */ /* 0x000e680000300800 */
[----:B------:R-:W1:Y:S04]  /*6a720*/  LDL.LU R86, [R1+0x1598] ;  /* 0x0015980001567983 */ /* 0x000e680000300800 */
[----:B------:R-:W1:Y:S04]  /*6a730*/  LDL.LU R87, [R1+0x159c] ;  /* 0x00159c0001577983 */ /* 0x000e680000300800 */
        /* <DEDUP_REMOVED lines=16> */
[C---:B---3--:R-:W-:Y:S08]  /*6a840*/  HMMA.1688.F32.TF32 R12, R40.reuse, R196, R96 ;  /* 0x000000c4280c723c */ /* 0x048ff00000081060 */
[C---:B--2---:R-:W-:Y:S08]  /*6a850*/  HMMA.1688.F32.TF32 R16, R40.reuse, R200, R100 ;  /* 0x000000c82810723c */ /* 0x044ff00000081064 */
[C---:B----4-:R-:W-:Y:S08]  /*6a860*/  HMMA.1688.F32.TF32 R8, R40.reuse, R192, R224 ;  /* 0x000000c02808723c */ /* 0x050ff000000810e0 */
[----:B------:R-:W-:Y:S07]  /*6a870*/  HMMA.1688.F32.TF32 R40, R40, R188, R56 ;  /* 0x000000bc2828723c */ /* 0x000fee0000081038 */
[----:B------:R-:W-:Y:S04]  /*6a880*/  STL.64 [R1+0x210], R16 ;  /* 0x0002101001007387 */ /* 0x000fe80000100a00 */
[----:B------:R-:W-:Y:S04]  /*6a890*/  STL.64 [R1+0x218], R18 ;  /* 0x0002181201007387 */ /* 0x000fe80000100a00 */
[----:B------:R-:W-:Y:S04]  /*6a8a0*/  STL.64 [R1+0x200], R12 ;  /* 0x0002000c01007387 */ /* 0x000fe80000100a00 */
[----:B------:R-:W-:Y:S04]  /*6a8b0*/  STL.64 [R1+0x208], R14 ;  /* 0x0002080e01007387 */ /* 0x000fe80000100a00 */
[----:B------:R-:W-:Y:S04]  /*6a8c0*/  LDS R56, [R6+0x18280] ;  /* 0x0182800006387984 */ /* 0x000fe80000000800 */
[----:B------:R-:W-:Y:S04]  /*6a8d0*/  LDS R58, [R6+0x1a280] ;  /* 0x01a28000063a7984 */ /* 0x000fe80000000800 */
[----:B------:R-:W-:Y:S04]  /*6a8e0*/  STL.64 [R1+0x4c50], R42 ;  /* 0x004c502a01007387 */ /* 0x000fe80000100a00 */
[----:B------:R-:W-:Y:S04]  /*6a8f0*/  STL.64 [R1+0x1f0], R8 ;  /* 0x0001f00801007387 */ /* 0x000fe80000100a00 */
[----:B------:R1:W-:Y:S04]  /*6a900*/  STL.64 [R1+0x1f8], R10 ;  /* 0x0001f80a01007387 */ /* 0x0003e80000100a00 */
[----:B------:R-:W-:Y:S04]  /*6a910*/  LDS R57, [R7+0x18280] ;  /* 0x0182800007397984 */ /* 0x000fe80000000800 */
[----:B------:R-:W2:Y:S01]  /*6a920*/  LDS R59, [R7+0x1a280] ;  /* 0x01a28000073b7984 */ /* 0x000ea20000000800 */
[C---:B-1----:R-:W-:Y:S08]  /*6a930*/  HMMA.1688.F32.TF32 R8, R44.reuse, R208, R84 ;  /* 0x000000d02c08723c */ /* 0x042ff00000081054 */
[C---:B------:R-:W-:Y:S08]  /*6a940*/  HMMA.1688.F32.TF32 R12, R44.reuse, R180, R88 ;  /* 0x000000b42c0c723c */ /* 0x040ff00000081058 */
[C---:B------:R-:W-:Y:S01]  /*6a950*/  HMMA.1688.F32.TF32 R16, R44.reuse, R184, R92 ;  /* 0x000000b82c10723c */ /* 0x040fe2000008105c */
[----:B------:R-:W-:Y:S11]  /*6a960*/  STL.64 [R1+0x4c48], R40 ;  /* 0x004c482801007387 */ /* 0x000ff60000100a00 */
[----:B------:R-:W-:Y:S11]  /*6a970*/  @!UPT UIADD3 URZ, URZ, URZ, URZ ;  /* 0x0000003f3f3ff290 */ /* 0x000ff6000fffe03f */
        /* <DEDUP_REMOVED lines=21> */
[----:B------:R-:W1:Y:S04]  /*6aad0*/  LDS R47, [R0+0x1a300] ;  /* 0x01a30000002f7984 */ /* 0x000e680000000800 */
[----:B------:R-:W-:Y:S04]  /*6aae0*/  STL.64 [R1+0x600], R16 ;  /* 0x0006001001007387 */ /* 0x000fe80000100a00 */
[----:B------:R-:W-:Y:S04]  /*6aaf0*/  STL.64 [R1+0x608], R18 ;  /* 0x0006081201007387 */ /* 0x000fe80000100a00 */
[----:B------:R-:W3:Y:S04]  /*6ab00*/  LDL.LU R72, [R1+0x250] ;  /* 0x0002500001487983 */ /* 0x000ee80000300800 */
[----:B------:R-:W-:Y:S04]  /*6ab10*/  STL.64 [R1+0x500], R12 ;  /* 0x0005000c01007387 */ /* 0x000fe80000100a00 */
[----:B------:R-:W-:Y:S04]  /*6ab20*/  STL.64 [R1+0x508], R14 ;  /* 0x0005080e01007387 */ /* 0x000fe80000100a00 */
        /* <DEDUP_REMOVED lines=93> */
[C---:B----4-:R-:W-:Y:S08]  /*6b100*/  HMMA.1688.F32.TF32 R8, R48.reuse, R180, R144 ;  /* 0x000000b43008723c */ /* 0x050ff00000081090 */
[C---:B--2---:R-:W-:Y:S08]  /*6b110*/  HMMA.1688.F32.TF32 R16, R48.reuse, R208, R140 ;  /* 0x000000d03010723c */ /* 0x044ff0000008108c */
[C---:B---3--:R-:W-:Y:S01]  /*6b120*/  HMMA.1688.F32.TF32 R12, R48.reuse, R204, R136 ;  /* 0x000000cc300c723c */ /* 0x048fe20000081088 */
[----:B------:R-:W-:Y:S04]  /*6b130*/  LDS R136, [R6+0x18380] ;  /* 0x0183800006887984 */ /* 0x000fe80000000800 */
[----:B------:R-:W-:Y:S04]  /*6b140*/  LDS R138, [R6+0x1a380] ;  /* 0x01a38000068a7984 */ /* 0x000fe80000000800 */
        /* <DEDUP_REMOVED lines=9> */
[C---:B--2---:R-:W-:Y:S07]  /*6b1e0*/  HMMA.1688.F32.TF32 R16, R48.reuse, R196, R128 ;  /* 0x000000c43010723c */ /* 0x044fee0000081080 */
[----:B------:R-:W-:Y:S01]  /*6b1f0*/  STL.64 [R1+0x4b0], R8 ;  /* 0x0004b00801007387 */ /* 0x000fe20000100a00 */
[C---:B---3--:R-:W-:Y:S03]  /*6b200*/  HMMA.1688.F32.TF32 R12, R48.reuse, R192, R124 ;  /* 0x000000c0300c723c */ /* 0x048fe6000008107c */
[----:B------:R2:W-:Y:S05]  /*6b210*/  STL.64 [R1+0x4b8], R10 ;  /* 0x0004b80a01007387 */ /* 0x0005ea0000100a00 */
[----:B--2---:R-:W-:Y:S07]  /*6b220*/  HMMA.1688.F32.TF32 R8, R48, R188, R120 ;  /* 0x000000bc3008723c */ /* 0x004fee0000081078 */
[----:B------:R-:W-:Y:S04]  /*6b230*/  STL.64 [R1+0x4a0], R16 ;  /* 0x0004a01001007387 */ /* 0x000fe80000100a00 */
[----:B------:R2:W-:Y:S04]  /*6b240*/  STL.64 [R1+0x4a8], R18 ;  /* 0x0004a81201007387 */ /* 0x0005e80000100a00 */
[----:B------:R-:W-:Y:S04]  /*6b250*/  STL.64 [R1+0x490], R12 ;  /* 0x0004900c01007387 */ /* 0x000fe80000100a00 */
[----:B------:R3:W-:Y:S01]  /*6b260*/  STL.64 [R1+0x498], R14 ;  /* 0x0004980e01007387 */ /* 0x0007e20000100a00 */
[C---:B--2---:R-:W-:Y:S03]  /*6b270*/  HMMA.1688.F32.TF32 R16, R52.reuse, R184, R116 ;  /* 0x000000b83410723c */ /* 0x044fe60000081074 */
[----:B------:R-:W-:Y:S05]  /*6b280*/  STL.64 [R1+0x400], R8 ;  /* 0x0004000801007387 */ /* 0x000fea0000100a00 */
[C---:B---3--:R-:W-:Y:S01]  /*6b290*/  HMMA.1688.F32.TF32 R12, R52.reuse, R180, R64 ;  /* 0x000000b4340c723c */ /* 0x048fe20000081040 */
[----:B------:R2:W-:Y:S07]  /*6b2a0*/  STL.64 [R1+0x408], R10 ;  /* 0x0004080a01007387 */ /* 0x0005ee0000100a00 */
[C---:B--2---:R-:W-:Y:S07]  /*6b2b0*/  HMMA.1688.F32.TF32 R8, R52.reuse, R208, R60 ;  /* 0x000000d03408723c */ /* 0x044fee000008103c */
        /* <DEDUP_REMOVED lines=9> */
[----:B------:R-:W1:Y:S04]  /*6b350*/  LDL.LU R67, [R1+0x154c] ;  /* 0x00154c0001437983 */ /* 0x000e680000300800 */
[----:B------:R-:W3:Y:S04]  /*6b360*/  LDL.LU R60, [R1+0x1530] ;  /* 0x00153000013c7983 */ /* 0x000ee80000300800 */
[----:B------:R-:W3:Y:S04]  /*6b370*/  LDL.LU R61, [R1+0x1534] ;  /* 0x00153400013d7983 */ /* 0x000ee80000300800 */
[----:B------:R-:W3:Y:S04]  /*6b380*/  LDL.LU R62, [R1+0x1538] ;  /* 0x00153800013e7983 */ /* 0x000ee80000300800 */
[----:B------:R-:W3:Y:S01]  /*6b390*/  LDL.LU R63, [R1+0x153c] ;  /* 0x00153c00013f7983 */ /* 0x000ee20000300800 */
[C---:B--2---:R-:W-:Y:S08]  /*6b3a0*/  HMMA.1688.F32.TF32 R8, R52.reuse, R204, R112 ;  /* 0x000000cc3408723c */ /* 0x044ff00000081070 */
[C---:B------:R-:W-:Y:S08]  /*6b3b0*/  HMMA.1688.F32.TF32 R16, R52.reuse, R200, R108 ;  /* 0x000000c83410723c */ /* 0x040ff0000008106c */
[C---:B------:R-:W-:Y:S01]  /*6b3c0*/  HMMA.1688.F32.TF32 R12, R52.reuse, R196, R104 ;  /* 0x000000c4340c723c */ /* 0x040fe20000081068 */
        /* <DEDUP_REMOVED lines=11> */
[----:B--2---:R-:W-:Y:S07]  /*6b480*/  HMMA.1688.F32.TF32 R16, R52, R188, R96 ;  /* 0x000000bc3410723c */ /* 0x004fee0000081060 */
[----:B------:R-:W-:Y:S01]  /*6b490*/  STL.64 [R1+0x390], R8 ;  /* 0x0003900801007387 */ /* 0x000fe20000100a00 */
[C---:B----4-:R-:W-:Y:S03]  /*6b4a0*/  HMMA.1688.F32.TF32 R12, R56.reuse, R184, R224 ;  /* 0x000000b8380c723c */ /* 0x050fe600000810e0 */
[----:B------:R2:W-:Y:S05]  /*6b4b0*/  STL.64 [R1+0x398], R10 ;  /* 0x0003980a01007387 */ /* 0x0005ea0000100a00 */
[C---:B--2---:R-:W-:Y:S07]  /*6b4c0*/  HMMA.1688.F32.TF32 R8, R56.reuse, R180, R92 ;  /* 0x000000b43808723c */ /* 0x044fee000008105c */
[----:B------:R-:W-:Y:S04]  /*6b4d0*/  STL.64 [R1+0x310], R16 ;  /* 0x0003101001007387 */ /* 0x000fe80000100a00 */
[----:B------:R2:W-:Y:S04]  /*6b4e0*/  STL.64 [R1+0x318], R18 ;  /* 0x0003181201007387 */ /* 0x0005e80000100a00 */
[----:B------:R-:W-:Y:S04]  /*6b4f0*/  STL.64 [R1+0x300], R12 ;  /* 0x0003000c01007387 */ /* 0x000fe80000100a00 */
[----:B------:R4:W-:Y:S01]  /*6b500*/  STL.64 [R1+0x308], R14 ;  /* 0x0003080e01007387 */ /* 0x0009e20000100a00 */
[C---:B--2---:R-:W-:Y:S03]  /*6b510*/  HMMA.1688.F32.TF32 R16, R56.reuse, R208, R88 ;  /* 0x000000d03810723c */ /* 0x044fe60000081058 */
[----:B------:R-:W-:Y:S05]  /*6b520*/  STL.64 [R1+0x2f0], R8 ;  /* 0x0002f00801007387 */ /* 0x000fea0000100a00 */
[C---:B----4-:R-:W-:Y:S01]  /*6b530*/  HMMA.1688.F32.TF32 R12, R56.reuse, R204, R84 ;  /* 0x000000cc380c723c */ /* 0x050fe20000081054 */
[----:B------:R2:W-:Y:S07]  /*6b540*/  STL.64 [R1+0x2f8], R10 ;  /* 0x0002f80a01007387 */ /* 0x0005ee0000100a00 */
        /* <DEDUP_REMOVED lines=8> */
[----:B------:R2:W-:Y:S04]  /*6b5d0*/  STL.64 [R1+0x2c8], R10 ;  /* 0x0002c80a01007387 */ /* 0x0005e80000100a00 */
[----:B------:R-:W-:Y:S04]  /*6b5e0*/  LDS R72, [R6+0x18300] ;  /* 0x0183000006487984 */ /* 0x000fe80000000800 */
[----:B------:R-:W-:Y:S01]  /*6b5f0*/  LDS R74, [R6+0x1a300] ;  /* 0x01a30000064a7984 */ /* 0x000fe20000000800 */
[----:B--2---:R-:W-:Y:S05]  /*6b600*/  HMMA.1688.F32.TF32 R8, R56, R188, R68 ;  /* 0x000000bc3808723c */ /* 0x004fea0000081044 */
[----:B------:R-:W-:Y:S04]  /*6b610*/  STL.64 [R1+0x2b0], R16 ;  /* 0x0002b01001007387 */ /* 0x000fe80000100a00 */
[----:B------:R-:W-:Y:S04]  /*6b620*/  STL.64 [R1+0x2b8], R18 ;  /* 0x0002b81201007387 */ /* 0x000fe80000100a00 */
[----:B------:R-:W-:Y:S04]  /*6b630*/  STL.64 [R1+0x2a0], R12 ;  /* 0x0002a00c01007387 */ /* 0x000fe80000100a00 */
[----:B------:R1:W-:Y:S04]  /*6b640*/  STL.64 [R1+0x2a8], R14 ;  /* 0x0002a80e01007387 */ /* 0x0003e80000100a00 */
[----:B------:R-:W-:Y:S04]  /*6b650*/  LDS R73, [R7+0x18300] ;  /* 0x0183000007497984 */ /* 0x000fe80000000800 */
[----:B------:R-:W2:Y:S04]  /*6b660*/  LDS R75, [R7+0x1a300] ;  /* 0x01a30000074b7984 */ /* 0x000ea80000000800 */
[----:B------:R-:W-:Y:S04]  /*6b670*/  STL.64 [R1+0x250], R8 ;  /* 0x0002500801007387 */ /* 0x000fe80000100a00 */
[----:B------:R3:W-:Y:S01]  /*6b680*/  STL.64 [R1+0x258], R10 ;  /* 0x0002580a01007387 */ /* 0x0007e20000100a00 */
[C---:B-1----:R-:W-:Y:S03]  /*6b690*/  HMMA.1688.F32.TF32 R12, R44.reuse, R184, R64 ;  /* 0x000000b82c0c723c */ /* 0x042fe60000081040 */
[----:B------:R-:W2:Y:S05]  /*6b6a0*/  LDL.LU R64, [R1+0x1140] ;  /* 0x0011400001407983 */ /* 0x000eaa0000300800 */
[----:B---3--:R-:W-:Y:S11]  /*6b6b0*/  HMMA.1688.F32.TF32 R8, R44, R180, R60 ;  /* 0x000000b42c08723c */ /* 0x008ff6000008103c */
[----:B------:R-:W-:Y:S04]  /*6b6c0*/  @!UPT UIADD3 URZ, URZ, URZ, URZ ;  /* 0x0000003f3f3ff290 */ /* 0x000fe8000fffe03f */
[----:B------:R-:W-:Y:S04]  /*6b6d0*/  STL.64 [R1+0x5f0], R12 ;  /* 0x0005f00c01007387 */ /* 0x000fe80000100a00 */
[----:B------:R1:W-:Y:S04]  /*6b6e0*/  STL.64 [R1+0x5f8], R14 ;  /* 0x0005f80e01007387 */ /* 0x0003e80000100a00 */
        /* <DEDUP_REMOVED lines=62> */
[----:B----4-:R-:W-:Y:S08]  /*6bad0*/  HMMA.1688.F32.TF32 R48, R72, R180, R92 ;  /* 0x000000b44830723c */ /* 0x010ff0000008105c */
[C---:B-1----:R-:W-:Y:S08]  /*6bae0*/  HMMA.1688.F32.TF32 R12, R44.reuse, R204, R116 ;  /* 0x000000cc2c0c723c */ /* 0x042ff00000081074 */
[C---:B---3--:R-:W-:Y:S08]  /*6baf0*/  HMMA.1688.F32.TF32 R16, R44.reuse, R208, R120 ;  /* 0x000000d02c10723c */ /* 0x048ff00000081078 */
[C---:B------:R-:W-:Y:S11]  /*6bb00*/  HMMA.1688.F32.TF32 R8, R44.reuse, R200, R112 ;  /* 0x000000c82c08723c */ /* 0x040ff60000081070 */
[----:B------:R-:W-:Y:S04]  /*6bb10*/  @!UPT UIADD3 URZ, URZ, URZ, URZ ;  /* 0x0000003f3f3ff290 */ /* 0x000fe8000fffe03f */
        /* <DEDUP_REMOVED lines=8> */
[----:B-1----:R-:W-:Y:S08]  /*6bba0*/  HMMA.1688.F32.TF32 R8, R44, R188, R96 ;  /* 0x000000bc2c08723c */ /* 0x002ff00000081060 */
[C---:B------:R-:W-:Y:S08]  /*6bbb0*/  HMMA.1688.F32.TF32 R44, R72.reuse, R184, R224 ;  /* 0x000000b8482c723c */ /* 0x040ff000000810e0 */
[C---:B------:R-:W-:Y:S08]  /*6bbc0*/  HMMA.1688.F32.TF32 R52, R72.reuse, R208, R88 ;  /* 0x000000d04834723c */ /* 0x040ff00000081058 */
[C---:B------:R-:W-:Y:S08]  /*6bbd0*/  HMMA.1688.F32.TF32 R56, R72.reuse, R204, R84 ;  /* 0x000000cc4838723c */ /* 0x040ff00000081054 */
[C---:B------:R-:W-:Y:S01]  /*6bbe0*/  HMMA.1688.F32.TF32 R60, R72.reuse, R200, R60 ;  /* 0x000000c8483c723c */ /* 0x040fe2000008103c */
[----:B------:R-:W-:Y:S07]  /*6bbf0*/  STL.64 [R1+0x5a0], R16 ;  /* 0x0005a01001007387 */ /* 0x000fee0000100a00 */
[C---:B------:R-:W-:Y:S01]  /*6bc00*/  HMMA.1688.F32.TF32 R68, R72.reuse, R192, R68 ;  /* 0x000000c04844723c */ /* 0x040fe20000081044 */
[----:B------:R-:W-:Y:S04]  /*6bc10*/  STL.64 [R1+0x5a8], R18 ;  /* 0x0005a81201007387 */ /* 0x000fe80000100a00 */
[----:B------:R-:W-:Y:S04]  /*6bc20*/  STL.64 [R1+0x590], R12 ;  /* 0x0005900c01007387 */ /* 0x000fe80000100a00 */
[----:B------:R-:W-:Y:S01]  /*6bc30*/  STL.64 [R1+0x598], R14 ;  /* 0x0005980e01007387 */ /* 0x000fe20000100a00 */
[----:B------:R-:W-:Y:S03]  /*6bc40*/  HMMA.1688.F32.TF32 R72, R72, R188, R80 ;  /* 0x000000bc4848723c */ /* 0x000fe60000081050 */
[----:B------:R-:W-:Y:S04]  /*6bc50*/  STL.64 [R1+0x4bc0], R46 ;  /* 0x004bc02e01007387 */ /* 0x000fe80000100a00 */
[----:B------:R1:W-:Y:S04]  /*6bc60*/  STL.64 [R1+0x480], R8 ;  /* 0x0004800801007387 */ /* 0x0003e80000100a00 */
        /* <DEDUP_REMOVED lines=76> */
[----:B------:R-:W-:Y:S11]  /*6c130*/  HMMA.1688.F32.TF32 R76, R104, R184, R76 ;  /* 0x000000b8684c723c */ /* 0x000ff6000008104c */
[----:B------:R-:W-:Y:S11]  /*6c140*/  @!UPT UIADD3 URZ, URZ, URZ, URZ ;  /* 0x0000003f3f3ff290 */ /* 0x000ff6000fffe03f */
[----:B------:R-:W-:Y:S01]  /*6c150*/  @!UPT UIADD3 URZ, URZ, URZ, URZ ;  /* 0x0000003f3f3ff290 */ /* 0x000fe2000fffe03f */
[----:B------:R-:W-:Y:S04]  /*6c160*/  STL.64 [R1+0x4c40], R78 ;  /* 0x004c404e01007387 */ /* 0x000fe80000100a00 */
[----:B------:R-:W-:Y:S01]  /*6c170*/  STL.64 [R1+0x4c38], R76 ;  /* 0x004c384c01007387 */ /* 0x000fe20000100a00 */
[-C--:B---3--:R-:W-:Y:S08]  /*6c180*/  HMMA.1688.F32.TF32 R132, R136, R192.reuse, R132 ;  /* 0x000000c08884723c */ /* 0x088ff00000081084 */
[C---:B--2---:R-:W-:Y:S08]  /*6c190*/  HMMA.1688.F32.TF32 R100, R104.reuse, R192, R100 ;  /* 0x000000c06864723c */ /* 0x044ff00000081064 */
[C---:B----4-:R-:W-:Y:S08]  /*6c1a0*/  HMMA.1688.F32.TF32 R84, R104.reuse, R208, R84 ;  /* 0x000000d06854723c */ /* 0x050ff00000081054 */
[C---:B------:R-:W-:Y:S08]  /*6c1b0*/  HMMA.1688.F32.TF32 R80, R104.reuse, R180, R80 ;  /* 0x000000b46850723c */ /* 0x040ff00000081050 */
[C---:B------:R-:W-:Y:S08]  /*6c1c0*/  HMMA.1688.F32.TF32 R88, R104.reuse, R204, R88 ;  /* 0x000000cc6858723c */ /* 0x040ff00000081058 */
[C---:B------:R-:W-:Y:S07]  /*6c1d0*/  HMMA.1688.F32.TF32 R92, R104.reuse, R200, R92 ;  /* 0x000000c8685c723c */ /* 0x040fee000008105c */
[----:B------:R-:W-:Y:S01]  /*6c1e0*/  STL.64 [R1+0x4c60], R82 ;  /* 0x004c605201007387 */ /* 0x000fe20000100a00 */
[C---:B------:R-:W-:Y:S03]  /*6c1f0*/  HMMA.1688.F32.TF32 R96, R104.reuse, R196, R96 ;  /* 0x000000c46860723c */ /* 0x040fe60000081060 */
[----:B------:R-:W-:Y:S05]  /*6c200*/  STL.64 [R1+0x4c58], R80 ;  /* 0x004c585001007387 */ /* 0x000fea0000100a00 */
        /* <DEDUP_REMOVED lines=41> */
[C---:B------:R-:W-:Y:S08]  /*6c4a0*/  HMMA.1688.F32.TF32 R124, R136.reuse, R200, R124 ;  /* 0x000000c8887c723c */ /* 0x040ff0000008107c */
[C---:B------:R-:W-:Y:S08]  /*6c4b0*/  HMMA.1688.F32.TF32 R128, R136.reuse, R196, R128 ;  /* 0x000000c48880723c */ /* 0x040ff00000081080 */
[----:B------:R-:W-:Y:S01]  /*6c4c0*/  HMMA.1688.F32.TF32 R136, R136, R188, R224 ;  /* 0x000000bc8888723c */ /* 0x000fe200000810e0 */
[----:B------:R-:W4:Y:S04]  /*6c4d0*/  LDL.LU R224, [R1+0x1470] ;  /* 0x0014700001e07983 */ /* 0x000f280000300800 */
[----:B------:R-:W4:Y:S04]  /*6c4e0*/  LDL.LU R225, [R1+0x1474] ;  /* 0x0014740001e17983 */ /* 0x000f280000300800 */
[----:B------:R-:W4:Y:S04]  /*6c4f0*/  LDL.LU R226, [R1+0x1478] ;  /* 0x0014780001e27983 */ /* 0x000f280000300800 */
[----:B------:R-:W4:Y:S01]  /*6c500*/  LDL.LU R227, [R1+0x147c] ;  /* 0x00147c0001e37983 */ /* 0x000f220000300800 */
[C---:B--2---:R-:W-:Y:S11]  /*6c510*/  HMMA.1688.F32.TF32 R152, R168.reuse, R204, R152 ;  /* 0x000000cca898723c */ /* 0x044ff60000081098 */
[----:B------:R-:W-:Y:S11]  /*6c520*/  @!UPT UIADD3 URZ, URZ, URZ, URZ ;  /* 0x0000003f3f3ff290 */ /* 0x000ff6000fffe03f */
[----:B------:R-:W-:Y:S01]  /*6c530*/  @!UPT UIADD3 URZ, URZ, URZ, URZ ;  /* 0x0000003f3f3ff290 */ /* 0x000fe2000fffe03f */
[----:B------:R-:W-:Y:S04]  /*6c540*/  STL [R1+0x4ae0], R152 ;  /* 0x004ae09801007387 */ /* 0x000fe80000100800 */
[----:B------:R-:W-:Y:S04]  /*6c550*/  STL [R1+0x4adc], R153 ;  /* 0x004adc9901007387 */ /* 0x000fe80000100800 */
[----:B------:R-:W-:Y:S04]  /*6c560*/  STL [R1+0x4ad8], R154 ;  /* 0x004ad89a01007387 */ /* 0x000fe80000100800 */
[----:B------:R-:W-:Y:S01]  /*6c570*/  STL [R1+0x4ad4], R155 ;  /* 0x004ad49b01007387 */ /* 0x000fe20000100800 */
[C---:B---3--:R-:W-:Y:S08]  /*6c580*/  HMMA.1688.F32.TF32 R156, R168.reuse, R200, R156 ;  /* 0x000000c8a89c723c */ /* 0x048ff0000008109c */
[C---:B----4-:R-:W-:Y:S11]  /*6c590*/  HMMA.1688.F32.TF32 R160, R168.reuse, R196, R160 ;  /* 0x000000c4a8a0723c */ /* 0x050ff600000810a0 */
[----:B------:R-:W-:Y:S04]  /*6c5a0*/  @!UPT UIADD3 URZ, URZ, URZ, URZ ;  /* 0x0000003f3f3ff290 */ /* 0x000fe8000fffe03f */
        /* <DEDUP_REMOVED lines=13> */
[----:B------:R-:W3:Y:S01]  /*6c680*/  LDL.LU R245, [R1+0x10e4] ;  /* 0x0010e40001f57983 */ /* 0x000ee20000300800 */
[C---:B------:R-:W-:Y:S03]  /*6c690*/  HMMA.1688.F32.TF32 R164, R168.reuse, R192, R224 ;  /* 0x000000c0a8a4723c */ /* 0x040fe600000810e0 */
        /* <DEDUP_REMOVED lines=35> */
[----:B------:R-:W-:Y:S05]  /*6c8d0*/  STL [R1+0x4b08], R164 ;  /* 0x004b08a401007387 */ /* 0x000fea0000100800 */
[C---:B------:R-:W-:Y:S01]  /*6c8e0*/  HMMA.1688.F32.TF32 R144, R168.reuse, R180, R144 ;  /* 0x000000b4a890723c */ /* 0x040fe20000081090 */
[----:B------:R-:W-:Y:S07]  /*6c8f0*/  STL [R1+0x4b04], R165 ;  /* 0x004b04a501007387 */ /* 0x000fee0000100800 */
[C---:B------:R-:W-:Y:S01]  /*6c900*/  HMMA.1688.F32.TF32 R148, R168.reuse, R208, R148 ;  /* 0x000000d0a894723c */ /* 0x040fe20000081094 */
[----:B------:R-:W-:Y:S04]  /*6c910*/  STL [R1+0x4b00], R166 ;  /* 0x004b00a601007387 */ /* 0x000fe80000100800 */
[----:B------:R-:W-:Y:S03]  /*6c920*/  STL [R1+0x4acc], R167 ;  /* 0x004acca701007387 */ /* 0x000fe60000100800 */
[----:B----4-:R-:W-:Y:S01]  /*6c930*/  HMMA.1688.F32.TF32 R168, R168, R188, R224 ;  /* 0x000000bca8a8723c */ /* 0x010fe200000810e0 */
[----:B------:R-:W4:Y:S04]  /*6c940*/  LDL.LU R224, [R1+0x890] ;  /* 0x0008900001e07983 */ /* 0x000f280000300800 */
[----:B------:R-:W4:Y:S04]  /*6c950*/  LDL.LU R225, [R1+0x894] ;  /* 0x0008940001e17983 */ /* 0x000f280000300800 */
[----:B------:R-:W4:Y:S04]  /*6c960*/  LDL.LU R226, [R1+0x898] ;  /* 0x0008980001e27983 */ /* 0x000f280000300800 */
[----:B------:R-:W4:Y:S01]  /*6c970*/  LDL.LU R227, [R1+0x89c] ;  /* 0x00089c0001e37983 */ /* 0x000f220000300800 */
[C---:B--2---:R-:W-:Y:S08]  /*6c980*/  HMMA.1688.F32.TF32 R12, R172.reuse, R184, R8 ;  /* 0x000000b8ac0c723c */ /* 0x044ff00000081008 */
[C---:B---3--:R-:W-:Y:S01]  /*6c990*/  HMMA.1688.F32.TF32 R8, R172.reuse, R180, R236 ;  /* 0x000000b4ac08723c */ /* 0x048fe200000810ec */
[----:B------:R-:W-:Y:S04]  /*6c9a0*/  STL [R1+0x4b10], R168 ;  /* 0x004b10a801007387 */ /* 0x000fe80000100800 */
[----:B------:R-:W-:Y:S03]  /*6c9b0*/  STL [R1+0x4b0c], R169 ;  /* 0x004b0ca901007387 */ /* 0x000fe60000100800 */
[C---:B------:R-:W-:Y:S01]  /*6c9c0*/  HMMA.1688.F32.TF32 R16, R172.reuse, R208, R240 ;  /* 0x000000d0ac10723c */ /* 0x040fe200000810f0 */
[----:B------:R-:W-:Y:S04]  /*6c9d0*/  STL [R1+0x4ac8], R170 ;  /* 0x004ac8aa01007387 */ /* 0x000fe80000100800 */
[----:B------:R-:W-:Y:S04]  /*6c9e0*/  STL [R1+0x4ac4], R171 ;  /* 0x004ac4ab01007387 */ /* 0x000fe80000100800 */
        /* <DEDUP_REMOVED lines=15> */
[----:B------:R-:W2:Y:S01]  /*6cae0*/  LDL.LU R235, [R1+0x88c] ;  /* 0x00088c0001eb7983 */ /* 0x000ea20000300800 */
[----:B-1----:R-:W-:Y:S11]  /*6caf0*/  HMMA.1688.F32.TF32 R8, R172, R196, R248 ;  /* 0x000000c4ac08723c */ /* 0x002ff600000810f8 */
[----:B------:R-:W-:Y:S11]  /*6cb00*/  @!UPT UIADD3 URZ, URZ, URZ, URZ ;  /* 0x0000003f3f3ff290 */ /* 0x000ff6000fffe03f */
[----:B------:R-:W-:Y:S01]  /*6cb10*/  @!UPT UIADD3 URZ, URZ, URZ, URZ ;  /* 0x0000003f3f3ff290 */ /* 0x000fe2000fffe03f */
[----:B------:R-:W-:Y:S01]  /*6cb20*/  STL.64 [R1+0x110], R8 ;  /* 0x0001100801007387 */ /* 0x000fe20000100a00 */
[----:B------:R-:W-:-:S03]  /*6cb30*/  MOV R168, R11 ;  /* 0x0000000b00a87202 */ /* 0x000fc60000000f00 */
[----:B------:R1:W-:Y:S02]  /*6cb40*/  STL [R1+0x118], R10 ;  /* 0x0001180a01007387 */ /* 0x0003e40000100800 */
[C---:B-1----:R-:W-:Y:S08]  /*6cb50*/  HMMA.1688.F32.TF32 R8, R172.reuse, R192, R228 ;  /* 0x000000c0ac08723c */ /* 0x042ff000000810e4 */
[----:B------:R-:W-:Y:S01]  /*6cb60*/  HMMA.1688.F32.TF32 R172, R172, R188, R220 ;  /* 0x000000bcacac723c */ /* 0x000fe200000810dc */
[----:B------:R-:W-:Y:S11]  /*6cb70*/  STL [R1+0x4b14], R168 ;  /* 0x004b14a801007387 */ /* 0x000ff60000100800 */
[----:B------:R-:W-:Y:S11]  /*6cb80*/  @!UPT UIADD3 URZ, URZ, URZ, URZ ;  /* 0x0000003f3f3ff290 */ /* 0x000ff6000fffe03f */
[----:B------:R-:W-:Y:S04]  /*6cb90*/  STL [R1+0x4b20], R172 ;  /* 0x004b20ac01007387 */ /* 0x000fe80000100800 */
[----:B------:R-:W-:Y:S04]  /*6cba0*/  STL.64 [R1+0x100], R8 ;  /* 0x0001000801007387 */ /* 0x000fe80000100a00 */
[----:B------:R4:W-:Y:S04]  /*6cbb0*/  STL.64 [R1+0x108], R10 ;  /* 0x0001080a01007387 */ /* 0x0009e80000100a00 */
[----:B------:R-:W-:Y:S04]  /*6cbc0*/  STL [R1+0x4b1c], R173 ;  /* 0x004b1cad01007387 */ /* 0x000fe80000100800 */
[----:B------:R1:W-:Y:S04]  /*6cbd0*/  STL [R1+0x4b18], R174 ;  /* 0x004b18ae01007387 */ /* 0x0003e80000100800 */
[----:B------:R-:W-:Y:S04]  /*6cbe0*/  STL [R1+0x4ac0], R175 ;  /* 0x004ac0af01007387 */ /* 0x000fe80000100800 */
[----:B------:R-:W3:Y:S04]  /*6cbf0*/  LDL.LU R220, [R1+0x870] ;  /* 0x0008700001dc7983 */ /* 0x000ee80000300800 */
[----:B------:R-:W3:Y:S04]  /*6cc00*/  LDL.LU R221, [R1+0x874] ;  /* 0x0008740001dd7983 */ /* 0x000ee80000300800 */
[----:B------:R-:W3:Y:S04]  /*6cc10*/  LDL.LU R222, [R1+0x878] ;  /* 0x0008780001de7983 */ /* 0x000ee80000300800 */
[----:B------:R-:W3:Y:S01]  /*6cc20*/  LDL.LU R223, [R1+0x87c] ;  /* 0x00087c0001df7983 */ /* 0x000ee20000300800 */
[C---:B------:R-:W-:Y:S11]  /*6cc30*/  HMMA.1688.F32.TF32 R176, R212.reuse, R184, R176 ;  /* 0x000000b8d4b0723c */ /* 0x040ff600000810b0 */
[----:B------:R-:W-:Y:S11]  /*6cc40*/  @!UPT UIADD3 URZ, URZ, URZ, URZ ;  /* 0x0000003f3f3ff290 */ /* 0x000ff6000fffe03f */
[----:B------:R-:W-:Y:S01]  /*6cc50*/  @!UPT UIADD3 URZ, URZ, URZ, URZ ;  /* 0x0000003f3f3ff290 */ /* 0x000fe2000fffe03f */
[----:B------:R-:W-:Y:S04]  /*6cc60*/  STL [R1+0x4b30], R176 ;  /* 0x004b30b001007387 */ /* 0x000fe80000100800 */
[----:B------:R-:W-:Y:S04]  /*6cc70*/  STL [R1+0x4b2c], R177 ;  /* 0x004b2cb101007387 */ /* 0x000fe80000100800 */
[----:B------:R-:W-:Y:S04]  /*6cc80*/  STL [R1+0x4b28], R178 ;  /* 0x004b28b201007387 */ /* 0x000fe80000100800 */
[----:B------:R1:W-:Y:S01]  /*6cc90*/  STL [R1+0x4b24], R179 ;  /* 0x004b24b301007387 */ /* 0x0003e20000100800 */
[----:B----4-:R-:W-:Y:S03]  /*6cca0*/  HMMA.1688.F32.TF32 R8, R212, R180, R224 ;  /* 0x000000b4d408723c */ /* 0x010fe600000810e0 */
[----:B------:R-:W4:Y:S04]  /*6ccb0*/  LDL.LU R224, [R1+0x860] ;  /* 0x0008600001e07983 */ /* 0x000f280000300800 */
[----:B------:R-:W4:Y:S04]  /*6ccc0*/  LDL.LU R225, [R1+0x864] ;  /* 0x0008640001e17983 */ /* 0x000f280000300800 */
[----:B------:R-:W4:Y:S04]  /*6ccd0*/  LDL.LU R226, [R1+0x868] ;  /* 0x0008680001e27983 */ /* 0x000f280000300800 */
[----:B------:R-:W4:Y:S09]  /*6cce0*/  LDL.LU R227, [R1+0x86c] ;  /* 0x00086c0001e37983 */ /* 0x000f320000300800 */
[----:B------:R-:W-:Y:S01]  /*6ccf0*/  MOV R166, R11 ;  /* 0x0000000b00a67202 */ /* 0x000fe20000000f00 */
[----:B------:R-:W-:Y:S01]  /*6cd00*/  IMAD.MOV.U32 R165, RZ, RZ, R10 ;  /* 0x000000ffffa57224 */ /* 0x000fe200078e000a */
[----:B------:R-:W-:Y:S01]  /*6cd10*/  MOV R164, R9 ;  /* 0x0000000900a47202 */ /* 0x000fe20000000f00 */
[----:B------:R-:W-:-:S02]  /*6cd20*/  IMAD.MOV.U32 R169, RZ, RZ, R8 ;  /* 0x000000ffffa97224 */ /* 0x000fc400078e0008 */
[----:B------:R-:W-:Y:S04]  /*6cd30*/  STL [R1+0x4b40], R166 ;  /* 0x004b40a601007387 */ /* 0x000fe80000100800 */
[----:B------:R-:W-:Y:S04]  /*6cd40*/  STL [R1+0x4b3c], R165 ;  /* 0x004b3ca501007387 */ /* 0x000fe80000100800 */
[----:B------:R-:W-:Y:S04]  /*6cd50*/  STL [R1+0x4b38], R164 ;  /* 0x004b38a401007387 */ /* 0x000fe80000100800 */
[----:B------:R1:W-:Y:S01]  /*6cd60*/  STL [R1+0x4b34], R169 ;  /* 0x004b34a901007387 */ /* 0x0003e20000100800 */
[----:B--2---:R-:W-:Y:S03]  /*6cd70*/  HMMA.1688.F32.TF32 R8, R212, R208, R232 ;  /* 0x000000d0d408723c */ /* 0x004fe600000810e8 */
[----:B------:R-:W2:Y:S04]  /*6cd80*/  LDL.LU R232, [R1+0x850] ;  /* 0x0008500001e87983 */ /* 0x000ea80000300800 */
[----:B------:R-:W2:Y:S04]  /*6cd90*/  LDL.LU R233, [R1+0x854] ;  /* 0x0008540001e97983 */ /* 0x000ea80000300800 */
[----:B------:R-:W2:Y:S04]  /*6cda0*/  LDL.LU R234, [R1+0x858] ;  /* 0x0008580001ea7983 */ /* 0x000ea80000300800 */
[----:B------:R-:W2:Y:S09]  /*6cdb0*/  LDL.LU R235, [R1+0x85c] ;  /* 0x00085c0001eb7983 */ /* 0x000eb20000300800 */
[----:B------:R-:W-:Y:S01]  /*6cdc0*/  MOV R168, R11 ;  /* 0x0000000b00a87202 */ /* 0x000fe20000000f00 */
[----:B-1----:R-:W-:Y:S01]  /*6cdd0*/  IMAD.MOV.U32 R174, RZ, RZ, R10 ;  /* 0x000000ffffae7224 */ /* 0x002fe200078e000a */
[----:B------:R-:W-:Y:S01]  /*6cde0*/  MOV R173, R9 ;  /* 0x0000000900ad7202 */ /* 0x000fe20000000f00 */
[----:B------:R-:W-:-:S02]  /*6cdf0*/  IMAD.MOV.U32 R172, RZ, RZ, R8 ;  /* 0x000000ffffac7224 */ /* 0x000fc400078e0008 */
        /* <DEDUP_REMOVED lines=34> */
[----:B------:R-:W2:Y:S09]  /*6d020*/  LDL.LU R235, [R1+0x82c] ;  /* 0x00082c0001eb7983 */ /* 0x000eb20000300800 */
[----:B------:R-:W-:Y:S01]  /*6d030*/  IMAD.MOV.U32 R160, RZ, RZ, R8 ;  /* 0x000000ffffa07224 */ /* 0x000fe200078e0008 */
[----:B------:R-:W-:Y:S01]  /*6d040*/  MOV R161, R9 ;  /* 0x0000000900a17202 */ /* 0x000fe20000000f00 */
[----:B------:R-:W-:Y:S01]  /*6d050*/  IMAD.MOV.U32 R162, RZ, RZ, R10 ;  /* 0x000000ffffa27224 */ /* 0x000fe200078e000a */
[----:B------:R-:W-:-:S05]  /*6d060*/  MOV R156, R11 ;  /* 0x0000000b009c7202 */ /* 0x000fca0000000f00 */
        /* <DEDUP_REMOVED lines=8> */
[C---:B---3--:R-:W-:Y:S11]  /*6d0f0*/  HMMA.1688.F32.TF32 R8, R212.reuse, R192, R220 ;  /* 0x000000c0d408723c */ /* 0x048ff600000810dc */
[----:B------:R-:W-:Y:S11]  /*6d100*/  @!UPT UIADD3 URZ, URZ, URZ, URZ ;  /* 0x0000003f3f3ff290 */ /* 0x000ff6000fffe03f */
[----:B------:R-:W-:Y:S02]  /*6d110*/  @!UPT UIADD3 URZ, URZ, URZ, URZ ;  /* 0x0000003f3f3ff290 */ /* 0x000fe4000fffe03f */
[----:B-1----:R-:W-:Y:S01]  /*6d120*/  MOV R172, R11 ;  /* 0x0000000b00ac7202 */ /* 0x002fe20000000f00 */
[----:B------:R-:W-:Y:S01]  /*6d130*/  IMAD.MOV.U32 R173, RZ, RZ, R10 ;  /* 0x000000ffffad7224 */ /* 0x000fe200078e000a */
[----:B------:R-:W-:Y:S01]  /*6d140*/  MOV R174, R9 ;  /* 0x0000000900ae7202 */ /* 0x000fe20000000f00 */
[----:B------:R-:W-:Y:S02]  /*6d150*/  IMAD.MOV.U32 R168, RZ, RZ, R8 ;  /* 0x000000ffffa87224 */ /* 0x000fe400078e0008 */
[----:B------:R1:W-:Y:S04]  /*6d160*/  STL [R1+0x4b90], R172 ;  /* 0x004b90ac01007387 */ /* 0x0003e80000100800 */
[----:B------:R3:W-:Y:S04]  /*6d170*/  STL [R1+0x4b8c], R173 ;  /* 0x004b8cad01007387 */ /* 0x0007e80000100800 */
[----:B------:R1:W-:Y:S04]  /*6d180*/  STL [R1+0x4b88], R174 ;  /* 0x004b88ae01007387 */ /* 0x0003e80000100800 */
        /* <DEDUP_REMOVED lines=9> */
[----:B----4-:R-:W-:Y:S03]  /*6d220*/  HMMA.1688.F32.TF32 R8, R212, R188, R224 ;  /* 0x000000bcd408723c */ /* 0x010fe600000810e0 */
[----:B------:R-:W4:Y:S04]  /*6d230*/  LDL.LU R224, [R1+0x7e0] ;  /* 0x0007e00001e07983 */ /* 0x000f280000300800 */
[----:B------:R-:W4:Y:S04]  /*6d240*/  LDL.LU R225, [R1+0x7e4] ;  /* 0x0007e40001e17983 */ /* 0x000f280000300800 */
[----:B------:R-:W4:Y:S04]  /*6d250*/  LDL.LU R226, [R1+0x7e8] ;  /* 0x0007e80001e27983 */ /* 0x000f280000300800 */
[----:B------:R-:W4:Y:S04]  /*6d260*/  LDL.LU R227, [R1+0x7ec] ;  /* 0x0007ec0001e37983 */ /* 0x000f280000300800 */
[----:B------:R-:W-:Y:S04]  /*6d270*/  LDS R212, [R2+0x18500] ;  /* 0x0185000002d47984 */ /* 0x000fe80000000800 */
[----:B------:R-:W-:Y:S01]  /*6d280*/  LDS R214, [R2+0x1a500] ;  /* 0x01a5000002d67984 */ /* 0x000fe20000000800 */
[----:B------:R-:W-:Y:S01]  /*6d290*/  MOV R176, R11 ;  /* 0x0000000b00b07202 */ /* 0x000fe20000000f00 */
[----:B------:R-:W-:Y:S01]  /*6d2a0*/  IMAD.MOV.U32 R177, RZ, RZ, R10 ;  /* 0x000000ffffb17224 */ /* 0x000fe200078e000a */
[----:B------:R-:W-:Y:S01]  /*6d2b0*/  MOV R178, R9 ;  /* 0x0000000900b27202 */ /* 0x000fe20000000f00 */
[----:B------:R-:W-:Y:S01]  /*6d2c0*/  IMAD.MOV.U32 R179, RZ, RZ, R8 ;  /* 0x000000ffffb37224 */ /* 0x000fe200078e0008 */
[----:B------:R-:W-:Y:S04]  /*6d2d0*/  LDS R213, [R0+0x18500] ;  /* 0x0185000000d57984 */ /* 0x000fe80000000800 */
[----:B------:R1:W-:Y:S04]  /*6d2e0*/  STL [R1+0x4ba0], R176 ;  /* 0x004ba0b001007387 */ /* 0x0003e80000100800 */
[----:B------:R1:W-:Y:S04]  /*6d2f0*/  STL [R1+0x4b9c], R177 ;  /* 0x004b9cb101007387 */ /* 0x0003e80000100800 */
[----:B------:R1:W-:Y:S04]  /*6d300*/  STL [R1+0x4b98], R178 ;  /* 0x004b98b201007387 */ /* 0x0003e80000100800 */
[----:B------:R1:W-:Y:S04]  /*6d310*/  STL [R1+0x4b94], R179 ;  /* 0x004b94b301007387 */ /* 0x0003e80000100800 */
[----:B------:R-:W1:Y:S01]  /*6d320*/  LDS R215, [R0+0x1a500] ;  /* 0x01a5000000d77984 */ /* 0x000e620000000800 */
        /* <DEDUP_REMOVED lines=8> */
[----:B------:R-:W-:-:S02]  /*6d3b0*/  MOV R152, R11 ;  /* 0x0000000b00987202 */ /* 0x000fc40000000f00 */
[C---:B------:R-:W-:Y:S03]  /*6d3c0*/  HMMA.1688.F32.TF32 R8, R216.reuse, R180, R248 ;  /* 0x000000b4d808723c */ /* 0x040fe600000810f8 */
[----:B------:R1:W-:Y:S11]  /*6d3d0*/  STL [R1+0x4bb0], R152 ;  /* 0x004bb09801007387 */ /* 0x0003f60000100800 */
[----:B------:R-:W-:Y:S10]  /*6d3e0*/  @!UPT UIADD3 URZ, URZ, URZ, URZ ;  /* 0x0000003f3f3ff290 */ /* 0x000ff4000fffe03f */
[----:B------:R-:W-:Y:S01]  /*6d3f0*/  IMAD.MOV.U32 R169, RZ, RZ, R8 ;  /* 0x000000ffffa97224 */ /* 0x000fe200078e0008 */
[----:B------:R-:W-:Y:S01]  /*6d400*/  MOV R164, R9 ;  /* 0x0000000900a47202 */ /* 0x000fe20000000f00 */
[----:B------:R-:W-:Y:S01]  /*6d410*/  IMAD.MOV.U32 R165, RZ, RZ, R10 ;  /* 0x000000ffffa57224 */ /* 0x000fe200078e000a */
[----:B------:R-:W-:Y:S01]  /*6d420*/  MOV R166, R11 ;  /* 0x0000000b00a67202 */ /* 0x000fe20000000f00 */
        /* <DEDUP_REMOVED lines=10> */
[----:B------:R-:W-:Y:S01]  /*6d4d0*/  HMMA.1688.F32.TF32 R8, R216, R204, R220 ;  /* 0x000000ccd808723c */ /* 0x000fe200000810dc */
[----:B------:R-:W3:Y:S04]  /*6d4e0*/  LDL.LU R220, [R1+0x6c0] ;  /* 0x0006c00001dc7983 */ /* 0x000ee80000300800 */
[----:B------:R-:W3:Y:S04]  /*6d4f0*/  LDL.LU R221, [R1+0x6c4] ;  /* 0x0006c40001dd7983 */ /* 0x000ee80000300800 */
[----:B------:R-:W3:Y:S04]  /*6d500*/  LDL.LU R222, [R1+0x6c8] ;  /* 0x0006c80001de7983 */ /* 0x000ee80000300800 */
[----:B------:R-:W3:Y:S11]  /*6d510*/  LDL.LU R223, [R1+0x6cc] ;  /* 0x0006cc0001df7983 */ /* 0x000ef60000300800 */
[----:B------:R-:W-:Y:S01]  /*6d520*/  IMAD.MOV.U32 R153, RZ, RZ, R8 ;  /* 0x000000ffff997224 */ /* 0x000fe200078e0008 */
[----:B------:R-:W-:Y:S01]  /*6d530*/  MOV R154, R9 ;  /* 0x00000009009a7202 */ /* 0x000fe20000000f00 */
[----:B------:R-:W-:Y:S01]  /*6d540*/  IMAD.MOV.U32 R155, RZ, RZ, R10 ;  /* 0x000000ffff9b7224 */ /* 0x000fe200078e000a */
[----:B------:R-:W-:-:S02]  /*6d550*/  MOV R163, R11 ;  /* 0x0000000b00a37202 */ /* 0x000fc40000000f00 */
[----:B----4-:R-:W-:Y:S01]  /*6d560*/  HMMA.1688.F32.TF32 R8, R216, R200, R224 ;  /* 0x000000c8d808723c */ /* 0x010fe200000810e0 */
        /* <DEDUP_REMOVED lines=20> */
[----:B-1----:R-:W-:Y:S01]  /*6d6b0*/  IMAD.MOV.U32 R172, RZ, RZ, R8 ;  /* 0x000000ffffac7224 */ /* 0x002fe200078e0008 */
[----:B------:R-:W-:Y:S01]  /*6d6c0*/  MOV R173, R9 ;  /* 0x0000000900ad7202 */ /* 0x000fe20000000f00 */
[----:B------:R-:W-:Y:S01]  /*6d6d0*/  IMAD.MOV.U32 R174, RZ, RZ, R10 ;  /* 0x000000ffffae7224 */ /* 0x000fe200078e000a */
[----:B------:R-:W-:-:S02]  /*6d6e0*/  MOV R168, R11 ;  /* 0x0000000b00a87202 */ /* 0x000fc40000000f00 */
[----:B--2---:R-:W-:Y:S01]  /*6d6f0*/  HMMA.1688.F32.TF32 R8, R216, R196, R232 ;  /* 0x000000c4d808723c */ /* 0x004fe200000810e8 */
[----:B------:R-:W2:Y:S04]  /*6d700*/  LDL.LU R232, [R1+0x1420] ;  /* 0x0014200001e87983 */ /* 0x000ea80000300800 */
[----:B------:R-:W2:Y:S04]  /*6d710*/  LDL.LU R233, [R1+0x1424] ;  /* 0x0014240001e97983 */ /* 0x000ea80000300800 */
[----:B------:R-:W2:Y:S04]  /*6d720*/  LDL.LU R234, [R1+0x1428] ;  /* 0x0014280001ea7983 */ /* 0x000ea80000300800 */
[----:B------:R-:W2:Y:S11]  /*6d730*/  LDL.LU R235, [R1+0x142c] ;  /* 0x00142c0001eb7983 */ /* 0x000eb60000300800 */
[----:B------:R-:W-:Y:S01]  /*6d740*/  IMAD.MOV.U32 R176, RZ, RZ, R8 ;  /* 0x000000ffffb07224 */ /* 0x000fe200078e0008 */
[----:B------:R-:W-:Y:S01]  /*6d750*/  MOV R177, R9 ;  /* 0x0000000900b17202 */ /* 0x000fe20000000f00 */
[----:B------:R-:W-:Y:S01]  /*6d760*/  IMAD.MOV.U32 R178, RZ, RZ, R10 ;  /* 0x000000ffffb27224 */ /* 0x000fe200078e000a */
[----:B------:R-:W-:-:S02]  /*6d770*/  MOV R179, R11 ;  /* 0x0000000b00b37202 */ /* 0x000fc40000000f00 */
[----:B---3--:R-:W-:Y:S01]  /*6d780*/  HMMA.1688.F32.TF32 R8, R216, R192, R220 ;  /* 0x000000c0d808723c */ /* 0x008fe200000810dc */
        /* <DEDUP_REMOVED lines=12> */
[----:B------:R-:W1:Y:S04]  /*6d850*/  LDS R219, [R7+0x1a500] ;  /* 0x01a5000007db7984 */ /* 0x000e680000000800 */
[----:B------:R-:W-:Y:S04]  /*6d860*/  LDS R224, [R6+0x18580] ;  /* 0x0185800006e07984 */ /* 0x000fe80000000800 */
[----:B------:R-:W-:Y:S03]  /*6d870*/  LDS R226, [R6+0x1a580] ;  /* 0x01a5800006e27984 */ /* 0x000fe60000000800 */
[----:B------:R-:W-:Y:S01]  /*6d880*/  IMAD.MOV.U32 R167, RZ, RZ, R8 ;  /* 0x000000ffffa77224 */ /* 0x000fe200078e0008 */
[----:B------:R-:W-:Y:S01]  /*6d890*/  MOV R170, R9 ;  /* 0x0000000900aa7202 */ /* 0x000fe20000000f00 */
[----:B------:R-:W-:Y:S01]  /*6d8a0*/  IMAD.MOV.U32 R171, RZ, RZ, R10 ;  /* 0x000000ffffab7224 */ /* 0x000fe200078e000a */
[----:B------:R-:W-:Y:S01]  /*6d8b0*/  MOV R175, R11 ;  /* 0x0000000b00af7202 */ /* 0x000fe20000000f00 */
[----:B------:R-:W-:Y:S01]  /*6d8c0*/  LDS R225, [R7+0x18580] ;  /* 0x0185800007e17984 */ /* 0x000fe20000000800 */
[C---:B------:R-:W-:Y:S03]  /*6d8d0*/  HMMA.1688.F32.TF32 R16, R212.reuse, R208, R248 ;  /* 0x000000d0d410723c */ /* 0x040fe600000810f8 */
[----:B------:R-:W3:Y:S05]  /*6d8e0*/  LDS R227, [R7+0x1a580] ;  /* 0x01a5800007e37984 */ /* 0x000eea0000000800 */
        /* <DEDUP_REMOVED lines=8> */
[C---:B----4-:R-:W-:Y:S08]  /*6d970*/  HMMA.1688.F32.TF32 R12, R212.reuse, R204, R228 ;  /* 0x000000ccd40c723c */ /* 0x050ff000000810e4 */
[C---:B--2---:R-:W-:Y:S01]  /*6d980*/  HMMA.1688.F32.TF32 R8, R212.reuse, R200, R232 ;  /* 0x000000c8d408723c */ /* 0x044fe200000810e8 */
        /* <DEDUP_REMOVED lines=156> */
[----:B------:R2:W-:Y:S04]  /*6e350*/  STL.64 [R1+0x7e8], R54 ;  /* 0x0007e83601007387 */ /* 0x0005e80000100a00 */
[----:B------:R-:W-:Y:S04]  /*6e360*/  STL.64 [R1+0x820], R48 ;  /* 0x0008203001007387 */ /* 0x000fe80000100a00 */
[----:B------:R3:W-:Y:S04]  /*6e370*/  STL.64 [R1+0x828], R50 ;  /* 0x0008283201007387 */ /* 0x0007e80000100a00 */
[----:B------:R-:W1:Y:S04]  /*6e380*/  LDL.LU R233, [R1+0x13f4] ;  /* 0x0013f40001e97983 */ /* 0x000e680000300800 */
[----:B------:R-:W1:Y:S04]  /*6e390*/  LDL.LU R234, [R1+0x13f8] ;  /* 0x0013f80001ea7983 */ /* 0x000e680000300800 */
[----:B------:R-:W1:Y:S01]  /*6e3a0*/  LDL.LU R235, [R1+0x13fc] ;  /* 0x0013fc0001eb7983 */ /* 0x000e620000300800 */
[C---:B--2---:R-:W-:Y:S03]  /*6e3b0*/  HMMA.1688.F32.TF32 R52, R220.reuse, R208, R44 ;  /* 0x000000d0dc34723c */ /* 0x044fe6000008102c */
[----:B------:R-:W-:Y:S04]  /*6e3c0*/  LDS R218, [R6+0x1a600] ;  /* 0x01a6000006da7984 */ /* 0x000fe80000000800 */
[----:B------:R-:W-:Y:S01]  /*6e3d0*/  LDS R217, [R7+0x18600] ;  /* 0x0186000007d97984 */ /* 0x000fe20000000800 */
[C---:B---3--:R-:W-:Y:S03]  /*6e3e0*/  HMMA.1688.F32.TF32 R48, R220.reuse, R204, R40 ;  /* 0x000000ccdc30723c */ /* 0x048fe60000081028 */
[----:B------:R-:W2:Y:S05]  /*6e3f0*/  LDS R219, [R7+0x1a600] ;  /* 0x01a6000007db7984 */ /* 0x000eaa0000000800 */
        /* <DEDUP_REMOVED lines=10> */
[----:B------:R-:W3:Y:S07]  /*6e4a0*/  LDS R223, [R0+0x1a680] ;  /* 0x01a6800000df7984 */ /* 0x000eee0000000800 */
        /* <DEDUP_REMOVED lines=227> */
[C---:B--2---:R-:W-:Y:S11]  /*6f2e0*/  HMMA.1688.F32.TF32 R212, R216.reuse, R196, R212 ;  /* 0x000000c4d8d4723c */ /* 0x044ff600000810d4 */
[----:B------:R-:W-:Y:S11]  /*6f2f0*/  @!UPT UIADD3 URZ, URZ, URZ, URZ ;  /* 0x0000003f3f3ff290 */ /* 0x000ff6000fffe03f */
[----:B------:R-:W-:Y:S01]  /*6f300*/  @!UPT UIADD3 URZ, URZ, URZ, URZ ;  /* 0x0000003f3f3ff290 */ /* 0x000fe2000fffe03f */
[----:B------:R-:W-:Y:S04]  /*6f310*/  STL.64 [R1+0xaa0], R212 ;  /* 0x000aa0d401007387 */ /* 0x000fe80000100a00 */
[----:B------:R1:W-:Y:S02]  /*6f320*/  STL.64 [R1+0xaa8], R214 ;  /* 0x000aa8d601007387 */ /* 0x0003e40000100a00 */
[C---:B-1----:R-:W-:Y:S08]  /*6f330*/  HMMA.1688.F32.TF32 R212, R216.reuse, R192, R104 ;  /* 0x000000c0d8d4723c */ /* 0x042ff00000081068 */
[----:B------:R-:W-:Y:S01]  /*6f340*/  HMMA.1688.F32.TF32 R104, R216, R188, R100 ;  /* 0x000000bcd868723c */ /* 0x000fe20000081064 */
[----:B------:R-:W-:Y:S04]  /*6f350*/  LDS R216, [R6+0x18700] ;  /* 0x0187000006d87984 */ /* 0x000fe80000000800 */
[----:B------:R-:W-:Y:S03]  /*6f360*/  LDS R218, [R6+0x1a700] ;  /* 0x01a7000006da7984 */ /* 0x000fe60000000800 */
[C---:B------:R-:W-:Y:S01]  /*6f370*/  HMMA.1688.F32.TF32 R100, R220.reuse, R184, R96 ;  /* 0x000000b8dc64723c */ /* 0x040fe20000081060 */
[----:B------:R-:W-:Y:S04]  /*6f380*/  LDS R217, [R7+0x18700] ;  /* 0x0187000007d97984 */ /* 0x000fe80000000800 */
[----:B------:R-:W-:Y:S03]  /*6f390*/  LDS R219, [R7+0x1a700] ;  /* 0x01a7000007db7984 */ /* 0x000fe60000000800 */
[C---:B------:R-:W-:Y:S08]  /*6f3a0*/  HMMA.1688.F32.TF32 R96, R220.reuse, R180, R92 ;  /* 0x000000b4dc60723c */ /* 0x040ff0000008105c */
[C---:B------:R-:W-:Y:S08]  /*6f3b0*/  HMMA.1688.F32.TF32 R92, R220.reuse, R208, R88 ;  /* 0x000000d0dc5c723c */ /* 0x040ff00000081058 */
[C---:B------:R-:W-:Y:S08]  /*6f3c0*/  HMMA.1688.F32.TF32 R88, R220.reuse, R204, R84 ;  /* 0x000000ccdc58723c */ /* 0x040ff00000081054 */
[C---:B------:R-:W-:Y:S08]  /*6f3d0*/  HMMA.1688.F32.TF32 R84, R220.reuse, R200, R80 ;  /* 0x000000c8dc54723c */ /* 0x040ff00000081050 */
[C---:B------:R-:W-:Y:S01]  /*6f3e0*/  HMMA.1688.F32.TF32 R80, R220.reuse, R196, R76 ;  /* 0x000000c4dc50723c */ /* 0x040fe2000008104c */
[----:B------:R-:W-:Y:S07]  /*6f3f0*/  STL.64 [R1+0xa90], R212 ;  /* 0x000a90d401007387 */ /* 0x000fee0000100a00 */
[C---:B------:R-:W-:Y:S01]  /*6f400*/  HMMA.1688.F32.TF32 R76, R220.reuse, R192, R72 ;  /* 0x000000c0dc4c723c */ /* 0x040fe20000081048 */
[----:B------:R-:W-:Y:S04]  /*6f410*/  STL.64 [R1+0xa98], R214 ;  /* 0x000a98d601007387 */ /* 0x000fe80000100a00 */
[----:B------:R-:W-:Y:S03]  /*6f420*/  LDS R212, [R2+0x18700] ;  /* 0x0187000002d47984 */ /* 0x000fe60000000800 */
        /* <DEDUP_REMOVED lines=118> */
[C---:B--2---:R-:W-:Y:S08]  /*6fb90*/  HMMA.1688.F32.TF32 R100, R212.reuse, R184, R96 ;  /* 0x000000b8d464723c */ /* 0x044ff00000081060 */
[C---:B------:R-:W-:Y:S08]  /*6fba0*/  HMMA.1688.F32.TF32 R96, R212.reuse, R180, R92 ;  /* 0x000000b4d460723c */ /* 0x040ff0000008105c */
[C---:B---3--:R-:W-:Y:S08]  /*6fbb0*/  HMMA.1688.F32.TF32 R92, R212.reuse, R208, R88 ;  /* 0x000000d0d45c723c */ /* 0x048ff00000081058 */
[C---:B------:R-:W-:Y:S08]  /*6fbc0*/  HMMA.1688.F32.TF32 R88, R212.reuse, R204, R84 ;  /* 0x000000ccd458723c */ /* 0x040ff00000081054 */
[C---:B------:R-:W-:Y:S08]  /*6fbd0*/  HMMA.1688.F32.TF32 R84, R212.reuse, R200, R80 ;  /* 0x000000c8d454723c */ /* 0x040ff00000081050 */
[C---:B------:R-:W-:Y:S08]  /*6fbe0*/  HMMA.1688.F32.TF32 R80, R212.reuse, R196, R76 ;  /* 0x000000c4d450723c */ /* 0x040ff0000008104c */
[C---:B----4-:R-:W-:Y:S08]  /*6fbf0*/  HMMA.1688.F32.TF32 R76, R212.reuse, R192, R72 ;  /* 0x000000c0d44c723c */ /* 0x050ff00000081048 */
        /* <DEDUP_REMOVED lines=38> */
[----:B------:R4:W-:Y:S04]  /*6fe60*/  STL.64 [R1+0xc58], R54 ;  /* 0x000c583601007387 */ /* 0x0009e80000100a00 */
[----:B------:R1:W-:Y:S04]  /*6fe70*/  STL.64 [R1+0xc40], R48 ;  /* 0x000c403001007387 */ /* 0x0003e80000100a00 */
[----:B------:R1:W-:Y:S04]  /*6fe80*/  STL.64 [R1+0xc48], R50 ;  /* 0x000c483201007387 */ /* 0x0003e80000100a00 */
[----:B---3--:R-:W3:Y:S04]  /*6fe90*/  LDL.LU R52, [R1+0x770] ;  /* 0x0007700001347983 */ /* 0x008ee80000300800 */
[----:B------:R1:W-:Y:S04]  /*6fea0*/  STL.64 [R1+0xc30], R44 ;  /* 0x000c302c01007387 */ /* 0x0003e80000100a00 */
[----:B------:R1:W-:Y:S04]  /*6feb0*/  STL.64 [R1+0xc38], R46 ;  /* 0x000c382e01007387 */ /* 0x0003e80000100a00 */
        /* <DEDUP_REMOVED lines=58> */
[----:B------:R-:W-:Y:S04]  /*70260*/  LDS R218, [R6+0x1e000] ;  /* 0x01e0000006da7984 */ /* 0x000fe80000000800 */
[----:B------:R-:W-:Y:S04]  /*70270*/  LDS R217, [R7+0x1c000] ;  /* 0x01c0000007d97984 */ /* 0x000fe80000000800 */
[----:B------:R-:W1:Y:S01]  /*70280*/  LDS R219, [R7+0x1e000] ;  /* 0x01e0000007db7984 */ /* 0x000e620000000800 */
[C---:B---3--:R-:W-:Y:S08]  /*70290*/  HMMA.1688.F32.TF32 R52, R224.reuse, R180, R52 ;  /* 0x000000b4e034723c */ /* 0x048ff00000081034 */
[----:B----4-:R-:W-:Y:S08]  /*702a0*/  HMMA.1688.F32.TF32 R56, R224, R184, R56 ;  /* 0x000000b8e038723c */ /* 0x010ff00000081038 */
[C---:B--2---:R-:W-:Y:S08]  /*702b0*/  HMMA.1688.F32.TF32 R60, R220.reuse, R188, R60 ;  /* 0x000000bcdc3c723c */ /* 0x044ff0000008103c */
[C---:B------:R-:W-:Y:S08]  /*702c0*/  HMMA.1688.F32.TF32 R68, R220.reuse, R196, R68 ;  /* 0x000000c4dc44723c */ /* 0x040ff00000081044 */
[C---:B------:R-:W-:Y:S08]  /*702d0*/  HMMA.1688.F32.TF32 R72, R220.reuse, R200, R72 ;  /* 0x000000c8dc48723c */ /* 0x040ff00000081048 */
[C---:B------:R-:W-:Y:S08]  /*702e0*/  HMMA.1688.F32.TF32 R88, R220.reuse, R184, R88 ;  /* 0x000000b8dc58723c */ /* 0x040ff00000081058 */
[C---:B------:R-:W-:Y:S08]  /*702f0*/  HMMA.1688.F32.TF32 R76, R220.reuse, R204, R76 ;  /* 0x000000ccdc4c723c */ /* 0x040ff0000008104c */
[C---:B------:R-:W-:Y:S08]  /*70300*/  HMMA.1688.F32.TF32 R84, R220.reuse, R180, R84 ;  /* 0x000000b4dc54723c */ /* 0x040ff00000081054 */
[----:B------:R-:W-:Y:S01]  /*70310*/  MOV R4, R91 ;  /* 0x0000005b00047202 */ /* 0x000fe20000000f00 */
[----:B------:R-:W-:Y:S01]  /*70320*/  IMAD.MOV.U32 R5, RZ, RZ, R90 ;  /* 0x000000ffff057224 */ /* 0x000fe200078e005a */
[C---:B------:R-:W-:Y:S01]  /*70330*/  HMMA.1688.F32.TF32 R80, R220.reuse, R208, R80 ;  /* 0x000000d0dc50723c */ /* 0x040fe20000081050 */
[----:B------:R-:W-:Y:S01]  /*70340*/  MOV R3, R89 ;  /* 0x0000005900037202 */ /* 0x000fe20000000f00 */
[----:B------:R-:W-:Y:S01]  /*70350*/  IMAD.MOV.U32 R252, RZ, RZ, R88 ;  /* 0x000000fffffc7224 */ /* 0x000fe200078e0058 */
[----:B------:R2:W-:Y:S05]  /*70360*/  STL [R1+0x4abc], R4 ;  /* 0x004abc0401007387 */ /* 0x0005ea0000100800 */
[----:B------:R-:W-:Y:S01]  /*70370*/  HMMA.1688.F32.TF32 R64, R220, R192, R64 ;  /* 0x000000c0dc40723c */ /* 0x000fe20000081040 */
[----:B------:R3:W-:Y:S04]  /*70380*/  STL [R1+0x4ab8], R5 ;  /* 0x004ab80501007387 */ /* 0x0007e80000100800 */
[----:B------:R2:W-:Y:S04]  /*70390*/  STL [R1+0x4ab4], R3 ;  /* 0x004ab40301007387 */ /* 0x0005e80000100800 */
[----:B------:R1:W-:Y:S04]  /*703a0*/  STL [R1+0x4ab0], R252 ;  /* 0x004ab0fc01007387 */ /* 0x0003e80000100800 */
[----:B------:R-:W-:Y:S01]  /*703b0*/  STL.64 [R1+0xc20], R84 ;  /* 0x000c205401007387 */ /* 0x000fe20000100a00 */
[C---:B------:R-:W-:Y:S03]  /*703c0*/  HMMA.1688.F32.TF32 R40, R224.reuse, R200, R40 ;  /* 0x000000c8e028723c */ /* 0x040fe60000081028 */
[----:B------:R-:W-:Y:S05]  /*703d0*/  STL.64 [R1+0xc28], R86 ;  /* 0x000c285601007387 */ /* 0x000fea0000100a00 */
[C---:B------:R-:W-:Y:S01]  /*703e0*/  HMMA.1688.F32.TF32 R44, R224.reuse, R204, R44 ;  /* 0x000000cce02c723c */ /* 0x040fe2000008102c */
[----:B------:R-:W-:Y:S04]  /*703f0*/  STL.64 [R1+0xca0], R80 ;  /* 0x000ca05001007387 */ /* 0x000fe80000100a00 */
[----:B------:R-:W-:Y:S03]  /*70400*/  LDS R220, [R2+0x1c080] ;  /* 0x01c0800002dc7984 */ /* 0x000fe60000000800 */
[C---:B------:R-:W-:Y:S01]  /*70410*/  HMMA.1688.F32.TF32 R48, R224.reuse, R208, R48 ;  /* 0x000000d0e030723c */ /* 0x040fe20000081030 */
[----:B------:R-:W-:Y:S04]  /*70420*/  LDS R222, [R2+0x1e080] ;  /* 0x01e0800002de7984 */ /* 0x000fe80000000800 */
[----:B------:R-:W-:Y:S03]  /*70430*/  LDS R221, [R0+0x1c080] ;  /* 0x01c0800000dd7984 */ /* 0x000fe60000000800 */
[----:B------:R-:W-:Y:S01]  /*70440*/  IMAD.MOV.U32 R180, RZ, RZ, R40 ;  /* 0x000000ffffb47224 */ /* 0x000fe200078e0028 */
[----:B------:R-:W-:Y:S01]  /*70450*/  MOV R181, R41 ;  /* 0x0000002900b57202 */ /* 0x000fe20000000f00 */
[----:B------:R-:W-:Y:S01]  /*70460*/  IMAD.MOV.U32 R201, RZ, RZ, R42 ;  /* 0x000000ffffc97224 */ /* 0x000fe200078e002a */
[----:B------:R-:W-:Y:S01]  /*70470*/  MOV R200, R43 ;  /* 0x0000002b00c87202 */ /* 0x000fe20000000f00 */
[----:B------:R-:W1:Y:S01]  /*70480*/  LDS R223, [R0+0x1e080] ;  /* 0x01e0800000df7984 */ /* 0x000e620000000800 */
        /* <DEDUP_REMOVED lines=11> */
[----:B------:R-:W-:-:S03]  /*70540*/  IMAD.MOV.U32 R209, RZ, RZ, R40 ;  /* 0x000000ffffd17224 */ /* 0x000fc600078e0028 */
[----:B------:R-:W-:Y:S01]  /*70550*/  STL.64 [R1+0x7b8], R62 ;  /* 0x0007b83e01007387 */ /* 0x000fe20000100a00 */
[----:B------:R-:W-:-:S03]  /*70560*/  MOV R208, R41 ;  /* 0x0000002900d07202 */ /* 0x000fc60000000f00 */
[----:B------:R-:W-:Y:S01]  /*70570*/  STL.64 [R1+0x790], R56 ;  /* 0x0007903801007387 */ /* 0x000fe20000100a00 */
[----:B------:R-:W-:-:S03]  /*70580*/  IMAD.MOV.U32 R40, RZ, RZ, R211 ;  /* 0x000000ffff287224 */ /* 0x000fc600078e00d3 */
[----:B------:R-:W-:Y:S01]  /*70590*/  STL.64 [R1+0x798], R58 ;  /* 0x0007983a01007387 */ /* 0x000fe20000100a00 */
[----:B------:R-:W-:Y:S01]  /*705a0*/  IMAD.MOV.U32 R197, RZ, RZ, R42 ;  /* 0x000000ffffc57224 */ /* 0x000fe200078e002a */
[----:B------:R-:W-:Y:S02]  /*705b0*/  MOV R41, R210 ;  /* 0x000000d200297202 */ /* 0x000fe40000000f00 */
[----:B------:R1:W-:Y:S01]  /*705c0*/  STL.64 [R1+0x770], R52 ;  /* 0x0007703401007387 */ /* 0x0003e20000100a00 */
[----:B------:R-:W-:Y:S01]  /*705d0*/  MOV R196, R43 ;  /* 0x0000002b00c47202 */ /* 0x000fe20000000f00 */
[----:B------:R-:W-:Y:S02]  /*705e0*/  IMAD.MOV.U32 R42, RZ, RZ, R207 ;  /* 0x000000ffff2a7224 */ /* 0x000fe400078e00cf */
[----:B------:R1:W-:Y:S01]  /*705f0*/  STL.64 [R1+0x778], R54 ;  /* 0x0007783601007387 */ /* 0x0003e20000100a00 */
[----:B------:R-:W-:Y:S01]  /*70600*/  IMAD.MOV.U32 R205, RZ, RZ, R44 ;  /* 0x000000ffffcd7224 */ /* 0x000fe200078e002c */
[----:B------:R-:W-:-:S02]  /*70610*/  MOV R43, R206 ;  /* 0x000000ce002b7202 */ /* 0x000fc40000000f00 */
[----:B------:R-:W4:Y:S01]  /*70620*/  LDL.LU R211, [R1+0x4e04] ;  /* 0x004e040001d37983 */ /* 0x000f220000300800 */
[----:B------:R-:W-:Y:S01]  /*70630*/  MOV R204, R45 ;  /* 0x0000002d00cc7202 */ /* 0x000fe20000000f00 */
[----:B------:R-:W-:Y:S02]  /*70640*/  IMAD.MOV.U32 R44, RZ, RZ, R187 ;  /* 0x000000ffff2c7224 */ /* 0x000fe400078e00bb */
[----:B------:R-:W4:Y:S01]  /*70650*/  LDL.LU R210, [R1+0x4e00] ;  /* 0x004e000001d27983 */ /* 0x000f220000300800 */
[----:B------:R-:W-:Y:S01]  /*70660*/  IMAD.MOV.U32 R185, RZ, RZ, R46 ;  /* 0x000000ffffb97224 */ /* 0x000fe200078e002e */
[----:B------:R-:W-:Y:S02]  /*70670*/  MOV R45, R186 ;  /* 0x000000ba002d7202 */ /* 0x000fe40000000f00 */
[----:B------:R-:W4:Y:S01]  /*70680*/  LDL.LU R207, [R1+0x4dfc] ;  /* 0x004dfc0001cf7983 */ /* 0x000f220000300800 */
[----:B------:R-:W-:Y:S01]  /*70690*/  MOV R184, R47 ;  /* 0x0000002f00b87202 */ /* 0x000fe20000000f00 */
[----:B------:R-:W-:-:S02]  /*706a0*/  IMAD.MOV.U32 R46, RZ, RZ, R183 ;  /* 0x000000ffff2e7224 */ /* 0x000fc400078e00b7 */
[----:B------:R-:W4:Y:S01]  /*706b0*/  LDL.LU R206, [R1+0x4df8] ;  /* 0x004df80001ce7983 */ /* 0x000f220000300800 */
[----:B--2---:R-:W-:Y:S01]  /*706c0*/  IMAD.MOV.U32 R4, RZ, RZ, R48 ;  /* 0x000000ffff047224 */ /* 0x004fe200078e0030 */
[----:B------:R-:W-:Y:S02]  /*706d0*/  MOV R47, R182 ;  /* 0x000000b6002f7202 */ /* 0x000fe40000000f00 */
[----:B------:R-:W2:Y:S01]  /*706e0*/  LDL.LU R187, [R1+0x4df4] ;  /* 0x004df40001bb7983 */ /* 0x000ea20000300800 */
[----:B---3--:R-:W-:Y:S01]  /*706f0*/  MOV R5, R49 ;  /* 0x0000003100057202 */ /* 0x008fe20000000f00 */
[----:B------:R-:W-:Y:S02]  /*70700*/  IMAD.MOV.U32 R48, RZ, RZ, R190 ;  /* 0x000000ffff307224 */ /* 0x000fe400078e00be */
[----:B------:R-:W3:Y:S01]  /*70710*/  LDL.LU R186, [R1+0x4df0] ;  /* 0x004df00001ba7983 */ /* 0x000ee20000300800 */
[----:B------:R-:W-:Y:S01]  /*70720*/  IMAD.MOV.U32 R3, RZ, RZ, R50 ;  /* 0x000000ffff037224 */ /* 0x000fe200078e0032 */
[----:B------:R-:W-:-:S02]  /*70730*/  MOV R49, R191 ;  /* 0x000000bf00317202 */ /* 0x000fc40000000f00 */
[----:B------:R-:W2:Y:S01]  /*70740*/  LDL.LU R183, [R1+0x4dec] ;  /* 0x004dec0001b77983 */ /* 0x000ea20000300800 */
[----:B-1----:R-:W-:Y:S01]  /*70750*/  MOV R252, R51 ;  /* 0x0000003300fc7202 */ /* 0x002fe20000000f00 */
[----:B------:R-:W-:Y:S02]  /*70760*/  IMAD.MOV.U32 R50, RZ, RZ, R194 ;  /* 0x000000ffff327224 */ /* 0x000fe400078e00c2 */
        /* <DEDUP_REMOVED lines=20> */
[----:B------:R-:W2:Y:S04]  /*708b0*/  LDL.LU R202, [R1+0x4dbc] ;  /* 0x004dbc0001ca7983 */ /* 0x000ea80000300800 */
[----:B------:R-:W2:Y:S01]  /*708c0*/  LDL.LU R203, [R1+0x4db8] ;  /* 0x004db80001cb7983 */ /* 0x000ea20000300800 */
[----:B------:R-:W-:Y:S01]  /*708d0*/  IMAD.MOV.U32 R60, RZ, RZ, R231 ;  /* 0x000000ffff3c7224 */ /* 0x000fe200078e00e7 */
[----:B------:R-:W-:Y:S01]  /*708e0*/  MOV R61, R235 ;  /* 0x000000eb003d7202 */ /* 0x000fe20000000f00 */
[----:B------:R-:W-:Y:S01]  /*708f0*/  IMAD.MOV.U32 R62, RZ, RZ, R234 ;  /* 0x000000ffff3e7224 */ /* 0x000fe200078e00ea */
[----:B------:R-:W2:Y:S01]  /*70900*/  LDL.LU R231, [R1+0x4db4] ;  /* 0x004db40001e77983 */ /* 0x000ea20000300800 */
[----:B------:R-:W-:-:S03]  /*70910*/  MOV R63, R233 ;  /* 0x000000e9003f7202 */ /* 0x000fc60000000f00 */
[----:B------:R-:W2:Y:S04]  /*70920*/  LDL.LU R235, [R1+0x4db0] ;  /* 0x004db00001eb7983 */ /* 0x000ea80000300800 */
[----:B------:R-:W2:Y:S04]  /*70930*/  LDL.LU R234, [R1+0x4dac] ;  /* 0x004dac0001ea7983 */ /* 0x000ea80000300800 */
[----:B------:R-:W2:Y:S01]  /*70940*/  LDL.LU R233, [R1+0x4da8] ;  /* 0x004da80001e97983 */ /* 0x000ea20000300800 */
[----:B----4-:R-:W-:Y:S01]  /*70950*/  MOV R67, R211 ;  /* 0x000000d300437202 */ /* 0x010fe20000000f00 */
[----:B------:R-:W-:Y:S01]  /*70960*/  IMAD.MOV.U32 R66, RZ, RZ, R210 ;  /* 0x000000ffff427224 */ /* 0x000fe200078e00d2 */
[----:B------:R-:W-:Y:S01]  /*70970*/  MOV R65, R207 ;  /* 0x000000cf00417202 */ /* 0x000fe20000000f00 */
[----:B------:R-:W-:-:S02]  /*70980*/  IMAD.MOV.U32 R64, RZ, RZ, R206 ;  /* 0x000000ffff407224 */ /* 0x000fc400078e00ce */
[----:B------:R-:W4:Y:S04]  /*70990*/  LDL.LU R206, [R1+0x4da4] ;  /* 0x004da40001ce7983 */ /* 0x000f280000300800 */
[----:B------:R-:W4:Y:S04]  /*709a0*/  LDL.LU R207, [R1+0x4da0] ;  /* 0x004da00001cf7983 */ /* 0x000f280000300800 */
[----:B------:R-:W4:Y:S01]  /*709b0*/  LDL.LU R210, [R1+0x4d9c] ;  /* 0x004d9c0001d27983 */ /* 0x000f220000300800 */
[----:B---3--:R-:W-:Y:S01]  /*709c0*/  IMAD.MOV.U32 R70, RZ, RZ, R186 ;  /* 0x000000ffff467224 */ /* 0x008fe200078e00ba */
[----:B--2---:R-:W-:-:S02]  /*709d0*/  MOV R69, R183 ;  /* 0x000000b700457202 */ /* 0x004fc40000000f00 */
[----:B------:R-:W2:Y:S01]  /*709e0*/  LDL.LU R211, [R1+0x4d98] ;  /* 0x004d980001d37983 */ /* 0x000ea20000300800 */
[----:B------:R-:W-:-:S03]  /*709f0*/  IMAD.MOV.U32 R68, RZ, RZ, R182 ;  /* 0x000000ffff447224 */ /* 0x000fc600078e00b6 */
[----:B------:R-:W3:Y:S01]  /*70a00*/  LDL.LU R182, [R1+0x4d94] ;  /* 0x004d940001b67983 */ /* 0x000ee20000300800 */
[----:B------:R-:W-:-:S03]  /*70a10*/  MOV R71, R187 ;  /* 0x000000bb00477202 */ /* 0x000fc60000000f00 */
[----:B------:R-:W3:Y:S04]  /*70a20*/  LDL.LU R183, [R1+0x4d90] ;  /* 0x004d900001b77983 */ /* 0x000ee80000300800 */
[----:B------:R-:W3:Y:S01]  /*70a30*/  LDL.LU R186, [R1+0x4d8c] ;  /* 0x004d8c0001ba7983 */ /* 0x000ee20000300800 */
[----:B------:R-:W-:Y:S01]  /*70a40*/  IMAD.MOV.U32 R74, RZ, RZ, R191 ;  /* 0x000000ffff4a7224 */ /* 0x000fe200078e00bf */
[----:B------:R-:W-:Y:S02]  /*70a50*/  MOV R73, R194 ;  /* 0x000000c200497202 */ /* 0x000fe40000000f00 */
[----:B------:R-:W3:Y:S01]  /*70a60*/  LDL.LU R187, [R1+0x4d88] ;  /* 0x004d880001bb7983 */ /* 0x000ee20000300800 */
        /* <DEDUP_REMOVED lines=20> */
[----:B------:R-:W3:Y:S04]  /*70bb0*/  LDL.LU R199, [R1+0x4d5c] ;  /* 0x004d5c0001c77983 */ /* 0x000ee80000300800 */
[----:B------:R-:W3:Y:S01]  /*70bc0*/  LDL.LU R198, [R1+0x4d58] ;  /* 0x004d580001c67983 */ /* 0x000ee20000300800 */
[----:B------:R-:W-:Y:S01]  /*70bd0*/  MOV R85, R234 ;  /* 0x000000ea00557202 */ /* 0x000fe20000000f00 */
[----:B------:R-:W-:-:S02]  /*70be0*/  IMAD.MOV.U32 R84, RZ, RZ, R233 ;  /* 0x000000ffff547224 */ /* 0x000fc400078e00e9 */
[----:B------:R-:W-:Y:S01]  /*70bf0*/  IMAD.MOV.U32 R86, RZ, RZ, R235 ;  /* 0x000000ffff567224 */ /* 0x000fe200078e00eb */
[----:B------:R-:W-:Y:S02]  /*70c00*/  MOV R87, R231 ;  /* 0x000000e700577202 */ /* 0x000fe40000000f00 */
[----:B----4-:R-:W-:Y:S01]  /*70c10*/  MOV R91, R206 ;  /* 0x000000ce005b7202 */ /* 0x010fe20000000f00 */
[----:B------:R-:W-:Y:S01]  /*70c20*/  IMAD.MOV.U32 R90, RZ, RZ, R207 ;  /* 0x000000ffff5a7224 */ /* 0x000fe200078e00cf */
[----:B------:R-:W-:Y:S01]  /*70c30*/  MOV R89, R210 ;  /* 0x000000d200597202 */ /* 0x000fe20000000f00 */
[----:B--2---:R-:W-:Y:S02]  /*70c40*/  IMAD.MOV.U32 R88, RZ, RZ, R211 ;  /* 0x000000ffff587224 */ /* 0x004fe400078e00d3 */
[----:B------:R-:W2:Y:S04]  /*70c50*/  LDL.LU R211, [R1+0x4d54] ;  /* 0x004d540001d37983 */ /* 0x000ea80000300800 */
[----:B------:R-:W4:Y:S04]  /*70c60*/  LDL.LU R210, [R1+0x4d50] ;  /* 0x004d500001d27983 */ /* 0x000f280000300800 */
[----:B------:R-:W2:Y:S01]  /*70c70*/  LDL.LU R207, [R1+0x4d4c] ;  /* 0x004d4c0001cf7983 */ /* 0x000ea20000300800 */
[----:B---3--:R-:W-:Y:S01]  /*70c80*/  IMAD.MOV.U32 R94, RZ, RZ, R183 ;  /* 0x000000ffff5e7224 */ /* 0x008fe200078e00b7 */
[----:B------:R-:W-:-:S02]  /*70c90*/  MOV R93, R186 ;  /* 0x000000ba005d7202 */ /* 0x000fc40000000f00 */
[----:B------:R-:W3:Y:S01]  /*70ca0*/  LDL.LU R206, [R1+0x4d48] ;  /* 0x004d480001ce7983 */ /* 0x000ee20000300800 */
[----:B------:R-:W-:-:S03]  /*70cb0*/  IMAD.MOV.U32 R92, RZ, RZ, R187 ;  /* 0x000000ffff5c7224 */ /* 0x000fc600078e00bb */
[----:B------:R-:W2:Y:S01]  /*70cc0*/  LDL.LU R187, [R1+0x4d44] ;  /* 0x004d440001bb7983 */ /* 0x000ea20000300800 */
[----:B------:R-:W-:-:S03]  /*70cd0*/  MOV R95, R182 ;  /* 0x000000b6005f7202 */ /* 0x000fc60000000f00 */
[----:B------:R-:W2:Y:S04]  /*70ce0*/  LDL.LU R186, [R1+0x4d40] ;  /* 0x004d400001ba7983 */ /* 0x000ea80000300800 */
[----:B------:R-:W2:Y:S01]  /*70cf0*/  LDL.LU R183, [R1+0x4d3c] ;  /* 0x004d3c0001b77983 */ /* 0x000ea20000300800 */
[----:B------:R-:W-:Y:S01]  /*70d00*/  IMAD.MOV.U32 R98, RZ, RZ, R194 ;  /* 0x000000ffff627224 */ /* 0x000fe200078e00c2 */
[----:B------:R-:W-:Y:S02]  /*70d10*/  MOV R97, R191 ;  /* 0x000000bf00617202 */ /* 0x000fe40000000f00 */
[----:B------:R-:W2:Y:S01]  /*70d20*/  LDL.LU R182, [R1+0x4d38] ;  /* 0x004d380001b67983 */ /* 0x000ea20000300800 */
[----:B------:R-:W-:-:S03]  /*70d30*/  IMAD.MOV.U32 R96, RZ, RZ, R190 ;  /* 0x000000ffff607224 */ /* 0x000fc600078e00be */
[----:B------:R-:W2:Y:S01]  /*70d40*/  LDL.LU R190, [R1+0x4d34] ;  /* 0x004d340001be7983 */ /* 0x000ea20000300800 */
[----:B------:R-:W-:-:S03]  /*70d50*/  MOV R99, R195 ;  /* 0x000000c300637202 */ /* 0x000fc60000000f00 */
[----:B------:R-:W2:Y:S04]  /*70d60*/  LDL.LU R191, [R1+0x4d30] ;  /* 0x004d300001bf7983 */ /* 0x000ea80000300800 */
[----:B------:R-:W2:Y:S04]  /*70d70*/  LDL.LU R194, [R1+0x4d2c] ;  /* 0x004d2c0001c27983 */ /* 0x000ea80000300800 */
[----:B------:R-:W2:Y:S01]  /*70d80*/  LDL.LU R195, [R1+0x4d28] ;  /* 0x004d280001c37983 */ /* 0x000ea20000300800 */
[----:B------:R-:W-:Y:S01]  /*70d90*/  MOV R101, R229 ;  /* 0x000000e500657202 */ /* 0x000fe20000000f00 */
[----:B------:R-:W-:Y:S01]  /*70da0*/  IMAD.MOV.U32 R100, RZ, RZ, R228 ;  /* 0x000000ffff647224 */ /* 0x000fe200078e00e4 */
[----:B------:R-:W-:Y:S01]  /*70db0*/  MOV R107, R203 ;  /* 0x000000cb006b7202 */ /* 0x000fe20000000f00 */
[----:B------:R-:W-:Y:S01]  /*70dc0*/  IMAD.MOV.U32 R106, RZ, RZ, R202 ;  /* 0x000000ffff6a7224 */ /* 0x000fe200078e00ca */
[----:B------:R-:W-:Y:S01]  /*70dd0*/  MOV R105, R199 ;  /* 0x000000c700697202 */ /* 0x000fe20000000f00 */
[----:B------:R-:W-:-:S02]  /*70de0*/  IMAD.MOV.U32 R104, RZ, RZ, R198 ;  /* 0x000000ffff687224 */ /* 0x000fc400078e00c6 */
[----:B------:R-:W2:Y:S04]  /*70df0*/  LDL.LU R198, [R1+0x4d24] ;  /* 0x004d240001c67983 */ /* 0x000ea80000300800 */
[----:B------:R-:W2:Y:S01]  /*70e00*/  LDL.LU R199, [R1+0x4d20] ;  /* 0x004d200001c77983 */ /* 0x000ea20000300800 */
[----:B------:R-:W-:-:S03]  /*70e10*/  IMAD.MOV.U32 R102, RZ, RZ, R230 ;  /* 0x000000ffff667224 */ /* 0x000fc600078e00e6 */
[----:B------:R-:W2:Y:S01]  /*70e20*/  LDL.LU R202, [R1+0x4d1c] ;  /* 0x004d1c0001ca7983 */ /* 0x000ea20000300800 */
[----:B------:R-:W-:-:S03]  /*70e30*/  MOV R103, R232 ;  /* 0x000000e800677202 */ /* 0x000fc60000000f00 */
        /* <DEDUP_REMOVED lines=10> */
[----:B------:R-:W4:Y:S04]  /*70ee0*/  LDL.LU R249, [R1+0x1b4] ;  /* 0x0001b40001f97983 */ /* 0x000f280000300800 */
[----:B------:R-:W4:Y:S04]  /*70ef0*/  LDL.LU R250, [R1+0x1b8] ;  /* 0x0001b80001fa7983 */ /* 0x000f280000300800 */
[----:B------:R-:W4:Y:S01]  /*70f00*/  LDL.LU R251, [R1+0x1bc] ;  /* 0x0001bc0001fb7983 */ /* 0x000f220000300800 */
[C---:B--2---:R-:W-:Y:S08]  /*70f10*/  HMMA.1688.F32.TF32 R232, R224.reuse, R192, R232 ;  /* 0x000000c0e0e8723c */ /* 0x044ff000000810e8 */
[----:B---3--:R-:W-:Y:S01]  /*70f20*/  HMMA.1688.F32.TF32 R228, R224, R188, R228 ;  /* 0x000000bce0e4723c */ /* 0x008fe200000810e4 */
[----:B------:R-:W-:Y:S04]  /*70f30*/  LDS R224, [R6+0x1c080] ;  /* 0x01c0800006e07984 */ /* 0x000fe80000000800 */
[----:B------:R-:W-:Y:S04]  /*70f40*/  LDS R226, [R6+0x1e080] ;  /* 0x01e0800006e27984 */ /* 0x000fe80000000800 */
[----:B------:R-:W-:Y:S04]  /*70f50*/  LDS R225, [R7+0x1c080] ;  /* 0x01c0800007e17984 */ /* 0x000fe80000000800 */
[----:B------:R-:W1:Y:S04]  /*70f60*/  LDS R227, [R7+0x1e080] ;  /* 0x01e0800007e37984 */ /* 0x000e680000000800 */
[----:B------:R4:W-:Y:S04]  /*70f70*/  STL.64 [R1+0x49d8], R234 ;  /* 0x0049d8ea01007387 */ /* 0x0009e80000100a00 */
[----:B------:R2:W-:Y:S01]  /*70f80*/  STL.64 [R1+0x49d0], R232 ;  /* 0x0049d0e801007387 */ /* 0x0005e20000100a00 */
[----:B----4-:R-:W-:Y:S01]  /*70f90*/  IMAD.MOV.U32 R234, RZ, RZ, R210 ;  /* 0x000000ffffea7224 */ /* 0x010fe200078e00d2 */
[----:B------:R-:W-:Y:S01]  /*70fa0*/  MOV R235, R211 ;  /* 0x000000d300eb7202 */ /* 0x000fe20000000f00 */
[----:B--2---:R-:W-:Y:S01]  /*70fb0*/  IMAD.MOV.U32 R232, RZ, RZ, R206 ;  /* 0x000000ffffe87224 */ /* 0x004fe200078e00ce */
[----:B------:R-:W-:Y:S01]  /*70fc0*/  MOV R233, R207 ;  /* 0x000000cf00e97202 */ /* 0x000fe20000000f00 */
[----:B------:R-:W2:Y:S04]  /*70fd0*/  LDL.LU R206, [R1+0x4cf4] ;  /* 0x004cf40001ce7983 */ /* 0x000ea80000300800 */
[----:B------:R-:W2:Y:S04]  /*70fe0*/  LDL.LU R207, [R1+0x4cf0] ;  /* 0x004cf00001cf7983 */ /* 0x000ea80000300800 */
[----:B------:R-:W3:Y:S04]  /*70ff0*/  LDL.LU R210, [R1+0x4cec] ;  /* 0x004cec0001d27983 */ /* 0x000ee80000300800 */
[----:B------:R-:W3:Y:S04]  /*71000*/  LDL.LU R211, [R1+0x4ce8] ;  /* 0x004ce80001d37983 */ /* 0x000ee80000300800 */
[----:B------:R4:W-:Y:S04]  /*71010*/  STL.64 [R1+0x49e8], R230 ;  /* 0x0049e8e601007387 */ /* 0x0009e80000100a00 */
[----:B------:R1:W-:Y:S01]  /*71020*/  STL.64 [R1+0x49e0], R228 ;  /* 0x0049e0e401007387 */ /* 0x0003e20000100a00 */
[----:B----4-:R-:W-:Y:S01]  /*71030*/  IMAD.MOV.U32 R230, RZ, RZ, R186 ;  /* 0x000000ffffe67224 */ /* 0x010fe200078e00ba */
[----:B------:R-:W-:Y:S01]  /*71040*/  MOV R231, R187 ;  /* 0x000000bb00e77202 */ /* 0x000fe20000000f00 */
[----:B-1----:R-:W-:Y:S01]  /*71050*/  IMAD.MOV.U32 R228, RZ, RZ, R182 ;  /* 0x000000ffffe47224 */ /* 0x002fe200078e00b6 */
[----:B------:R-:W-:Y:S01]  /*71060*/  MOV R229, R183 ;  /* 0x000000b700e57202 */ /* 0x000fe20000000f00 */
[----:B------:R-:W4:Y:S04]  /*71070*/  LDL.LU R182, [R1+0x4ce4] ;  /* 0x004ce40001b67983 */ /* 0x000f280000300800 */
[----:B------:R-:W4:Y:S04]  /*71080*/  LDL.LU R183, [R1+0x4ce0] ;  /* 0x004ce00001b77983 */ /* 0x000f280000300800 */
[----:B------:R-:W2:Y:S04]  /*71090*/  LDL.LU R186, [R1+0x4cdc] ;  /* 0x004cdc0001ba7983 */ /* 0x000ea80000300800 */
[----:B------:R-:W2:Y:S02]  /*710a0*/  LDL.LU R187, [R1+0x4cd8] ;  /* 0x004cd80001bb7983 */ /* 0x000ea40000300800 */
[C---:B--2---:R-:W-:Y:S11]  /*710b0*/  HMMA.1688.F32.TF32 R248, R212.reuse, R186, R248 ;  /* 0x000000bad4f8723c */ /* 0x044ff600000810f8 */
[----:B------:R-:W-:Y:S11]  /*710c0*/  @!UPT UIADD3 URZ, URZ, URZ, URZ ;  /* 0x0000003f3f3ff290 */ /* 0x000ff6000fffe03f */
[----:B------:R-:W-:Y:S01]  /*710d0*/  @!UPT UIADD3 URZ, URZ, URZ, URZ ;  /* 0x0000003f3f3ff290 */ /* 0x000fe2000fffe03f */
[----:B------:R-:W-:Y:S04]  /*710e0*/  STL.64 [R1+0xe80], R248 ;  /* 0x000e80f801007387 */ /* 0x000fe80000100a00 */
[----:B------:R1:W-:Y:S04]  /*710f0*/  STL.64 [R1+0xe88], R250 ;  /* 0x000e88fa01007387 */ /* 0x0003e80000100a00 */
[----:B-1----:R-:W2:Y:S04]  /*71100*/  LDL.LU.64 R250, [R1+0x4cd0] ;  /* 0x004cd00001fa7983 */ /* 0x002ea80000300a00 */
[----:B------:R-:W2:Y:S01]  /*71110*/  LDL.LU.64 R248, [R1+0x4cc8] ;  /* 0x004cc80001f87983 */ /* 0x000ea20000300a00 */
[C---:B----4-:R-:W-:Y:S11]  /*71120*/  HMMA.1688.F32.TF32 R228, R212.reuse, R182, R228 ;  /* 0x000000b6d4e4723c */ /* 0x050ff600000810e4 */
[----:B------:R-:W-:Y:S11]  /*71130*/  @!UPT UIADD3 URZ, URZ, URZ, URZ ;  /* 0x0000003f3f3ff290 */ /* 0x000ff6000fffe03f */
[----:B------:R-:W-:Y:S01]  /*71140*/  @!UPT UIADD3 URZ, URZ, URZ, URZ ;  /* 0x0000003f3f3ff290 */ /* 0x000fe2000fffe03f */
[----:B------:R-:W-:Y:S04]  /*71150*/  STL.64 [R1+0xe70], R228 ;  /* 0x000e70e401007387 */ /* 0x000fe80000100a00 */
[----:B------:R3:W-:Y:S02]  /*71160*/  STL.64 [R1+0xe78], R230 ;  /* 0x000e78e601007387 */ /* 0x0007e40000100a00 */
[C---:B---3--:R-:W-:Y:S08]  /*71170*/  HMMA.1688.F32.TF32 R228, R212.reuse, R210, R232 ;  /* 0x000000d2d4e4723c */ /* 0x048ff000000810e8 */
[C---:B------:R-:W-:Y:S08]  /*71180*/  HMMA.1688.F32.TF32 R232, R212.reuse, R206, R104 ;  /* 0x000000ced4e8723c */ /* 0x040ff00000081068 */
[C---:B------:R-:W-:Y:S07]  /*71190*/  HMMA.1688.F32.TF32 R104, R212.reuse, R198, R96 ;  /* 0x000000c6d468723c */ /* 0x040fee0000081060 */
[----:B------:R-:W-:Y:S04]  /*711a0*/  STL.64 [R1+0xe60], R228 ;  /* 0x000e60e401007387 */ /* 0x000fe80000100a00 */
[----:B------:R1:W-:Y:S01]  /*711b0*/  STL.64 [R1+0xe68], R230 ;  /* 0x000e68e601007387 */ /* 0x0003e20000100a00 */
[C---:B------:R-:W-:Y:S08]  /*711c0*/  HMMA.1688.F32.TF32 R96, R212.reuse, R190, R88 ;  /* 0x000000bed460723c */ /* 0x040ff00000081058 */
[C---:B-1----:R-:W-:Y:S08]  /*711d0*/  HMMA.1688.F32.TF32 R228, R212.reuse, R202, R100 ;  /* 0x000000cad4e4723c */ /* 0x042ff00000081064 */
[----:B------:R-:W-:Y:S08]  /*711e0*/  HMMA.1688.F32.TF32 R100, R212, R194, R92 ;  /* 0x000000c2d464723c */ /* 0x000ff0000008105c */
[C---:B------:R-:W-:Y:S08]  /*711f0*/  HMMA.1688.F32.TF32 R92, R216.reuse, R186, R84 ;  /* 0x000000bad85c723c */ /* 0x040ff00000081054 */
[C---:B------:R-:W-:Y:S08]  /*71200*/  HMMA.1688.F32.TF32 R88, R216.reuse, R182, R80 ;  /* 0x000000b6d858723c */ /* 0x040ff00000081050 */
        /* <DEDUP_REMOVED lines=45> */
[C---:B-1----:R-:W-:Y:S08]  /*714e0*/  HMMA.1688.F32.TF32 R48, R220.reuse, R194, R240 ;  /* 0x000000c2dc30723c */ /* 0x042ff000000810f0 */
[C---:B--2---:R-:W-:Y:S11]  /*714f0*/  HMMA.1688.F32.TF32 R44, R220.reuse, R202, R248 ;  /* 0x000000cadc2c723c */ /* 0x044ff600000810f8 */
[----:B------:R-:W-:Y:S11]  /*71500*/  @!UPT UIADD3 URZ, URZ, URZ, URZ ;  /* 0x0000003f3f3ff290 */ /* 0x000ff6000fffe03f */
[----:B------:R-:W-:Y:S01]  /*71510*/  @!UPT UIADD3 URZ, URZ, URZ, URZ ;  /* 0x0000003f3f3ff290 */ /* 0x000fe2000fffe03f */
[----:B------:R-:W-:Y:S04]  /*71520*/  STL.64 [R1+0xdc0], R44 ;  /* 0x000dc02c01007387 */ /* 0x000fe80000100a00 */
[----:B------:R1:W-:Y:S04]  /*71530*/  STL.64 [R1+0xdc8], R46 ;  /* 0x000dc82e01007387 */ /* 0x0003e80000100a00 */
[----:B------:R-:W-:Y:S04]  /*71540*/  STL.64 [R1+0xdb0], R40 ;  /* 0x000db02801007387 */ /* 0x000fe80000100a00 */
[----:B------:R2:W-:Y:S01]  /*71550*/  STL.64 [R1+0xdb8], R42 ;  /* 0x000db82a01007387 */ /* 0x0005e20000100a00 */
[----:B-1----:R-:W-:Y:S08]  /*71560*/  HMMA.1688.F32.TF32 R44, R220, R190, R236 ;  /* 0x000000bedc2c723c */ /* 0x002ff000000810ec */
[C---:B--2---:R-:W-:Y:S08]  /*71570*/  HMMA.1688.F32.TF32 R40, R224.reuse, R186, R8 ;  /* 0x000000bae028723c */ /* 0x044ff00000081008 */
[C---:B------:R-:W-:Y:S01]  /*71580*/  HMMA.1688.F32.TF32 R8, R224.reuse, R182, R12 ;  /* 0x000000b6e008723c */ /* 0x040fe2000008100c */
        /* <DEDUP_REMOVED lines=23> */
[----:B-1----:R-:W-:Y:S06]  /*71700*/  HMMA.1688.F32.TF32 R8, R224, R190, R36 ;  /* 0x000000bee008723c */ /* 0x002fec0000081024 */
        /* <DEDUP_REMOVED lines=153> */
[----:B------:R-:W2:Y:S04]  /*720a0*/  LDL.LU.64 R104, [R1+0x4cb8] ;  /* 0x004cb80001687983 */ /* 0x000ea80000300a00 */
        /* <DEDUP_REMOVED lines=13> */
[----:B------:R1:W-:Y:S01]  /*72180*/  STL.64 [R1+0xd48], R90 ;  /* 0x000d485a01007387 */ /* 0x0003e20000100a00 */
[----:B------:R-:W-:Y:S03]  /*72190*/  HMMA.1688.F32.TF32 R8, R8, R190, R40 ;  /* 0x000000be0808723c */ /* 0x000fe60000081028 */
        /* <DEDUP_REMOVED lines=11> */
[----:B------:R-:W2:Y:S01]  /*72250*/  LDL.LU.64 R40, [R1+0x4c48] ;  /* 0x004c480001287983 */ /* 0x000ea20000300a00 */
[C---:B------:R-:W-:Y:S03]  /*72260*/  HMMA.1688.F32.TF32 R224, R12.reuse, R186, R224 ;  /* 0x000000ba0ce0723c */ /* 0x040fe600000810e0 */
[----:B------:R-:W-:Y:S04]  /*72270*/  STL.64 [R1+0x550], R8 ;  /* 0x0005500801007387 */ /* 0x000fe80000100a00 */
[----:B------:R1:W-:Y:S01]  /*72280*/  STL.64 [R1+0x558], R10 ;  /* 0x0005580a01007387 */ /* 0x0003e20000100a00 */
[C---:B------:R-:W-:Y:S08]  /*72290*/  HMMA.1688.F32.TF32 R36, R12.reuse, R182, R36 ;  /* 0x000000b60c24723c */ /* 0x040ff00000081024 */
[C---:B-1----:R-:W-:Y:S07]  /*722a0*/  HMMA.1688.F32.TF32 R8, R12.reuse, R210, R32 ;  /* 0x000000d20c08723c */ /* 0x042fee0000081020 */
[----:B------:R-:W-:Y:S04]  /*722b0*/  STL.64 [R1+0x1390], R224 ;  /* 0x001390e001007387 */ /* 0x000fe80000100a00 */
[----:B------:R-:W-:Y:S01]  /*722c0*/  STL.64 [R1+0x1398], R226 ;  /* 0x001398e201007387 */ /* 0x000fe20000100a00 */
[C---:B------:R-:W-:Y:S03]  /*722d0*/  HMMA.1688.F32.TF32 R32, R12.reuse, R206, R28 ;  /* 0x000000ce0c20723c */ /* 0x040fe6000008101c */
[----:B------:R-:W-:Y:S04]  /*722e0*/  STL.64 [R1+0x1380], R36 ;  /* 0x0013802401007387 */ /* 0x000fe80000100a00 */
[----:B------:R-:W-:Y:S01]  /*722f0*/  STL.64 [R1+0x1388], R38 ;  /* 0x0013882601007387 */ /* 0x000fe20000100a00 */
[C---:B------:R-:W-:Y:S03]  /*72300*/  HMMA.1688.F32.TF32 R28, R12.reuse, R202, R24 ;  /* 0x000000ca0c1c723c */ /* 0x040fe60000081018 */
[----:B------:R-:W-:Y:S04]  /*72310*/  STL.64 [R1+0x1370], R8 ;  /* 0x0013700801007387 */ /* 0x000fe80000100a00 */
[----:B------:R1:W-:Y:S02]  /*72320*/  STL.64 [R1+0x1378], R10 ;  /* 0x0013780a01007387 */ /* 0x0003e40000100a00 */
[C---:B-1----:R-:W-:Y:S06]  /*72330*/  HMMA.1688.F32.TF32 R8, R12.reuse, R198, R220 ;  /* 0x000000c60c08723c */ /* 0x042fec00000810dc */
[----:B------:R-:W-:Y:S04]  /*72340*/  STL.64 [R1+0x1360], R32 ;  /* 0x0013602001007387 */ /* 0x000fe80000100a00 */
[----:B------:R-:W-:Y:S01]  /*72350*/  STL.64 [R1+0x1368], R34 ;  /* 0x0013682201007387 */ /* 0x000fe20000100a00 */
[C---:B------:R-:W-:Y:S03]  /*72360*/  HMMA.1688.F32.TF32 R24, R12.reuse, R194, R236 ;  /* 0x000000c20c18723c */ /* 0x040fe600000810ec */
[----:B------:R-:W-:Y:S04]  /*72370*/  STL.64 [R1+0x1350], R28 ;  /* 0x0013501c01007387 */ /* 0x000fe80000100a00 */
[----:B------:R-:W-:Y:S01]  /*72380*/  STL.64 [R1+0x1358], R30 ;  /* 0x0013581e01007387 */ /* 0x000fe20000100a00 */
[----:B------:R-:W-:Y:S04]  /*72390*/  HMMA.1688.F32.TF32 R12, R12, R190, R240 ;  /* 0x000000be0c0c723c */ /* 0x000fe800000810f0 */
[----:B------:R-:W-:Y:S04]  /*723a0*/  STL.64 [R1+0x1340], R8 ;  /* 0x0013400801007387 */ /* 0x000fe80000100a00 */
[----:B------:R1:W-:Y:S02]  /*723b0*/  STL.64 [R1+0x1348], R10 ;  /* 0x0013480a01007387 */ /* 0x0003e40000100a00 */
[C---:B-1----:R-:W-:Y:S05]  /*723c0*/  HMMA.1688.F32.TF32 R8, R16.reuse, R186, R244 ;  /* 0x000000ba1008723c */ /* 0x042fea00000810f4 */
[----:B------:R-:W-:Y:S04]  /*723d0*/  STL.64 [R1+0x14a0], R24 ;  /* 0x0014a01801007387 */ /* 0x000fe80000100a00 */
[----:B------:R1:W-:Y:S04]  /*723e0*/  STL.64 [R1+0x14a8], R26 ;  /* 0x0014a81a01007387 */ /* 0x0003e80000100a00 */
[----:B------:R-:W-:Y:S04]  /*723f0*/  STL.64 [R1+0x1490], R12 ;  /* 0x0014900c01007387 */ /* 0x000fe80000100a00 */
[----:B------:R1:W-:Y:S02]  /*72400*/  STL.64 [R1+0x1498], R14 ;  /* 0x0014980e01007387 */ /* 0x0003e40000100a00 */
[C---:B-1----:R-:W-:Y:S04]  /*72410*/  HMMA.1688.F32.TF32 R24, R16.reuse, R182, R248 ;  /* 0x000000b61018723c */ /* 0x042fe800000810f8 */
[----:B------:R-:W-:Y:S04]  /*72420*/  STL.64 [R1+0x540], R8 ;  /* 0x0005400801007387 */ /* 0x000fe80000100a00 */
[C---:B------:R-:W-:Y:S01]  /*72430*/  HMMA.1688.F32.TF32 R12, R16.reuse, R210, R216 ;  /* 0x000000d2100c723c */ /* 0x040fe200000810d8 */
[----:B------:R1:W-:Y:S07]  /*72440*/  STL.64 [R1+0x548], R10 ;  /* 0x0005480a01007387 */ /* 0x0003ee0000100a00 */
[C---:B-1----:R-:W-:Y:S07]  /*72450*/  HMMA.1688.F32.TF32 R8, R16.reuse, R206, R212 ;  /* 0x000000ce1008723c */ /* 0x042fee00000810d4 */
[----:B------:R-:W-:Y:S04]  /*72460*/  STL.64 [R1+0x530], R24 ;  /* 0x0005301801007387 */ /* 0x000fe80000100a00 */
[----:B------:R1:W-:Y:S04]  /*72470*/  STL.64 [R1+0x538], R26 ;  /* 0x0005381a01007387 */ /* 0x0003e80000100a00 */
[----:B------:R-:W-:Y:S04]  /*72480*/  STL.64 [R1+0x520], R12 ;  /* 0x0005200c01007387 */ /* 0x000fe80000100a00 */
[----:B------:R1:W-:Y:S02]  /*72490*/  STL.64 [R1+0x528], R14 ;  /* 0x0005280e01007387 */ /* 0x0003e40000100a00 */
[C---:B-1----:R-:W-:Y:S02]  /*724a0*/  HMMA.1688.F32.TF32 R24, R16.reuse, R202, R228 ;  /* 0x000000ca1018723c */ /* 0x042fe400000810e4 */
[----:B------:R-:W-:Y:S06]  /*724b0*/  STL.64 [R1+0x510], R8 ;  /* 0x0005100801007387 */ /* 0x000fec0000100a00 */
[C---:B------:R-:W-:Y:S01]  /*724c0*/  HMMA.1688.F32.TF32 R12, R16.reuse, R198, R232 ;  /* 0x000000c6100c723c */ /* 0x040fe200000810e8 */
[----:B------:R1:W-:Y:S07]  /*724d0*/  STL.64 [R1+0x518], R10 ;  /* 0x0005180a01007387 */ /* 0x0003ee0000100a00 */
[C---:B-1----:R-:W-:Y:S07]  /*724e0*/  HMMA.1688.F32.TF32 R8, R16.reuse, R194, R76 ;  /* 0x000000c21008723c */ /* 0x042fee000008104c */
[----:B------:R-:W-:Y:S04]  /*724f0*/  STL.64 [R1+0xd10], R24 ;  /* 0x000d101801007387 */ /* 0x000fe80000100a00 */
[----:B------:R-:W-:Y:S01]  /*72500*/  STL.64 [R1+0xd18], R26 ;  /* 0x000d181a01007387 */ /* 0x000fe20000100a00 */
[----:B------:R-:W-:Y:S03]  /*72510*/  HMMA.1688.F32.TF32 R16, R16, R190, R72 ;  /* 0x000000be1010723c */ /* 0x000fe60000081048 */
[----:B------:R-:W-:Y:S04]  /*72520*/  STL.64 [R1+0xd00], R12 ;  /* 0x000d000c01007387 */ /* 0x000fe80000100a00 */
[----:B------:R1:W-:Y:S04]  /*72530*/  STL.64 [R1+0xd08], R14 ;  /* 0x000d080e01007387 */ /* 0x0003e80000100a00 */
[----:B------:R-:W-:Y:S01]  /*72540*/  STL.64 [R1+0xcf0], R8 ;  /* 0x000cf00801007387 */ /* 0x000fe20000100a00 */
[C---:B-1----:R-:W-:Y:S03]  /*72550*/  HMMA.1688.F32.TF32 R12, R20.reuse, R186, R68 ;  /* 0x000000ba140c723c */ /* 0x042fe60000081044 */
[----:B------:R1:W-:Y:S05]  /*72560*/  STL.64 [R1+0xcf8], R10 ;  /* 0x000cf80a01007387 */ /* 0x0003ea0000100a00 */
[C---:B-1----:R-:W-:Y:S03]  /*72570*/  HMMA.1688.F32.TF32 R8, R20.reuse, R182, R64 ;  /* 0x000000b61408723c */ /* 0x042fe60000081040 */
[----:B------:R-:W-:Y:S04]  /*72580*/  STL.64 [R1+0x440], R16 ;  /* 0x0004401001007387 */ /* 0x000fe80000100a00 */
[----:B------:R1:W-:Y:S08]  /*72590*/  STL.64 [R1+0x448], R18 ;  /* 0x0004481201007387 */ /* 0x0003f00000100a00 */
[----:B------:R-:W-:Y:S04]  /*725a0*/  STL.64 [R1+0x1320], R12 ;  /* 0x0013200c01007387 */ /* 0x000fe80000100a00 */
[----:B------:R3:W-:Y:S01]  /*725b0*/  STL.64 [R1+0x1328], R14 ;  /* 0x0013280e01007387 */ /* 0x0007e20000100a00 */
[C---:B-1----:R-:W-:Y:S03]  /*725c0*/  HMMA.1688.F32.TF32 R16, R20.reuse, R210, R60 ;  /* 0x000000d21410723c */ /* 0x042fe6000008103c */
[----:B------:R-:W-:Y:S05]  /*725d0*/  STL.64 [R1+0x1310], R8 ;  /* 0x0013100801007387 */ /* 0x000fea0000100a00 */
[C---:B---3--:R-:W-:Y:S01]  /*725e0*/  HMMA.1688.F32.TF32 R12, R20.reuse, R206, R56 ;  /* 0x000000ce140c723c */ /* 0x048fe20000081038 */
        /* <DEDUP_REMOVED lines=174> */
[C---:B------:R-:W-:Y:S11]  /*730d0*/  HMMA.1688.F32.TF32 R44, R12.reuse, R186, R44 ;  /* 0x000000ba0c2c723c */ /* 0x040ff6000008102c */
[----:B------:R-:W-:Y:S11]  /*730e0*/  @!UPT UIADD3 URZ, URZ, URZ, URZ ;  /* 0x0000003f3f3ff290 */ /* 0x000ff6000fffe03f */
[----:B------:R-:W-:Y:S01]  /*730f0*/  @!UPT UIADD3 URZ, URZ, URZ, URZ ;  /* 0x0000003f3f3ff290 */ /* 0x000fe2000fffe03f */
[----:B------:R-:W-:Y:S04]  /*73100*/  STL.64 [R1+0x12c0], R44 ;  /* 0x0012c02c01007387 */ /* 0x000fe80000100a00 */
[----:B------:R1:W-:Y:S04]  /*73110*/  STL.64 [R1+0x12c8], R46 ;  /* 0x0012c82e01007387 */ /* 0x0003e80000100a00 */
[----:B-1----:R-:W3:Y:S04]  /*73120*/  LDL.LU.64 R46, [R1+0x4bc0] ;  /* 0x004bc000012e7983 */ /* 0x002ee80000300a00 */
[----:B------:R-:W3:Y:S01]  /*73130*/  LDL.LU.64 R44, [R1+0x4bb8] ;  /* 0x004bb800012c7983 */ /* 0x000ee20000300a00 */
[C---:B------:R-:W-:Y:S08]  /*73140*/  HMMA.1688.F32.TF32 R32, R12.reuse, R198, R32 ;  /* 0x000000c60c20723c */ /* 0x040ff00000081020 */
[C---:B------:R-:W-:Y:S08]  /*73150*/  HMMA.1688.F32.TF32 R28, R12.reuse, R194, R28 ;  /* 0x000000c20c1c723c */ /* 0x040ff0000008101c */
[C---:B--2---:R-:W-:Y:S11]  /*73160*/  HMMA.1688.F32.TF32 R8, R12.reuse, R182, R8 ;  /* 0x000000b60c08723c */ /* 0x044ff60000081008 */
        /* <DEDUP_REMOVED lines=9> */
[C---:B-1----:R-:W-:Y:S02]  /*73200*/  HMMA.1688.F32.TF32 R8, R12.reuse, R202, R36 ;  /* 0x000000ca0c08723c */ /* 0x042fe40000081024 */
[----:B------:R-:W-:Y:S04]  /*73210*/  STL.64 [R1+0x1290], R40 ;  /* 0x0012902801007387 */ /* 0x000fe80000100a00 */
[----:B------:R-:W-:Y:S11]  /*73220*/  STL.64 [R1+0x1298], R42 ;  /* 0x0012982a01007387 */ /* 0x000ff60000100a00 */
[----:B------:R-:W-:Y:S06]  /*73230*/  @!UPT UIADD3 URZ, URZ, URZ, URZ ;  /* 0x0000003f3f3ff290 */ /* 0x000fec000fffe03f */
[----:B------:R-:W-:Y:S04]  /*73240*/  STL.64 [R1+0x1280], R8 ;  /* 0x0012800801007387 */ /* 0x000fe80000100a00 */
[----:B------:R1:W-:Y:S02]  /*73250*/  STL.64 [R1+0x1288], R10 ;  /* 0x0012880a01007387 */ /* 0x0003e40000100a00 */
[----:B-1----:R-:W-:Y:S02]  /*73260*/  HMMA.1688.F32.TF32 R8, R12, R190, R24 ;  /* 0x000000be0c08723c */ /* 0x002fe40000081018 */
[----:B------:R-:W-:Y:S04]  /*73270*/  STL.64 [R1+0x1270], R32 ;  /* 0x0012702001007387 */ /* 0x000fe80000100a00 */
[----:B------:R-:W-:Y:S02]  /*73280*/  STL.64 [R1+0x1278], R34 ;  /* 0x0012782201007387 */ /* 0x000fe40000100a00 */
[C---:B------:R-:W-:Y:S02]  /*73290*/  HMMA.1688.F32.TF32 R24, R16.reuse, R186, R220 ;  /* 0x000000ba1018723c */ /* 0x040fe400000810dc */
[----:B------:R-:W-:Y:S04]  /*732a0*/  STL.64 [R1+0x13a0], R28 ;  /* 0x0013a01c01007387 */ /* 0x000fe80000100a00 */
[----:B------:R-:W-:Y:S02]  /*732b0*/  STL.64 [R1+0x13a8], R30 ;  /* 0x0013a81e01007387 */ /* 0x000fe40000100a00 */
[C---:B------:R-:W-:Y:S07]  /*732c0*/  HMMA.1688.F32.TF32 R12, R16.reuse, R182, R236 ;  /* 0x000000b6100c723c */ /* 0x040fee00000810ec */
        /* <DEDUP_REMOVED lines=11> */
[C---:B-1----:R-:W-:Y:S06]  /*73380*/  HMMA.1688.F32.TF32 R8, R16.reuse, R198, R216 ;  /* 0x000000c61008723c */ /* 0x042fec00000810d8 */
[----:B------:R-:W-:Y:S04]  /*73390*/  STL.64 [R1+0x350], R24 ;  /* 0x0003501801007387 */ /* 0x000fe80000100a00 */
[----:B------:R1:W-:Y:S05]  /*733a0*/  STL.64 [R1+0x358], R26 ;  /* 0x0003581a01007387 */ /* 0x0003ea0000100a00 */
[----:B------:R-:W-:Y:S04]  /*733b0*/  STL.64 [R1+0x340], R12 ;  /* 0x0003400c01007387 */ /* 0x000fe80000100a00 */
[----:B------:R2:W-:Y:S01]  /*733c0*/  STL.64 [R1+0x348], R14 ;  /* 0x0003480e01007387 */ /* 0x0005e20000100a00 */
[C---:B-1----:R-:W-:Y:S03]  /*733d0*/  HMMA.1688.F32.TF32 R24, R16.reuse, R194, R212 ;  /* 0x000000c21018723c */ /* 0x042fe600000810d4 */
[----:B------:R-:W-:Y:S05]  /*733e0*/  STL.64 [R1+0x330], R8 ;  /* 0x0003300801007387 */ /* 0x000fea0000100a00 */
[----:B--2---:R-:W-:Y:S01]  /*733f0*/  HMMA.1688.F32.TF32 R12, R16, R190, R228 ;  /* 0x000000be100c723c */ /* 0x004fe200000810e4 */
[----:B------:R1:W-:Y:S07]  /*73400*/  STL.64 [R1+0x338], R10 ;  /* 0x0003380a01007387 */ /* 0x0003ee0000100a00 */
[C---:B-1----:R-:W-:Y:S07]  /*73410*/  HMMA.1688.F32.TF32 R8, R20.reuse, R186, R232 ;  /* 0x000000ba1408723c */ /* 0x042fee00000810e8 */
[----:B------:R1:W-:Y:S04]  /*73420*/  STL.64 [R1+0x320], R24 ;  /* 0x0003201801007387 */ /* 0x0003e80000100a00 */
[----:B------:R2:W-:Y:S04]  /*73430*/  STL.64 [R1+0x328], R26 ;  /* 0x0003281a01007387 */ /* 0x0005e80000100a00 */
        /* <DEDUP_REMOVED lines=12> */
[----:B-1----:R-:W3:Y:S04]  /*73500*/  LDL.LU R24, [R1+0x2a0] ;  /* 0x0002a00001187983 */ /* 0x002ee80000300800 */
        /* <DEDUP_REMOVED lines=73> */
[----:B------:R-:W-:Y:S04]  /*739a0*/  LDS R20, [R6+0x1c380] ;  /* 0x01c3800006147984 */ /* 0x000fe80000000800 */
[----:B------:R-:W-:Y:S04]  /*739b0*/  LDS R22, [R6+0x1e380] ;  /* 0x01e3800006167984 */ /* 0x000fe80000000800 */
[----:B------:R-:W-:Y:S04]  /*739c0*/  LDS R21, [R7+0x1c380] ;  /* 0x01c3800007157984 */ /* 0x000fe80000000800 */
[----:B------:R-:W-:Y:S01]  /*739d0*/  LDS R23, [R7+0x1e380] ;  /* 0x01e3800007177984 */ /* 0x000fe20000000800 */
[C---:B---3--:R-:W-:Y:S03]  /*739e0*/  HMMA.1688.F32.TF32 R28, R8.reuse, R186, R236 ;  /* 0x000000ba081c723c */ /* 0x048fe600000810ec */
[----:B------:R-:W-:Y:S04]  /*739f0*/  STL.64 [R1+0x1260], R16 ;  /* 0x0012601001007387 */ /* 0x000fe80000100a00 */
[----:B------:R-:W-:Y:S01]  /*73a00*/  STL.64 [R1+0x1268], R18 ;  /* 0x0012681201007387 */ /* 0x000fe20000100a00 */
[C---:B------:R-:W-:Y:S03]  /*73a10*/  HMMA.1688.F32.TF32 R32, R8.reuse, R182, R240 ;  /* 0x000000b60820723c */ /* 0x040fe600000810f0 */
        /* <DEDUP_REMOVED lines=22> */
[C---:B-1----:R-:W-:Y:S01]  /*73b80*/  HMMA.1688.F32.TF32 R28, R8.reuse, R194, R228 ;  /* 0x000000c2081c723c */ /* 0x042fe200000810e4 */
        /* <DEDUP_REMOVED lines=17> */
[----:B-1----:R-:W-:Y:S01]  /*73ca0*/  HMMA.1688.F32.TF32 R28, R12, R182, R48 ;  /* 0x000000b60c1c723c */ /* 0x002fe20000081030 */
[----:B------:R-:W-:Y:S01]  /*73cb0*/  MOV R239, R166 ;  /* 0x000000a600ef7202 */ /* 0x000fe20000000f00 */
[----:B------:R-:W-:Y:S01]  /*73cc0*/  IMAD.MOV.U32 R245, RZ, RZ, R154 ;  /* 0x000000fffff57224 */ /* 0x000fe200078e009a */
[----:B------:R-:W-:-:S02]  /*73cd0*/  MOV R244, R153 ;  /* 0x0000009900f47202 */ /* 0x000fc40000000f00 */
[----:B------:R-:W-:Y:S01]  /*73ce0*/  MOV R246, R155 ;  /* 0x0000009b00f67202 */ /* 0x000fe20000000f00 */
[----:B------:R-:W-:Y:S01]  /*73cf0*/  IMAD.MOV.U32 R247, RZ, RZ, R163 ;  /* 0x000000fffff77224 */ /* 0x000fe200078e00a3 */
[----:B------:R-:W-:Y:S01]  /*73d00*/  LDS R248, [R2+0x1c480] ;  /* 0x01c4800002f87984 */ /* 0x000fe20000000800 */
[C---:B--2---:R-:W-:Y:S03]  /*73d10*/  HMMA.1688.F32.TF32 R8, R12.reuse, R210, R52 ;  /* 0x000000d20c08723c */ /* 0x044fe60000081034 */
        /* <DEDUP_REMOVED lines=11> */
[C---:B-1----:R-:W-:Y:S07]  /*73dd0*/  HMMA.1688.F32.TF32 R8, R12.reuse, R198, R64 ;  /* 0x000000c60c08723c */ /* 0x042fee0000081040 */
[----:B------:R-:W-:Y:S04]  /*73de0*/  STL.64 [R1+0x3c0], R24 ;  /* 0x0003c01801007387 */ /* 0x000fe80000100a00 */
[----:B------:R1:W-:Y:S04]  /*73df0*/  STL.64 [R1+0x3c8], R26 ;  /* 0x0003c81a01007387 */ /* 0x0003e80000100a00 */
[----:B------:R-:W-:Y:S04]  /*73e00*/  STL.64 [R1+0x3b0], R28 ;  /* 0x0003b01c01007387 */ /* 0x000fe80000100a00 */
[----:B------:R-:W-:Y:S01]  /*73e10*/  STL.64 [R1+0x3b8], R30 ;  /* 0x0003b81e01007387 */ /* 0x000fe20000100a00 */
[C---:B-1----:R-:W-:Y:S03]  /*73e20*/  HMMA.1688.F32.TF32 R24, R12.reuse, R194, R68 ;  /* 0x000000c20c18723c */ /* 0x042fe60000081044 */
[----:B------:R-:W-:Y:S04]  /*73e30*/  STL.64 [R1+0x390], R8 ;  /* 0x0003900801007387 */ /* 0x000fe80000100a00 */
[----:B------:R3:W-:Y:S01]  /*73e40*/  STL.64 [R1+0x398], R10 ;  /* 0x0003980a01007387 */ /* 0x0007e20000100a00 */
[----:B------:R-:W-:Y:S08]  /*73e50*/  HMMA.1688.F32.TF32 R12, R12, R190, R72 ;  /* 0x000000be0c0c723c */ /* 0x000ff00000081048 */
[C---:B---3--:R-:W-:Y:S07]  /*73e60*/  HMMA.1688.F32.TF32 R8, R16.reuse, R186, R76 ;  /* 0x000000ba1008723c */ /* 0x048fee000008104c */
        /* <DEDUP_REMOVED lines=46> */
[----:B-1----:R-:W-:Y:S01]  /*74150*/  HMMA.1688.F32.TF32 R16, R20, R198, R128 ;  /* 0x000000c61410723c */ /* 0x002fe20000081080 */
[----:B------:R-:W-:Y:S01]  /*74160*/  IMAD.MOV.U32 R216, RZ, RZ, R172 ;  /* 0x000000ffffd87224 */ /* 0x000fe200078e00ac */
[----:B------:R-:W-:Y:S01]  /*74170*/  MOV R217, R173 ;  /* 0x000000ad00d97202 */ /* 0x000fe20000000f00 */
[----:B------:R-:W-:Y:S01]  /*74180*/  IMAD.MOV.U32 R218, RZ, RZ, R174 ;  /* 0x000000ffffda7224 */ /* 0x000fe200078e00ae */
[----:B------:R-:W-:Y:S01]  /*74190*/  MOV R219, R168 ;  /* 0x000000a800db7202 */ /* 0x000fe20000000f00 */
[----:B------:R-:W-:Y:S01]  /*741a0*/  IMAD.MOV.U32 R233, RZ, RZ, R170 ;  /* 0x000000ffffe97224 */ /* 0x000fe200078e00aa */
[----:B------:R-:W-:Y:S04]  /*741b0*/  STL.64 [R1+0x1180], R12 ;  /* 0x0011800c01007387 */ /* 0x000fe80000100a00 */
[----:B------:R1:W-:Y:S04]  /*741c0*/  STL.64 [R1+0x1188], R14 ;  /* 0x0011880e01007387 */ /* 0x0003e80000100a00 */
[----:B------:R-:W-:Y:S04]  /*741d0*/  STL.64 [R1+0x1170], R8 ;  /* 0x0011700801007387 */ /* 0x000fe80000100a00 */
[----:B------:R2:W-:Y:S01]  /*741e0*/  STL.64 [R1+0x1178], R10 ;  /* 0x0011780a01007387 */ /* 0x0005e20000100a00 */
[----:B------:R-:W-:-:S02]  /*741f0*/  MOV R232, R167 ;  /* 0x000000a700e87202 */ /* 0x000fc40000000f00 */
[----:B------:R-:W-:Y:S01]  /*74200*/  MOV R234, R171 ;  /* 0x000000ab00ea7202 */ /* 0x000fe20000000f00 */
[----:B------:R-:W-:Y:S01]  /*74210*/  IMAD.MOV.U32 R235, RZ, RZ, R175 ;  /* 0x000000ffffeb7224 */ /* 0x000fe200078e00af */
        /* <DEDUP_REMOVED lines=11> */
[----:B------:R-:W-:Y:S04]  /*742d0*/  LDS R123, [R0+0x1e680] ;  /* 0x01e68000007b7984 */ /* 0x000fe80000000800 */
[----:B------:R-:W-:Y:S04]  /*742e0*/  LDS R124, [R6+0x1c680] ;  /* 0x01c68000067c7984 */ /* 0x000fe80000000800 */
[----:B------:R-:W-:Y:S04]  /*742f0*/  LDS R126, [R6+0x1e680] ;  /* 0x01e68000067e7984 */ /* 0x000fe80000000800 */
[----:B------:R-:W-:Y:S04]  /*74300*/  LDS R125, [R7+0x1c680] ;  /* 0x01c68000077d7984 */ /* 0x000fe80000000800 */
[----:B------:R-:W-:Y:S01]  /*74310*/  LDS R127, [R7+0x1e680] ;  /* 0x01e68000077f7984 */ /* 0x000fe20000000800 */
[C---:B---3--:R-:W-:Y:S08]  /*74320*/  HMMA.1688.F32.TF32 R28, R16.reuse, R186, R140 ;  /* 0x000000ba101c723c */ /* 0x048ff0000008108c */
        /* <DEDUP_REMOVED lines=10> */
[----:B------:R-:W2:Y:S04]  /*743d0*/  LDL.LU R152, [R1+0x4bb0] ;  /* 0x004bb00001987983 */ /* 0x000ea80000300800 */
[----:B------:R-:W-:Y:S04]  /*743e0*/  STL.64 [R1+0xc0], R20 ;  /* 0x0000c01401007387 */ /* 0x000fe80000100a00 */
[----:B------:R-:W-:Y:S04]  /*743f0*/  STL.64 [R1+0xc8], R22 ;  /* 0x0000c81601007387 */ /* 0x000fe80000100a00 */
[----:B------:R-:W3:Y:S04]  /*74400*/  LDL.LU R159, [R1+0x4bac] ;  /* 0x004bac00019f7983 */ /* 0x000ee80000300800 */
[----:B------:R-:W4:Y:S04]  /*74410*/  LDL.LU R158, [R1+0x4ba8] ;  /* 0x004ba800019e7983 */ /* 0x000f280000300800 */
[----:B------:R-:W2:Y:S04]  /*74420*/  LDL.LU R157, [R1+0x4ba4] ;  /* 0x004ba400019d7983 */ /* 0x000ea80000300800 */
[----:B------:R-:W1:Y:S04]  /*74430*/  LDL.LU R176, [R1+0x4ba0] ;  /* 0x004ba00001b07983 */ /* 0x000e680000300800 */
        /* <DEDUP_REMOVED lines=23> */
[----:B-1----:R-:W-:Y:S01]  /*745b0*/  MOV R27, R176 ;  /* 0x000000b0001b7202 */ /* 0x002fe20000000f00 */
[----:B--2---:R-:W-:Y:S01]  /*745c0*/  IMAD.MOV.U32 R26, RZ, RZ, R177 ;  /* 0x000000ffff1a7224 */ /* 0x004fe200078e00b1 */
[----:B---3--:R-:W-:Y:S01]  /*745d0*/  MOV R25, R178 ;  /* 0x000000b200197202 */ /* 0x008fe20000000f00 */
[----:B----4-:R-:W-:-:S02]  /*745e0*/  IMAD.MOV.U32 R24, RZ, RZ, R179 ;  /* 0x000000ffff187224 */ /* 0x010fc400078e00b3 */
[----:B------:R-:W2:Y:S04]  /*745f0*/  LDL.LU R179, [R1+0x4b60] ;  /* 0x004b600001b37983 */ /* 0x000ea80000300800 */
[----:B------:R-:W3:Y:S04]  /*74600*/  LDL.LU R178, [R1+0x4b5c] ;  /* 0x004b5c0001b27983 */ /* 0x000ee80000300800 */
[----:B------:R-:W4:Y:S01]  /*74610*/  LDL.LU R177, [R1+0x4b58] ;  /* 0x004b580001b17983 */ /* 0x000f220000300800 */
[----:B------:R-:W-:Y:S01]  /*74620*/  IMAD.MOV.U32 R30, RZ, RZ, R173 ;  /* 0x000000ffff1e7224 */ /* 0x000fe200078e00ad */
[----:B------:R-:W-:-:S02]  /*74630*/  MOV R29, R174 ;  /* 0x000000ae001d7202 */ /* 0x000fc40000000f00 */
[----:B------:R-:W4:Y:S01]  /*74640*/  LDL.LU R176, [R1+0x4b54] ;  /* 0x004b540001b07983 */ /* 0x000f220000300800 */
[----:B------:R-:W-:-:S03]  /*74650*/  IMAD.MOV.U32 R28, RZ, RZ, R168 ;  /* 0x000000ffff1c7224 */ /* 0x000fc600078e00a8 */
[----:B------:R-:W4:Y:S01]  /*74660*/  LDL.LU R168, [R1+0x4b50] ;  /* 0x004b500001a87983 */ /* 0x000f220000300800 */
[----:B------:R-:W-:-:S03]  /*74670*/  MOV R31, R172 ;  /* 0x000000ac001f7202 */ /* 0x000fc60000000f00 */
[----:B------:R-:W4:Y:S04]  /*74680*/  LDL.LU R174, [R1+0x4b4c] ;  /* 0x004b4c0001ae7983 */ /* 0x000f280000300800 */
[----:B------:R-:W4:Y:S04]  /*74690*/  LDL.LU R173, [R1+0x4b48] ;  /* 0x004b480001ad7983 */ /* 0x000f280000300800 */
[----:B------:R-:W4:Y:S01]  /*746a0*/  LDL.LU R172, [R1+0x4b44] ;  /* 0x004b440001ac7983 */ /* 0x000f220000300800 */
[----:B------:R-:W-:Y:S01]  /*746b0*/  MOV R39, R169 ;  /* 0x000000a900277202 */ /* 0x000fe20000000f00 */
[----:B------:R-:W-:Y:S01]  /*746c0*/  IMAD.MOV.U32 R38, RZ, RZ, R164 ;  /* 0x000000ffff267224 */ /* 0x000fe200078e00a4 */
[----:B------:R-:W-:Y:S01]  /*746d0*/  MOV R37, R165 ;  /* 0x000000a500257202 */ /* 0x000fe20000000f00 */
[----:B------:R-:W-:-:S02]  /*746e0*/  IMAD.MOV.U32 R36, RZ, RZ, R166 ;  /* 0x000000ffff247224 */ /* 0x000fc400078e00a6 */
[----:B------:R-:W4:Y:S04]  /*746f0*/  LDL.LU R166, [R1+0x4b40] ;  /* 0x004b400001a67983 */ /* 0x000f280000300800 */
[----:B------:R-:W4:Y:S04]  /*74700*/  LDL.LU R165, [R1+0x4b3c] ;  /* 0x004b3c0001a57983 */ /* 0x000f280000300800 */
[----:B------:R-:W4:Y:S04]  /*74710*/  LDL.LU R164, [R1+0x4b38] ;  /* 0x004b380001a47983 */ /* 0x000f280000300800 */
[----:B------:R-:W4:Y:S01]  /*74720*/  LDL.LU R169, [R1+0x4b34] ;  /* 0x004b340001a97983 */ /* 0x000f220000300800 */
[----:B--2---:R-:W-:Y:S01]  /*74730*/  MOV R227, R179 ;  /* 0x000000b300e37202 */ /* 0x004fe20000000f00 */
[----:B---3--:R-:W-:Y:S01]  /*74740*/  IMAD.MOV.U32 R226, RZ, RZ, R178 ;  /* 0x000000ffffe27224 */ /* 0x008fe200078e00b2 */
[----:B----4-:R-:W-:Y:S01]  /*74750*/  MOV R225, R177 ;  /* 0x000000b100e17202 */ /* 0x010fe20000000f00 */
[----:B------:R-:W-:-:S02]  /*74760*/  IMAD.MOV.U32 R224, RZ, RZ, R176 ;  /* 0x000000ffffe07224 */ /* 0x000fc400078e00b0 */
[----:B------:R-:W2:Y:S04]  /*74770*/  LDL.LU R176, [R1+0x4b30] ;  /* 0x004b300001b07983 */ /* 0x000ea80000300800 */
[----:B------:R-:W2:Y:S04]  /*74780*/  LDL.LU R177, [R1+0x4b2c] ;  /* 0x004b2c0001b17983 */ /* 0x000ea80000300800 */
[----:B------:R-:W2:Y:S01]  /*74790*/  LDL.LU R178, [R1+0x4b28] ;  /* 0x004b280001b27983 */ /* 0x000ea20000300800 */
[----:B------:R-:W-:Y:S01]  /*747a0*/  IMAD.MOV.U32 R42, RZ, RZ, R174 ;  /* 0x000000ffff2a7224 */ /* 0x000fe200078e00ae */
[----:B------:R-:W-:-:S02]  /*747b0*/  MOV R41, R173 ;  /* 0x000000ad00297202 */ /* 0x000fc40000000f00 */
[----:B------:R-:W2:Y:S01]  /*747c0*/  LDL.LU R179, [R1+0x4b24] ;  /* 0x004b240001b37983 */ /* 0x000ea20000300800 */
[----:B------:R-:W-:-:S03]  /*747d0*/  IMAD.MOV.U32 R40, RZ, RZ, R172 ;  /* 0x000000ffff287224 */ /* 0x000fc600078e00ac */
[----:B------:R-:W3:Y:S01]  /*747e0*/  LDL.LU R172, [R1+0x4b20] ;  /* 0x004b200001ac7983 */ /* 0x000ee20000300800 */
[----:B------:R-:W-:-:S03]  /*747f0*/  MOV R43, R168 ;  /* 0x000000a8002b7202 */ /* 0x000fc60000000f00 */
[----:B------:R-:W3:Y:S04]  /*74800*/  LDL.LU R173, [R1+0x4b1c] ;  /* 0x004b1c0001ad7983 */ /* 0x000ee80000300800 */
[----:B------:R-:W3:Y:S04]  /*74810*/  LDL.LU R174, [R1+0x4b18] ;  /* 0x004b180001ae7983 */ /* 0x000ee80000300800 */
        /* <DEDUP_REMOVED lines=24> */
[----:B------:R-:W3:Y:S01]  /*749a0*/  LDL.LU R71, [R1+0x15c] ;  /* 0x00015c0001477983 */ /* 0x000ee20000300800 */
[----:B------:R-:W-:-:S03]  /*749b0*/  MOV R44, R169 ;  /* 0x000000a9002c7202 */ /* 0x000fc60000000f00 */
[----:B------:R-:W3:Y:S01]  /*749c0*/  LDL.LU R52, [R1+0x110] ;  /* 0x0001100001347983 */ /* 0x000ee20000300800 */
[----:B------:R-:W-:-:S03]  /*749d0*/  IMAD.MOV.U32 R45, RZ, RZ, R164 ;  /* 0x000000ffff2d7224 */ /* 0x000fc600078e00a4 */
[----:B------:R-:W3:Y:S01]  /*749e0*/  LDL.LU R53, [R1+0x114] ;  /* 0x0001140001357983 */ /* 0x000ee20000300800 */
[----:B------:R-:W-:-:S03]  /*749f0*/  MOV R46, R165 ;  /* 0x000000a5002e7202 */ /* 0x000fc60000000f00 */
[----:B------:R-:W3:Y:S01]  /*74a00*/  LDL.LU R54, [R1+0x118] ;  /* 0x0001180001367983 */ /* 0x000ee20000300800 */
        /* <DEDUP_REMOVED lines=9> */
[----:B----4-:R-:W-:-:S02]  /*74aa0*/  IMAD.MOV.U32 R55, RZ, RZ, R168 ;  /* 0x000000ffff377224 */ /* 0x010fc400078e00a8 */
        /* <DEDUP_REMOVED lines=49> */
[----:B------:R-:W-:Y:S04]  /*74dc0*/  LDS R56, [R2+0x1c580] ;  /* 0x01c5800002387984 */ /* 0x000fe80000000800 */
[----:B------:R-:W-:Y:S04]  /*74dd0*/  LDS R58, [R2+0x1e580] ;  /* 0x01e58000023a7984 */ /* 0x000fe80000000800 */
[----:B------:R-:W-:Y:S04]  /*74de0*/  STL.64 [R1+0x1110], R20 ;  /* 0x0011101401007387 */ /* 0x000fe80000100a00 */
[----:B------:R1:W-:Y:S04]  /*74df0*/  STL.64 [R1+0x1118], R22 ;  /* 0x0011181601007387 */ /* 0x0003e80000100a00 */
[----:B------:R-:W-:Y:S04]  /*74e00*/  STL.64 [R1+0x1100], R16 ;  /* 0x0011001001007387 */ /* 0x000fe80000100a00 */
[----:B------:R2:W-:Y:S01]  /*74e10*/  STL.64 [R1+0x1108], R18 ;  /* 0x0011081201007387 */ /* 0x0005e20000100a00 */
[C---:B-1----:R-:W-:Y:S03]  /*74e20*/  HMMA.1688.F32.TF32 R20, R12.reuse, R194, R48 ;  /* 0x000000c20c14723c */ /* 0x042fe60000081030 */
[----:B------:R-:W-:Y:S04]  /*74e30*/  LDS R57, [R0+0x1c580] ;  /* 0x01c5800000397984 */ /* 0x000fe80000000800 */
[----:B------:R-:W-:Y:S01]  /*74e40*/  LDS R59, [R0+0x1e580] ;  /* 0x01e58000003b7984 */ /* 0x000fe20000000800 */
[----:B--2---:R-:W-:Y:S03]  /*74e50*/  HMMA.1688.F32.TF32 R16, R12, R190, R172 ;  /* 0x000000be0c10723c */ /* 0x004fe600000810ac */
[----:B------:R-:W-:Y:S04]  /*74e60*/  STL.64 [R1+0x10f0], R52 ;  /* 0x0010f03401007387 */ /* 0x000fe80000100a00 */
[----:B------:R-:W-:Y:S01]  /*74e70*/  LDS R60, [R6+0x1c580] ;  /* 0x01c58000063c7984 */ /* 0x000fe20000000800 */
[C---:B------:R-:W-:Y:S03]  /*74e80*/  HMMA.1688.F32.TF32 R12, R248.reuse, R186, R176 ;  /* 0x000000baf80c723c */ /* 0x040fe600000810b0 */
[----:B------:R-:W-:Y:S04]  /*74e90*/  STL.64 [R1+0x10f8], R54 ;  /* 0x0010f83601007387 */ /* 0x000fe80000100a00 */
        /* <DEDUP_REMOVED lines=26> */
[----:B------:R-:W-:Y:S01]  /*75040*/  LDS R30, [R6+0x1e500] ;  /* 0x01e50000061e7984 */ /* 0x000fe20000000800 */
[----:B------:R-:W-:Y:S03]  /*75050*/  HMMA.1688.F32.TF32 R248, R248, R190, R24 ;  /* 0x000000bef8f8723c */ /* 0x000fe60000081018 */
[----:B------:R-:W-:Y:S04]  /*75060*/  STL.64 [R1+0x20], R20 ;  /* 0x0000201401007387 */ /* 0x000fe80000100a00 */
[----:B------:R-:W-:Y:S04]  /*75070*/  STL.64 [R1+0x28], R22 ;  /* 0x0000281601007387 */ /* 0x000fe80000100a00 */
[----:B------:R-:W-:Y:S04]  /*75080*/  STL.64 [R1+0x10], R16 ;  /* 0x0000101001007387 */ /* 0x000fe80000100a00 */
[----:B------:R-:W-:Y:S04]  /*75090*/  STL.64 [R1+0x18], R18 ;  /* 0x0000181201007387 */ /* 0x000fe80000100a00 */
[----:B------:R-:W-:Y:S04]  /*750a0*/  LDS R24, [R2+0x1c500] ;  /* 0x01c5000002187984 */ /* 0x000fe80000000800 */
[----:B------:R-:W-:Y:S04]  /*750b0*/  LDS R26, [R2+0x1e500] ;  /* 0x01e50000021a7984 */ /* 0x000fe80000000800 */
[----:B------:R-:W-:Y:S04]  /*750c0*/  STL.64 [R1+0x49f8], R250 ;  /* 0x0049f8fa01007387 */ /* 0x000fe80000100a00 */
[----:B------:R-:W-:Y:S04]  /*750d0*/  STL.64 [R1], R12 ;  /* 0x0000000c01007387 */ /* 0x000fe80000100a00 */
[----:B------:R1:W-:Y:S04]  /*750e0*/  STL.64 [R1+0x8], R14 ;  /* 0x0000080e01007387 */ /* 0x0003e80000100a00 */
[----:B------:R-:W-:Y:S04]  /*750f0*/  LDS R25, [R0+0x1c500] ;  /* 0x01c5000000197984 */ /* 0x000fe80000000800 */
[----:B------:R-:W2:Y:S01]  /*75100*/  LDS R27, [R0+0x1e500] ;  /* 0x01e50000001b7984 */ /* 0x000ea20000000800 */
[C---:B-1----:R-:W-:Y:S03]  /*75110*/  HMMA.1688.F32.TF32 R12, R8.reuse, R186, R220 ;  /* 0x000000ba080c723c */ /* 0x042fe600000810dc */
[----:B------:R-:W-:Y:S04]  /*75120*/  STL.64 [R1+0x49f0], R248 ;  /* 0x0049f0f801007387 */ /* 0x000fe80000100a00 */
[----:B------:R-:W-:Y:S01]  /*75130*/  LDS R29, [R7+0x1c500] ;  /* 0x01c50000071d7984 */ /* 0x000fe20000000800 */
[C---:B------:R-:W-:Y:S03]  /*75140*/  HMMA.1688.F32.TF32 R20, R8.reuse, R182, R236 ;  /* 0x000000b60814723c */ /* 0x040fe600000810ec */
[----:B------:R-:W1:Y:S05]  /*75150*/  LDS R31, [R7+0x1e500] ;  /* 0x01e50000071f7984 */ /* 0x000e6a0000000800 */
[C---:B------:R-:W-:Y:S07]  /*75160*/  HMMA.1688.F32.TF32 R16, R8.reuse, R210, R240 ;  /* 0x000000d20810723c */ /* 0x040fee00000810f0 */
[----:B------:R-:W-:Y:S04]  /*75170*/  STL.64 [R1+0x10d0], R12 ;  /* 0x0010d00c01007387 */ /* 0x000fe80000100a00 */
[----:B------:R3:W-:Y:S02]  /*75180*/  STL.64 [R1+0x10d8], R14 ;  /* 0x0010d80e01007387 */ /* 0x0007e40000100a00 */
[C---:B---3--:R-:W-:Y:S02]  /*75190*/  HMMA.1688.F32.TF32 R12, R8.reuse, R206, R244 ;  /* 0x000000ce080c723c */ /* 0x048fe400000810f4 */
[----:B------:R-:W-:Y:S04]  /*751a0*/  STL.64 [R1+0x10c0], R20 ;  /* 0x0010c01401007387 */ /* 0x000fe80000100a00 */
[----:B------:R3:W-:Y:S04]  /*751b0*/  STL.64 [R1+0x10c8], R22 ;  /* 0x0010c81601007387 */ /* 0x0007e80000100a00 */
[----:B------:R-:W-:Y:S04]  /*751c0*/  STL.64 [R1+0x10b0], R16 ;  /* 0x0010b01001007387 */ /* 0x000fe80000100a00 */
[----:B------:R4:W-:Y:S01]  /*751d0*/  STL.64 [R1+0x10b8], R18 ;  /* 0x0010b81201007387 */ /* 0x0009e20000100a00 */
[C---:B---3--:R-:W-:Y:S08]  /*751e0*/  HMMA.1688.F32.TF32 R20, R8.reuse, R202, R216 ;  /* 0x000000ca0814723c */ /* 0x048ff000000810d8 */
[----:B------:R-:W-:Y:S01]  /*751f0*/  STL.64 [R1+0x10a0], R12 ;  /* 0x0010a00c01007387 */ /* 0x000fe20000100a00 */
[C---:B----4-:R-:W-:Y:S03]  /*75200*/  HMMA.1688.F32.TF32 R16, R8.reuse, R198, R212 ;  /* 0x000000c60810723c */ /* 0x050fe600000810d4 */
[----:B------:R3:W-:Y:S05]  /*75210*/  STL.64 [R1+0x10a8], R14 ;  /* 0x0010a80e01007387 */ /* 0x0007ea0000100a00 */
[C---:B---3--:R-:W-:Y:S08]  /*75220*/  HMMA.1688.F32.TF32 R12, R8.reuse, R194, R228 ;  /* 0x000000c2080c723c */ /* 0x048ff000000810e4 */
[----:B------:R-:W-:Y:S01]  /*75230*/  HMMA.1688.F32.TF32 R8, R8, R190, R232 ;  /* 0x000000be0808723c */ /* 0x000fe200000810e8 */
[----:B------:R-:W-:Y:S04]  /*75240*/  STL.64 [R1+0x1090], R20 ;  /* 0x0010901401007387 */ /* 0x000fe80000100a00 */
[----:B------:R-:W-:Y:S04]  /*75250*/  STL.64 [R1+0x1098], R22 ;  /* 0x0010981601007387 */ /* 0x000fe80000100a00 */
        /* <DEDUP_REMOVED lines=35> */
[C---:B----4-:R-:W-:Y:S08]  /*75490*/  HMMA.1688.F32.TF32 R244, R24.reuse, R186, R244 ;  /* 0x000000ba18f4723c */ /* 0x050ff000000810f4 */
[C---:B---3--:R-:W-:Y:S08]  /*754a0*/  HMMA.1688.F32.TF32 R240, R24.reuse, R182, R240 ;  /* 0x000000b618f0723c */ /* 0x048ff000000810f0 */
[C---:B------:R-:W-:Y:S07]  /*754b0*/  HMMA.1688.F32.TF32 R236, R24.reuse, R210, R236 ;  /* 0x000000d218ec723c */ /* 0x040fee00000810ec */
[----:B------:R-:W-:Y:S01]  /*754c0*/  STL.64 [R1+0x4a08], R246 ;  /* 0x004a08f601007387 */ /* 0x000fe20000100a00 */
[C---:B------:R-:W-:Y:S03]  /*754d0*/  HMMA.1688.F32.TF32 R12, R24.reuse, R202, R212 ;  /* 0x000000ca180c723c */ /* 0x040fe600000810d4 */
[----:B------:R-:W-:Y:S05]  /*754e0*/  STL.64 [R1+0x4a00], R244 ;  /* 0x004a00f401007387 */ /* 0x000fea0000100a00 */
[C---:B------:R-:W-:Y:S01]  /*754f0*/  HMMA.1688.F32.TF32 R16, R24.reuse, R198, R228 ;  /* 0x000000c61810723c */ /* 0x040fe200000810e4 */
        /* <DEDUP_REMOVED lines=8> */
[----:B------:R1:W-:Y:S04]  /*75580*/  STL.64 [R1+0x4a50], R12 ;  /* 0x004a500c01007387 */ /* 0x0003e80000100a00 */
[----:B------:R-:W-:Y:S04]  /*75590*/  STL.64 [R1+0x4a68], R18 ;  /* 0x004a681201007387 */ /* 0x000fe80000100a00 */
[----:B------:R2:W-:Y:S04]  /*755a0*/  STL.64 [R1+0x4a60], R16 ;  /* 0x004a601001007387 */ /* 0x0005e80000100a00 */
        /* <DEDUP_REMOVED lines=102> */
[----:B-1----:R-:W-:Y:S08]  /*75c10*/  HMMA.1688.F32.TF32 R12, R28, R186, R108 ;  /* 0x000000ba1c0c723c */ /* 0x002ff0000008106c */
[----:B--2---:R-:W-:Y:S08]  /*75c20*/  HMMA.1688.F32.TF32 R24, R24, R190, R112 ;  /* 0x000000be1818723c */ /* 0x004ff00000081070 */
[C---:B---3--:R-:W-:Y:S11]  /*75c30*/  HMMA.1688.F32.TF32 R8, R28.reuse, R182, R104 ;  /* 0x000000b61c08723c */ /* 0x048ff60000081068 */
[----:B------:R-:W-:Y:S04]  /*75c40*/  @!UPT UIADD3 URZ, URZ, URZ, URZ ;  /* 0x0000003f3f3ff290 */ /* 0x000fe8000fffe03f */
        /* <DEDUP_REMOVED lines=8> */
[----:B--2---:R-:W-:Y:S01]  /*75cd0*/  HMMA.1688.F32.TF32 R8, R28, R202, R92 ;  /* 0x000000ca1c08723c */ /* 0x004fe2000008105c */
[----:B------:R-:W-:Y:S04]  /*75ce0*/  STL.64 [R1+0x1030], R16 ;  /* 0x0010301001007387 */ /* 0x000fe80000100a00 */
[----:B------:R1:W-:Y:S03]  /*75cf0*/  STL.64 [R1+0x1038], R18 ;  /* 0x0010381201007387 */ /* 0x0003e60000100a00 */
[----:B----4-:R-:W-:Y:S01]  /*75d00*/  HMMA.1688.F32.TF32 R32, R56, R182, R32 ;  /* 0x000000b63820723c */ /* 0x010fe20000081020 */
[----:B------:R-:W-:Y:S04]  /*75d10*/  LDS R92, [R6+0x1c600] ;  /* 0x01c60000065c7984 */ /* 0x000fe80000000800 */
        /* <DEDUP_REMOVED lines=8> */
[----:B------:R-:W1:Y:S01]  /*75da0*/  LDS R95, [R7+0x1e600] ;  /* 0x01e60000075f7984 */ /* 0x000e620000000800 */
[----:B--2---:R-:W-:Y:S03]  /*75db0*/  HMMA.1688.F32.TF32 R8, R28, R190, R80 ;  /* 0x000000be1c08723c */ /* 0x004fe60000081050 */
[----:B------:R-:W-:Y:S04]  /*75dc0*/  LDS R88, [R2+0x1c600] ;  /* 0x01c6000002587984 */ /* 0x000fe80000000800 */
[----:B------:R-:W-:Y:S01]  /*75dd0*/  LDS R90, [R2+0x1e600] ;  /* 0x01e60000025a7984 */ /* 0x000fe20000000800 */
[C---:B------:R-:W-:Y:S03]  /*75de0*/  HMMA.1688.F32.TF32 R28, R56.reuse, R186, R76 ;  /* 0x000000ba381c723c */ /* 0x040fe6000008104c */
[----:B------:R-:W-:Y:S04]  /*75df0*/  STL.64 [R1+0x1000], R16 ;  /* 0x0010001001007387 */ /* 0x000fe80000100a00 */
[----:B------:R-:W-:Y:S04]  /*75e00*/  STL.64 [R1+0x1008], R18 ;  /* 0x0010081201007387 */ /* 0x000fe80000100a00 */
[----:B------:R-:W-:Y:S04]  /*75e10*/  STL.64 [R1+0xff0], R12 ;  /* 0x000ff00c01007387 */ /* 0x000fe80000100a00 */
[----:B------:R2:W-:Y:S01]  /*75e20*/  STL.64 [R1+0xff8], R14 ;  /* 0x000ff80e01007387 */ /* 0x0005e20000100a00 */
[----:B------:R-:W-:Y:S03]  /*75e30*/  HMMA.1688.F32.TF32 R36, R56, R210, R36 ;  /* 0x000000d23824723c */ /* 0x000fe60000081024 */
[----:B------:R-:W-:Y:S04]  /*75e40*/  LDS R89, [R0+0x1c600] ;  /* 0x01c6000000597984 */ /* 0x000fe80000000800 */
[----:B------:R-:W3:Y:S04]  /*75e50*/  LDS R91, [R0+0x1e600] ;  /* 0x01e60000005b7984 */ /* 0x000ee80000000800 */
[----:B------:R-:W-:Y:S01]  /*75e60*/  STL.64 [R1+0x4a98], R30 ;  /* 0x004a981e01007387 */ /* 0x000fe20000100a00 */
[C---:B--2---:R-:W-:Y:S03]  /*75e70*/  HMMA.1688.F32.TF32 R12, R60.reuse, R186, R68 ;  /* 0x000000ba3c0c723c */ /* 0x044fe60000081044 */
[----:B------:R-:W-:Y:S04]  /*75e80*/  STL.64 [R1+0xfe0], R8 ;  /* 0x000fe00801007387 */ /* 0x000fe80000100a00 */
[----:B------:R2:W-:Y:S02]  /*75e90*/  STL.64 [R1+0xfe8], R10 ;  /* 0x000fe80a01007387 */ /* 0x0005e40000100a00 */
[C---:B--2---:R-:W-:Y:S02]  /*75ea0*/  HMMA.1688.F32.TF32 R8, R60.reuse, R182, R64 ;  /* 0x000000b63c08723c */ /* 0x044fe40000081040 */
[----:B------:R-:W-:Y:S04]  /*75eb0*/  STL.64 [R1+0x4a90], R28 ;  /* 0x004a901c01007387 */ /* 0x000fe80000100a00 */
[----:B------:R-:W-:Y:S02]  /*75ec0*/  STL.64 [R1+0x4aa8], R34 ;  /* 0x004aa82201007387 */ /* 0x000fe40000100a00 */
[C---:B------:R-:W-:Y:S02]  /*75ed0*/  HMMA.1688.F32.TF32 R16, R60.reuse, R210, R224 ;  /* 0x000000d23c10723c */ /* 0x040fe400000810e0 */
[----:B------:R-:W-:Y:S04]  /*75ee0*/  STL.64 [R1+0x4aa0], R32 ;  /* 0x004aa02001007387 */ /* 0x000fe80000100a00 */
[----:B------:R-:W-:Y:S04]  /*75ef0*/  STL.64 [R1+0xfd0], R12 ;  /* 0x000fd00c01007387 */ /* 0x000fe80000100a00 */
[----:B------:R2:W-:Y:S05]  /*75f00*/  STL.64 [R1+0xfd8], R14 ;  /* 0x000fd80e01007387 */ /* 0x0005ea0000100a00 */
[----:B------:R-:W-:Y:S04]  /*75f10*/  STL.64 [R1+0xfc0], R8 ;  /* 0x000fc00801007387 */ /* 0x000fe80000100a00 */
[----:B------:R4:W-:Y:S01]  /*75f20*/  STL.64 [R1+0xfc8], R10 ;  /* 0x000fc80a01007387 */ /* 0x0009e20000100a00 */
[C---:B--2---:R-:W-:Y:S08]  /*75f30*/  HMMA.1688.F32.TF32 R12, R60.reuse, R206, R220 ;  /* 0x000000ce3c0c723c */ /* 0x044ff000000810dc */
[C---:B----4-:R-:W-:Y:S01]  /*75f40*/  HMMA.1688.F32.TF32 R8, R60.reuse, R202, R216 ;  /* 0x000000ca3c08723c */ /* 0x050fe200000810d8 */
[----:B------:R-:W-:Y:S04]  /*75f50*/  STL.64 [R1+0xfb0], R16 ;  /* 0x000fb01001007387 */ /* 0x000fe80000100a00 */
[----:B------:R2:W-:Y:S10]  /*75f60*/  STL.64 [R1+0xfb8], R18 ;  /* 0x000fb81201007387 */ /* 0x0005f40000100a00 */
[----:B------:R-:W-:Y:S01]  /*75f70*/  STL.64 [R1+0xfa0], R12 ;  /* 0x000fa00c01007387 */ /* 0x000fe20000100a00 */
[C---:B--2---:R-:W-:Y:S03]  /*75f80*/  HMMA.1688.F32.TF32 R16, R60.reuse, R198, R212 ;  /* 0x000000c63c10723c */ /* 0x044fe600000810d4 */
[----:B------:R2:W-:Y:S04]  /*75f90*/  STL.64 [R1+0xfa8], R14 ;  /* 0x000fa80e01007387 */ /* 0x0005e80000100a00 */
[----:B------:R-:W-:Y:S04]  /*75fa0*/  STL.64 [R1+0xf90], R8 ;  /* 0x000f900801007387 */ /* 0x000fe80000100a00 */
[----:B------:R4:W-:Y:S01]  /*75fb0*/  STL.64 [R1+0xf98], R10 ;  /* 0x000f980a01007387 */ /* 0x0009e20000100a00 */
[C---:B--2---:R-:W-:Y:S08]  /*75fc0*/  HMMA.1688.F32.TF32 R12, R60.reuse, R194, R228 ;  /* 0x000000c23c0c723c */ /* 0x044ff000000810e4 */
[----:B----4-:R-:W-:Y:S03]  /*75fd0*/  HMMA.1688.F32.TF32 R8, R60, R190, R232 ;  /* 0x000000be3c08723c */ /* 0x010fe600000810e8 */
        /* <DEDUP_REMOVED lines=48> */
[----:B------:R-:W3:Y:S05]  /*762e0*/  LDL.LU R79, [R1+0x9dc] ;  /* 0x0009dc00014f7983 */ /* 0x000eea0000300800 */
[C---:B------:R-:W-:Y:S08]  /*762f0*/  HMMA.1688.F32.TF32 R52, R56.reuse, R194, R52 ;  /* 0x000000c23834723c */ /* 0x040ff00000081034 */
[----:B------:R-:W-:Y:S01]  /*76300*/  HMMA.1688.F32.TF32 R56, R56, R190, R72 ;  /* 0x000000be3838723c */ /* 0x000fe20000081048 */
        /* <DEDUP_REMOVED lines=38> */
[C---:B---3--:R-:W-:Y:S11]  /*76570*/  HMMA.1688.F32.TF32 R16, R92.reuse, R210, R96 ;  /* 0x000000d25c10723c */ /* 0x048ff60000081060 */
[----:B------:R-:W-:Y:S11]  /*76580*/  @!UPT UIADD3 URZ, URZ, URZ, URZ ;  /* 0x0000003f3f3ff290 */ /* 0x000ff6000fffe03f */
[----:B------:R-:W-:Y:S01]  /*76590*/  @!UPT UIADD3 URZ, URZ, URZ, URZ ;  /* 0x0000003f3f3ff290 */ /* 0x000fe2000fffe03f */
[----:B------:R-:W-:Y:S04]  /*765a0*/  STL.64 [R1+0xf40], R16 ;  /* 0x000f401001007387 */ /* 0x000fe80000100a00 */
[----:B------:R1:W-:Y:S04]  /*765b0*/  STL.64 [R1+0xf48], R18 ;  /* 0x000f481201007387 */ /* 0x0003e80000100a00 */
[----:B------:R-:W-:Y:S04]  /*765c0*/  STL.64 [R1+0xf30], R12 ;  /* 0x000f300c01007387 */ /* 0x000fe80000100a00 */
[----:B------:R4:W-:Y:S01]  /*765d0*/  STL.64 [R1+0xf38], R14 ;  /* 0x000f380e01007387 */ /* 0x0009e20000100a00 */
[C---:B-1----:R-:W-:Y:S03]  /*765e0*/  HMMA.1688.F32.TF32 R16, R92.reuse, R198, R216 ;  /* 0x000000c65c10723c */ /* 0x042fe600000810d8 */
[----:B------:R-:W-:Y:S04]  /*765f0*/  STL.64 [R1+0xf20], R8 ;  /* 0x000f200801007387 */ /* 0x000fe80000100a00 */
[----:B------:R1:W-:Y:S01]  /*76600*/  STL.64 [R1+0xf28], R10 ;  /* 0x000f280a01007387 */ /* 0x0003e20000100a00 */
[C---:B----4-:R-:W-:Y:S08]  /*76610*/  HMMA.1688.F32.TF32 R12, R92.reuse, R194, R212 ;  /* 0x000000c25c0c723c */ /* 0x050ff000000810d4 */
[----:B-1----:R-:W-:Y:S07]  /*76620*/  HMMA.1688.F32.TF32 R8, R92, R190, R228 ;  /* 0x000000be5c08723c */ /* 0x002fee00000810e4 */
[----:B------:R-:W-:Y:S04]  /*76630*/  STL.64 [R1+0xf10], R16 ;  /* 0x000f101001007387 */ /* 0x000fe80000100a00 */
[----:B------:R-:W-:Y:S04]  /*76640*/  STL.64 [R1+0xf18], R18 ;  /* 0x000f181201007387 */ /* 0x000fe80000100a00 */
[----:B------:R-:W-:Y:S04]  /*76650*/  STL.64 [R1+0xf00], R12 ;  /* 0x000f000c01007387 */ /* 0x000fe80000100a00 */
[----:B------:R1:W-:Y:S04]  /*76660*/  STL.64 [R1+0xf08], R14 ;  /* 0x000f080e01007387 */ /* 0x0003e80000100a00 */
        /* <DEDUP_REMOVED lines=13> */
[----:B------:R-:W2:Y:S01]  /*76740*/  LDL.LU R135, [R1+0xa6c] ;  /* 0x000a6c0001877983 */ /* 0x000ea20000300800 */
[-C--:B------:R-:W-:Y:S03]  /*76750*/  HMMA.1688.F32.TF32 R92, R120, R186.reuse, R232 ;  /* 0x000000ba785c723c */ /* 0x080fe600000810e8 */
        /* <DEDUP_REMOVED lines=27> */
[----:B------:R-:W1:Y:S01]  /*76910*/  LDL.LU R151, [R1+0xb9c] ;  /* 0x000b9c0001977983 */ /* 0x000e620000300800 */
[C---:B------:R-:W-:Y:S03]  /*76920*/  HMMA.1688.F32.TF32 R60, R88.reuse, R186, R112 ;  /* 0x000000ba583c723c */ /* 0x040fe60000081070 */
        /* <DEDUP_REMOVED lines=26> */
[----:B------:R-:W-:Y:S08]  /*76ad0*/  HMMA.1688.F32.TF32 R88, R88, R190, R108 ;  /* 0x000000be5858723c */ /* 0x000ff0000008106c */
[C---:B--2---:R-:W-:Y:S08]  /*76ae0*/  HMMA.1688.F32.TF32 R108, R120.reuse, R202, R232 ;  /* 0x000000ca786c723c */ /* 0x044ff000000810e8 */
[C---:B---3--:R-:W-:Y:S08]  /*76af0*/  HMMA.1688.F32.TF32 R100, R120.reuse, R210, R216 ;  /* 0x000000d27864723c */ /* 0x048ff000000810d8 */
[C---:B----4-:R-:W-:Y:S08]  /*76b00*/  HMMA.1688.F32.TF32 R96, R120.reuse, R182, R224 ;  /* 0x000000b67860723c */ /* 0x050ff000000810e0 */
[----:B------:R-:W-:Y:S01]  /*76b10*/  HMMA.1688.F32.TF32 R104, R120, R206, R228 ;  /* 0x000000ce7868723c */ /* 0x000fe200000810e4 */
        /* <DEDUP_REMOVED lines=16> */
[C---:B-1----:R-:W-:Y:S08]  /*76c20*/  HMMA.1688.F32.TF32 R12, R124.reuse, R186, R148 ;  /* 0x000000ba7c0c723c */ /* 0x042ff00000081094 */
[C---:B------:R-:W-:Y:S01]  /*76c30*/  HMMA.1688.F32.TF32 R8, R124.reuse, R182, R144 ;  /* 0x000000b67c08723c */ /* 0x040fe20000081090 */
[----:B------:R-:W-:Y:S04]  /*76c40*/  LDS R144, [R6+0x1c700] ;  /* 0x01c7000006907984 */ /* 0x000fe80000000800 */
[----:B------:R-:W-:Y:S03]  /*76c50*/  LDS R146, [R6+0x1e700] ;  /* 0x01e7000006927984 */ /* 0x000fe60000000800 */
[C---:B------:R-:W-:Y:S01]  /*76c60*/  HMMA.1688.F32.TF32 R16, R124.reuse, R210, R140 ;  /* 0x000000d27c10723c */ /* 0x040fe2000008108c */
[----:B------:R-:W-:Y:S04]  /*76c70*/  LDS R145, [R7+0x1c700] ;  /* 0x01c7000007917984 */ /* 0x000fe80000000800 */
[----:B------:R-:W-:Y:S04]  /*76c80*/  LDS R147, [R7+0x1e700] ;  /* 0x01e7000007937984 */ /* 0x000fe80000000800 */
[----:B------:R-:W-:Y:S04]  /*76c90*/  STL.64 [R1+0xb70], R12 ;  /* 0x000b700c01007387 */ /* 0x000fe80000100a00 */
[----:B------:R1:W-:Y:S04]  /*76ca0*/  STL.64 [R1+0xb78], R14 ;  /* 0x000b780e01007387 */ /* 0x0003e80000100a00 */
[----:B------:R-:W-:Y:S04]  /*76cb0*/  STL.64 [R1+0xee0], R8 ;  /* 0x000ee00801007387 */ /* 0x000fe80000100a00 */
[----:B------:R1:W-:Y:S02]  /*76cc0*/  STL.64 [R1+0xee8], R10 ;  /* 0x000ee80a01007387 */ /* 0x0003e40000100a00 */
[C---:B-1----:R-:W-:Y:S08]  /*76cd0*/  HMMA.1688.F32.TF32 R12, R124.reuse, R206, R136 ;  /* 0x000000ce7c0c723c */ /* 0x042ff00000081088 */
[C---:B------:R-:W-:Y:S01]  /*76ce0*/  HMMA.1688.F32.TF32 R8, R124.reuse, R202, R132 ;  /* 0x000000ca7c08723c */ /* 0x040fe20000081084 */
[----:B------:R-:W-:Y:S04]  /*76cf0*/  STL.64 [R1+0xb90], R16 ;  /* 0x000b901001007387 */ /* 0x000fe80000100a00 */
[----:B------:R1:W-:Y:S10]  /*76d00*/  STL.64 [R1+0xb98], R18 ;  /* 0x000b981201007387 */ /* 0x0003f40000100a00 */
[----:B------:R-:W-:Y:S01]  /*76d10*/  STL.64 [R1+0xba0], R12 ;  /* 0x000ba00c01007387 */ /* 0x000fe20000100a00 */
[C---:B-1----:R-:W-:Y:S03]  /*76d20*/  HMMA.1688.F32.TF32 R16, R124.reuse, R198, R128 ;  /* 0x000000c67c10723c */ /* 0x042fe60000081080 */
[----:B------:R1:W-:Y:S04]  /*76d30*/  STL.64 [R1+0xba8], R14 ;  /* 0x000ba80e01007387 */ /* 0x0003e80000100a00 */
[----:B------:R-:W-:Y:S04]  /*76d40*/  STL.64 [R1+0xbb0], R8 ;  /* 0x000bb00801007387 */ /* 0x000fe80000100a00 */
[----:B------:R1:W-:Y:S02]  /*76d50*/  STL.64 [R1+0xbb8], R10 ;  /* 0x000bb80a01007387 */ /* 0x0003e40000100a00 */
[C---:B-1----:R-:W-:Y:S02]  /*76d60*/  HMMA.1688.F32.TF32 R12, R124.reuse, R194, R220 ;  /* 0x000000c27c0c723c */ /* 0x042fe400000810dc */
[----:B------:R-:W-:Y:S04]  /*76d70*/  LDS R222, [R6+0x1e780] ;  /* 0x01e7800006de7984 */ /* 0x000fe80000000800 */
[----:B------:R-:W-:Y:S02]  /*76d80*/  LDS R220, [R6+0x1c780] ;  /* 0x01c7800006dc7984 */ /* 0x000fe40000000800 */
[----:B------:R-:W-:Y:S02]  /*76d90*/  HMMA.1688.F32.TF32 R8, R124, R190, R212 ;  /* 0x000000be7c08723c */ /* 0x000fe400000810d4 */
[----:B------:R-:W-:Y:S04]  /*76da0*/  STL.64 [R1+0xed0], R16 ;  /* 0x000ed01001007387 */ /* 0x000fe80000100a00 */
[----:B------:R-:W-:Y:S04]  /*76db0*/  STL.64 [R1+0xed8], R18 ;  /* 0x000ed81201007387 */ /* 0x000fe80000100a00 */
[----:B------:R-:W-:Y:S04]  /*76dc0*/  LDS R212, [R2+0x1c700] ;  /* 0x01c7000002d47984 */ /* 0x000fe80000000800 */
[----:B------:R-:W-:Y:S04]  /*76dd0*/  LDS R214, [R2+0x1e700] ;  /* 0x01e7000002d67984 */ /* 0x000fe80000000800 */
        /* <DEDUP_REMOVED lines=78> */
[C---:B------:R-:W-:Y:S03]  /*772c0*/  HMMA.1688.F32.TF32 R112, R120.reuse, R198, R112 ;  /* 0x000000c67870723c */ /* 0x040fe60000081070 */
[----:B------:R-:W-:Y:S04]  /*772d0*/  LDS R223, [R7+0x1e780] ;  /* 0x01e7800007df7984 */ /* 0x000fe80000000800 */
[----:B------:R-:W1:Y:S01]  /*772e0*/  LDS R221, [R7+0x1c780] ;  /* 0x01c7800007dd7984 */ /* 0x000e620000000800 */
[C---:B------:R-:W-:Y:S08]  /*772f0*/  HMMA.1688.F32.TF32 R116, R120.reuse, R194, R116 ;  /* 0x000000c27874723c */ /* 0x040ff00000081074 */
[----:B------:R-:W-:Y:S01]  /*77300*/  HMMA.1688.F32.TF32 R120, R120, R190, R152 ;  /* 0x000000be7878723c */ /* 0x000fe20000081098 */
[----:B------:R-:W4:Y:S04]  /*77310*/  LDL.LU R152, [R1+0xca0] ;  /* 0x000ca00001987983 */ /* 0x000f280000300800 */
[----:B------:R-:W4:Y:S04]  /*77320*/  LDL.LU R153, [R1+0xca4] ;  /* 0x000ca40001997983 */ /* 0x000f280000300800 */
[----:B------:R-:W4:Y:S04]  /*77330*/  LDL.LU R154, [R1+0xca8] ;  /* 0x000ca800019a7983 */ /* 0x000f280000300800 */
[----:B------:R-:W4:Y:S01]  /*77340*/  LDL.LU R155, [R1+0xcac] ;  /* 0x000cac00019b7983 */ /* 0x000f220000300800 */
[C---:B--2---:R-:W-:Y:S03]  /*77350*/  HMMA.1688.F32.TF32 R132, R212.reuse, R210, R228 ;  /* 0x000000d2d484723c */ /* 0x044fe600000810e4 */
[----:B------:R-:W2:Y:S04]  /*77360*/  LDL.LU R164, [R1+0xcd0] ;  /* 0x000cd00001a47983 */ /* 0x000ea80000300800 */
[----:B------:R-:W2:Y:S04]  /*77370*/  LDL.LU R165, [R1+0xcd4] ;  /* 0x000cd40001a57983 */ /* 0x000ea80000300800 */
[----:B------:R-:W2:Y:S04]  /*77380*/  LDL.LU R166, [R1+0xcd8] ;  /* 0x000cd80001a67983 */ /* 0x000ea80000300800 */
[----:B------:R-:W2:Y:S04]  /*77390*/  LDL.LU R167, [R1+0xcdc] ;  /* 0x000cdc0001a77983 */ /* 0x000ea80000300800 */
[----:B------:R-:W2:Y:S01]  /*773a0*/  LDL.LU R228, [R1+0x770] ;  /* 0x0007700001e47983 */ /* 0x000ea20000300800 */
[C---:B---3--:R-:W-:Y:S03]  /*773b0*/  HMMA.1688.F32.TF32 R128, R212.reuse, R182, R216 ;  /* 0x000000b6d480723c */ /* 0x048fe600000810d8 */
[----:B------:R-:W2:Y:S04]  /*773c0*/  LDL.LU R229, [R1+0x774] ;  /* 0x0007740001e57983 */ /* 0x000ea80000300800 */
[----:B------:R-:W2:Y:S01]  /*773d0*/  LDL.LU R230, [R1+0x778] ;  /* 0x0007780001e67983 */ /* 0x000ea20000300800 */
[----:B------:R-:W-:Y:S03]  /*773e0*/  HMMA.1688.F32.TF32 R216, R212, R206, R232 ;  /* 0x000000ced4d8723c */ /* 0x000fe600000810e8 */
[----:B------:R-:W2:Y:S04]  /*773f0*/  LDL.LU R231, [R1+0x77c] ;  /* 0x00077c0001e77983 */ /* 0x000ea80000300800 */
[----:B------:R-:W-:Y:S01]  /*77400*/  MOV R232, R4 ;  /* 0x0000000400e87202 */ /* 0x000fe20000000f00 */
[----:B------:R-:W-:Y:S01]  /*77410*/  IMAD.MOV.U32 R233, RZ, RZ, R5 ;  /* 0x000000ffffe97224 */ /* 0x000fe200078e0005 */
[----:B------:R-:W3:Y:S01]  /*77420*/  LDL.LU R4, [R1+0x4abc] ;  /* 0x004abc0001047983 */ /* 0x000ee20000300800 */
[----:B------:R-:W-:Y:S01]  /*77430*/  MOV R234, R3 ;  /* 0x0000000300ea7202 */ /* 0x000fe20000000f00 */
[----:B------:R-:W-:-:S02]  /*77440*/  IMAD.MOV.U32 R235, RZ, RZ, R252 ;  /* 0x000000ffffeb7224 */ /* 0x000fc400078e00fc */
[----:B------:R-:W2:Y:S04]  /*77450*/  LDL.LU R5, [R1+0x4ab8] ;  /* 0x004ab80001057983 */ /* 0x000ea80000300800 */
[----:B------:R-:W2:Y:S04]  /*77460*/  LDL.LU R3, [R1+0x4ab4] ;  /* 0x004ab40001037983 */ /* 0x000ea80000300800 */
[----:B------:R-:W3:Y:S01]  /*77470*/  LDL.LU R252, [R1+0x4ab0] ;  /* 0x004ab00001fc7983 */ /* 0x000ee20000300800 */
[-C--:B----4-:R-:W-:Y:S08]  /*77480*/  HMMA.1688.F32.TF32 R124, R212, R186.reuse, R224 ;  /* 0x000000bad47c723c */ /* 0x090ff000000810e0 */
[----:B-1----:R-:W-:Y:S08]  /*77490*/  HMMA.1688.F32.TF32 R248, R220, R186, R248 ;  /* 0x000000badcf8723c */ /* 0x002ff000000810f8 */
[C---:B------:R-:W-:Y:S08]  /*774a0*/  HMMA.1688.F32.TF32 R8, R144.reuse, R198, R8 ;  /* 0x000000c69008723c */ /* 0x040ff00000081008 */
[C---:B------:R-:W-:Y:S08]  /*774b0*/  HMMA.1688.F32.TF32 R12, R144.reuse, R202, R12 ;  /* 0x000000ca900c723c */ /* 0x040ff0000008100c */
[C---:B------:R-:W-:Y:S08]  /*774c0*/  HMMA.1688.F32.TF32 R16, R144.reuse, R206, R16 ;  /* 0x000000ce9010723c */ /* 0x040ff00000081010 */
[C---:B------:R-:W-:Y:S08]  /*774d0*/  HMMA.1688.F32.TF32 R24, R144.reuse, R182, R24 ;  /* 0x000000b69018723c */ /* 0x040ff00000081018 */
[----:B------:R-:W-:Y:S08]  /*774e0*/  HMMA.1688.F32.TF32 R28, R144, R186, R28 ;  /* 0x000000ba901c723c */ /* 0x000ff0000008101c */
[C---:B------:R-:W-:Y:S08]  /*774f0*/  HMMA.1688.F32.TF32 R176, R212.reuse, R198, R176 ;  /* 0x000000c6d4b0723c */ /* 0x040ff000000810b0 */
[C---:B------:R-:W-:Y:S08]  /*77500*/  HMMA.1688.F32.TF32 R136, R212.reuse, R202, R136 ;  /* 0x000000cad488723c */ /* 0x040ff00000081088 */
[----:B------:R-:W-:Y:S08]  /*77510*/  HMMA.1688.F32.TF32 R140, R212, R194, R140 ;  /* 0x000000c2d48c723c */ /* 0x000ff0000008108c */
[----:B------:R-:W-:Y:S08]  /*77520*/  HMMA.1688.F32.TF32 R20, R144, R210, R20 ;  /* 0x000000d29014723c */ /* 0x000ff00000081014 */
[----:B------:R-:W-:Y:S01]  /*77530*/  HMMA.1688.F32.TF32 R212, R212, R190, R32 ;  /* 0x000000bed4d4723c */ /* 0x000fe20000081020 */
[----:B------:R-:W4:Y:S04]  /*77540*/  LDL.LU.64 R34, [R1+0x4aa8] ;  /* 0x004aa80001227983 */ /* 0x000f280000300a00 */
[----:B------:R-:W4:Y:S03]  /*77550*/  LDL.LU.64 R32, [R1+0x4aa0] ;  /* 0x004aa00001207983 */ /* 0x000f260000300a00 */
[C---:B------:R-:W-:Y:S01]  /*77560*/  HMMA.1688.F32.TF32 R236, R144.reuse, R194, R236 ;  /* 0x000000c290ec723c */ /* 0x040fe200000810ec */
[----:B------:R-:W-:Y:S04]  /*77570*/  STL.64 [R1+0xeb0], R28 ;  /* 0x000eb01c01007387 */ /* 0x000fe80000100a00 */
[----:B------:R1:W-:Y:S03]  /*77580*/  STL.64 [R1+0xeb8], R30 ;  /* 0x000eb81e01007387 */ /* 0x0003e60000100a00 */
[----:B------:R-:W-:Y:S01]  /*77590*/  HMMA.1688.F32.TF32 R144, R144, R190, R240 ;  /* 0x000000be9090723c */ /* 0x000fe200000810f0 */
        /* <DEDUP_REMOVED lines=10> */
[----:B------:R-:W-:Y:S04]  /*77640*/  STL.64 [R1+0xea0], R16 ;  /* 0x000ea01001007387 */ /* 0x000fe80000100a00 */
[----:B------:R1:W-:Y:S01]  /*77650*/  STL.64 [R1+0xea8], R18 ;  /* 0x000ea81201007387 */ /* 0x0003e20000100a00 */
[-C--:B--2---:R-:W-:Y:S03]  /*77660*/  HMMA.1688.F32.TF32 R228, R220, R182.reuse, R228 ;  /* 0x000000b6dce4723c */ /* 0x084fe600000810e4 */
        /* <DEDUP_REMOVED lines=12> */
[----:B-1----:R1:W5:Y:S04]  /*77730*/  LDL.LU.64 R238, [R1+0x4a38] ;  /* 0x004a380001ee7983 */ /* 0x0023680000300a00 */
[----:B------:R1:W5:Y:S04]  /*77740*/  LDL.LU.64 R236, [R1+0x4a30] ;  /* 0x004a300001ec7983 */ /* 0x0003680000300a00 */
[----:B------:R1:W5:Y:S04]  /*77750*/  LDL.LU.64 R242, [R1+0x4a28] ;  /* 0x004a280001f27983 */ /* 0x0003680000300a00 */
[----:B------:R1:W5:Y:S04]  /*77760*/  LDL.LU.64 R240, [R1+0x4a20] ;  /* 0x004a200001f07983 */ /* 0x0003680000300a00 */
[----:B------:R3:W-:Y:S04]  /*77770*/  STL.64 [R1+0xc50], R144 ;  /* 0x000c509001007387 */ /* 0x0007e80000100a00 */
[----:B------:R1:W-:Y:S01]  /*77780*/  STL.64 [R1+0xc58], R146 ;  /* 0x000c589201007387 */ /* 0x0003e20000100a00 */
[----:B------:R-:W-:Y:S01]  /*77790*/  HMMA.1688.F32.TF32 R148, R172, R182, R148 ;  /* 0x000000b6ac94723c */ /* 0x000fe20000081094 */
[----:B---3--:R-:W-:Y:S01]  /*777a0*/  MOV R144, R252 ;  /* 0x000000fc00907202 */ /* 0x008fe20000000f00 */
[----:B------:R-:W-:Y:S01]  /*777b0*/  IMAD.MOV.U32 R145, RZ, RZ, R3 ;  /* 0x000000ffff917224 */ /* 0x000fe200078e0003 */
[----:B------:R-:W3:Y:S01]  /*777c0*/  LDL.LU R252, [R1+0x4a18] ;  /* 0x004a180001fc7983 */ /* 0x000ee20000300800 */
[----:B-1----:R-:W-:Y:S01]  /*777d0*/  MOV R146, R5 ;  /* 0x0000000500927202 */ /* 0x002fe20000000f00 */
[----:B------:R-:W-:-:S02]  /*777e0*/  IMAD.MOV.U32 R147, RZ, RZ, R4 ;  /* 0x000000ffff937224 */ /* 0x000fc400078e0004 */
[----:B------:R-:W2:Y:S01]  /*777f0*/  LDL.LU R3, [R1+0x4a14] ;  /* 0x004a140001037983 */ /* 0x000ea20000300800 */
[C---:B------:R-:W-:Y:S03]  /*77800*/  HMMA.1688.F32.TF32 R152, R172.reuse, R210, R152 ;  /* 0x000000d2ac98723c */ /* 0x040fe60000081098 */
[----:B------:R-:W2:Y:S04]  /*77810*/  LDL.LU R5, [R1+0x4a10] ;  /* 0x004a100001057983 */ /* 0x000ea80000300800 */
[----:B------:R-:W2:Y:S01]  /*77820*/  LDL R2, [R1+0x2698] ;  /* 0x0026980001027983 */ /* 0x000ea20000100800 */
[C---:B------:R-:W-:Y:S08]  /*77830*/  HMMA.1688.F32.TF32 R144, R172.reuse, R186, R144 ;  /* 0x000000baac90723c */ /* 0x040ff00000081090 */
[C---:B------:R-:W-:Y:S08]  /*77840*/  HMMA.1688.F32.TF32 R156, R172.reuse, R206, R156 ;  /* 0x000000ceac9c723c */ /* 0x040ff0000008109c */
[C---:B------:R-:W-:Y:S08]  /*77850*/  HMMA.1688.F32.TF32 R160, R172.reuse, R202, R160 ;  /* 0x000000caaca0723c */ /* 0x040ff000000810a0 */
[C---:B------:R-:W-:Y:S08]  /*77860*/  HMMA.1688.F32.TF32 R164, R172.reuse, R198, R164 ;  /* 0x000000c6aca4723c */ /* 0x040ff000000810a4 */
[C---:B------:R-:W-:Y:S08]  /*77870*/  HMMA.1688.F32.TF32 R168, R172.reuse, R194, R168 ;  /* 0x000000c2aca8723c */ /* 0x040ff000000810a8 */
[----:B------:R-:W-:Y:S01]  /*77880*/  HMMA.1688.F32.TF32 R172, R172, R190, R244 ;  /* 0x000000beacac723c */ /* 0x000fe200000810f4 */
[----:B------:R1:W5:Y:S04]  /*77890*/  LDL.LU.64 R246, [R1+0x4a08] ;  /* 0x004a080001f67983 */ /* 0x0003680000300a00 */
[----:B------:R1:W5:Y:S04]  /*778a0*/  LDL.LU.64 R244, [R1+0x4a00] ;  /* 0x004a000001f47983 */ /* 0x0003680000300a00 */
[----:B------:R-:W-:Y:S04]  /*778b0*/  STL.64 [R1+0xcb0], R248 ;  /* 0x000cb0f801007387 */ /* 0x000fe80000100a00 */
[----:B------:R1:W-:Y:S01]  /*778c0*/  STL.64 [R1+0xcb8], R250 ;  /* 0x000cb8fa01007387 */ /* 0x0003e20000100a00 */
[----:B------:R-:W-:Y:S01]  /*778d0*/  MOV R224, R209 ;  /* 0x000000d100e07202 */ /* 0x000fe20000000f00 */
[----:B------:R-:W-:-:S02]  /*778e0*/  IMAD.MOV.U32 R225, RZ, RZ, R208 ;  /* 0x000000ffffe17224 */ /* 0x000fc400078e00d0 */
[C---:B------:R-:W-:Y:S01]  /*778f0*/  HMMA.1688.F32.TF32 R208, R220.reuse, R210, R232 ;  /* 0x000000d2dcd0723c */ /* 0x040fe200000810e8 */
[----:B-1----:R1:W5:Y:S04]  /*77900*/  LDL.LU.64 R250, [R1+0x49f8] ;  /* 0x0049f80001fa7983 */ /* 0x0023680000300a00 */
[----:B------:R1:W5:Y:S04]  /*77910*/  LDL.LU.64 R248, [R1+0x49f0] ;  /* 0x0049f00001f87983 */ /* 0x0003680000300a00 */
[----:B------:R-:W3:Y:S04]  /*77920*/  LDL.LU R6, [R1+0x39ec] ;  /* 0x0039ec0001067983 */ /* 0x000ee80000300800 */
[----:B------:R-:W-:Y:S04]  /*77930*/  STL.64 [R1+0xca0], R228 ;  /* 0x000ca0e401007387 */ /* 0x000fe80000100a00 */
[----:B------:R1:W-:Y:S04]  /*77940*/  STL.64 [R1+0xca8], R230 ;  /* 0x000ca8e601007387 */ /* 0x0003e80000100a00 */
[----:B-1----:R-:W4:Y:S04]  /*77950*/  LDL.LU.64 R230, [R1+0x49e8] ;  /* 0x0049e80001e67983 */ /* 0x002f280000300a00 */
[----:B------:R-:W4:Y:S04]  /*77960*/  LDL.LU.64 R228, [R1+0x49e0] ;  /* 0x0049e00001e47983 */ /* 0x000f280000300a00 */
[----:B------:R-:W4:Y:S04]  /*77970*/  LDL.LU.64 R234, [R1+0x49d8] ;  /* 0x0049d80001ea7983 */ /* 0x000f280000300a00 */
[----:B------:R-:W4:Y:S04]  /*77980*/  LDL.LU.64 R232, [R1+0x49d0] ;  /* 0x0049d00001e87983 */ /* 0x000f280000300a00 */
[----:B------:R1:W-:Y:S04]  /*77990*/  STL.64 [R1+0xc90], R208 ;  /* 0x000c90d001007387 */ /* 0x0003e80000100a00 */
[----:B------:R1:W-:Y:S04]  /*779a0*/  STL.64 [R1+0xc98], R210 ;  /* 0x000c98d201007387 */ /* 0x0003e80000100a00 */
[----:B------:R-:W4:Y:S01]  /*779b0*/  LDL.LU R7, [R1+0x39e8] ;  /* 0x0039e80001077983 */ /* 0x000f220000300800 */
[----:B------:R-:W-:Y:S01]  /*779c0*/  IMAD.MOV.U32 R182, RZ, RZ, R201 ;  /* 0x000000ffffb67224 */ /* 0x000fe200078e00c9 */
[----:B------:R-:W-:Y:S01]  /*779d0*/  MOV R183, R200 ;  /* 0x000000c800b77202 */ /* 0x000fe20000000f00 */
[----:B-1----:R-:W-:Y:S01]  /*779e0*/  IMAD.MOV.U32 R208, RZ, RZ, R205 ;  /* 0x000000ffffd07224 */ /* 0x002fe200078e00cd */
[----:B------:R-:W-:Y:S01]  /*779f0*/  MOV R209, R204 ;  /* 0x000000cc00d17202 */ /* 0x000fe20000000f00 */
[----:B------:R-:W-:Y:S01]  /*77a00*/  IMAD.MOV.U32 R210, RZ, RZ, R185 ;  /* 0x000000ffffd27224 */ /* 0x000fe200078e00b9 */
[----:B------:R-:W-:Y:S01]  /*77a10*/  MOV R211, R184 ;  /* 0x000000b800d37202 */ /* 0x000fe20000000f00 */
[----:B------:R-:W-:Y:S01]  /*77a20*/  IMAD.MOV.U32 R227, RZ, RZ, R196 ;  /* 0x000000ffffe37224 */ /* 0x000fe200078e00c4 */
[----:B------:R-:W-:Y:S01]  /*77a30*/  MOV R226, R197 ;  /* 0x000000c500e27202 */ /* 0x000fe20000000f00 */
[C---:B------:R-:W-:Y:S08]  /*77a40*/  HMMA.1688.F32.TF32 R200, R220.reuse, R202, R180 ;  /* 0x000000cadcc8723c */ /* 0x040ff000000810b4 */
[C---:B------:R-:W-:Y:S08]  /*77a50*/  HMMA.1688.F32.TF32 R204, R220.reuse, R206, R208 ;  /* 0x000000cedccc723c */ /* 0x040ff000000810d0 */
[----:B------:R-:W-:Y:S01]  /*77a60*/  HMMA.1688.F32.TF32 R180, R220, R198, R224 ;  /* 0x000000c6dcb4723c */ /* 0x000fe200000810e0 */
[----:B------:R-:W-:Y:S01]  /*77a70*/  MOV R4, c[0x0][0x188] ;  /* 0x0000620000047a02 */ /* 0x000fe20000000f00 */
[----:B------:R-:W-:-:S04]  /*77a80*/  IMAD.MOV.U32 R184, RZ, RZ, c[0x0][0x180] ;  /* 0x00006000ffb87624 */ /* 0x000fc800078e00ff */
[----:B------:R-:W-:Y:S01]  /*77a90*/  IMAD.SHL.U32 R4, R4, 0x40, RZ ;  /* 0x0000004004047824 */ /* 0x000fe200078e00ff */
[----:B------:R-:W-:-:S04]  /*77aa0*/  IADD3 R185, R184, 0x3f, RZ ;  /* 0x0000003fb8b97810 */ /* 0x000fc80007ffe0ff */
[----:B------:R-:W-:-:S04]  /*77ab0*/  SHF.L.U32 R4, R4, 0x2, RZ ;  /* 0x0000000204047819 */ /* 0x000fc800000006ff */
[----:B------:R-:W-:Y:S04]  /*77ac0*/  STL.64 [R1+0xc80], R204 ;  /* 0x000c80cc01007387 */ /* 0x000fe80000100a00 */
[----:B------:R-:W-:Y:S04]  /*77ad0*/  STL.64 [R1+0xc88], R206 ;  /* 0x000c88ce01007387 */ /* 0x000fe80000100a00 */
[----:B------:R-:W-:Y:S04]  /*77ae0*/  STL.64 [R1+0xc70], R200 ;  /* 0x000c70c801007387 */ /* 0x000fe80000100a00 */
[----:B------:R-:W-:Y:S04]  /*77af0*/  STL.64 [R1+0xc78], R202 ;  /* 0x000c78ca01007387 */ /* 0x000fe80000100a00 */
[----:B------:R1:W-:Y:S04]  /*77b00*/  STL.64 [R1+0xcc0], R180 ;  /* 0x000cc0b401007387 */ /* 0x0003e80000100a00 */
[----:B------:R-:W-:Y:S01]  /*77b10*/  STL.64 [R1+0xcc8], R182 ;  /* 0x000cc8b601007387 */ /* 0x000fe20000100a00 */
[----:B-1----:R-:W-:-:S04]  /*77b20*/  SHF.R.S32.HI R180, RZ, 0x1f, R185 ;  /* 0x0000001fffb47819 */ /* 0x002fc800000114b9 */
[----:B------:R-:W-:Y:S02]  /*77b30*/  LEA.HI R180, R180, R185, RZ, 0x6 ;  /* 0x000000b9b4b47211 */ /* 0x000fe400078f30ff */
[----:B------:R-:W1:Y:S02]  /*77b40*/  S2R R185, SR_TID.X ;  /* 0x0000000000b97919 */ /* 0x000e640000002100 */
[----:B------:R-:W-:-:S04]  /*77b50*/  SHF.R.S32.HI R180, RZ, 0x6, R180 ;  /* 0x00000006ffb47819 */ /* 0x000fc800000114b4 */
[----:B------:R-:W-:Y:S02]  /*77b60*/  IADD3 R180, R180, -0x2, RZ ;  /* 0xfffffffeb4b47810 */ /* 0x000fe40007ffe0ff */
[----:B------:R-:W-:Y:S02]  /*77b70*/  IADD3 R0, R184, -0x80, RZ ;  /* 0xffffff80b8007810 */ /* 0x000fe40007ffe0ff */
[----:B-1----:R-:W-:Y:S01]  /*77b80*/  LOP3.LUT R185, R185, 0x1f, RZ, 0xc0, !PT ;  /* 0x0000001fb9b97812 */ /* 0x002fe200078ec0ff */
[----:B------:R-:W-:Y:S01]  /*77b90*/  BAR.SYNC.DEFER_BLOCKING 0x0 ;  /* 0x0000000000007b1d */ /* 0x000fe20000010000 */
[----:B--2---:R-:W-:Y:S02]  /*77ba0*/  ISETP.GE.AND P0, PT, R2, R180, PT ;  /* 0x000000b40200720c */ /* 0x004fe40003f06270 */
[----:B------:R-:W-:Y:S02]  /*77bb0*/  SHF.L.U32 R180, R185, 0x2, RZ ;  /* 0x00000002b9b47819 */ /* 0x000fe400000006ff */
[----:B---3--:R-:W-:Y:S01]  /*77bc0*/  IADD3 R6, P3, R6, R4, RZ ;  /* 0x0000000406067210 */ /* 0x008fe20007f7e0ff */
[C---:B----4-:R-:W-:Y:S08]  /*77bd0*/  HMMA.1688.F32.TF32 R188, R220.reuse, R190, R228 ;  /* 0x000000bedcbc723c */ /* 0x050ff000000810e4 */
[----:B------:R-:W-:Y:S01]  /*77be0*/  HMMA.1688.F32.TF32 R192, R220, R194, R232 ;  /* 0x000000c2dcc0723c */ /* 0x000fe200000810e8 */
[----:B------:R-:W-:Y:S11]  /*77bf0*/  IMAD.X R7, R7, 0x1, R3, P3 ;  /* 0x0000000107077824 */ /* 0x000ff600018e0603 */
[----:B------:R-:W-:Y:S11]  /*77c00*/  @!UPT UIADD3 URZ, URZ, URZ, URZ ;  /* 0x0000003f3f3ff290 */ /* 0x000ff6000fffe03f */
[----:B------:R-:W-:Y:S04]  /*77c10*/  STL.64 [R1+0xce0], R192 ;  /* 0x000ce0c001007387 */ /* 0x000fe80000100a00 */
[----:B------:R-:W-:Y:S04]  /*77c20*/  STL.64 [R1+0xce8], R194 ;  /* 0x000ce8c201007387 */ /* 0x000fe80000100a00 */
[----:B------:R1:W-:Y:S04]  /*77c30*/  STL.64 [R1+0xcd0], R188 ;  /* 0x000cd0bc01007387 */ /* 0x0003e80000100a00 */
[----:B------:R-:W-:Y:S04]  /*77c40*/  STL.64 [R1+0xcd8], R190 ;  /* 0x000cd8be01007387 */ /* 0x000fe80000100a00 */
[----:B------:R-:W-:Y:S04]  /*77c50*/  STL [R1+0x39ec], R6 ;  /* 0x0039ec0601007387 */ /* 0x000fe80000100800 */
[----:B------:R-:W-:Y:S04]  /*77c60*/  STL [R1+0x39e8], R7 ;  /* 0x0039e80701007387 */ /* 0x000fe80000100800 */
[----:B-1----:R-:W2:Y:S04]  /*77c70*/  LDL.LU R189, [R1+0x39f0] ;  /* 0x0039f00001bd7983 */ /* 0x002ea80000300800 */
[----:B------:R-:W3:Y:S04]  /*77c80*/  LDL.LU R188, [R1+0x39f4] ;  /* 0x0039f40001bc7983 */ /* 0x000ee80000300800 */
[----:B------:R-:W2:Y:S04]  /*77c90*/  LDL.LU R187, [R1+0x39f8] ;  /* 0x0039f80001bb7983 */ /* 0x000ea80000300800 */
[----:B------:R-:W2:Y:S04]  /*77ca0*/  LDL.LU R186, [R1+0x39fc] ;  /* 0x0039fc0001ba7983 */ /* 0x000ea80000300800 */
[----:B------:R-:W2:Y:S04]  /*77cb0*/  LDL.LU R185, [R1+0x3a00] ;  /* 0x003a000001b97983 */ /* 0x000ea80000300800 */
[----:B------:R-:W2:Y:S04]  /*77cc0*/  LDL.LU R184, [R1+0x3a04] ;  /* 0x003a040001b87983 */ /* 0x000ea80000300800 */
[----:B------:R-:W2:Y:S04]  /*77cd0*/  LDL.LU R183, [R1+0x3a08] ;  /* 0x003a080001b77983 */ /* 0x000ea80000300800 */
[----:B------:R-:W2:Y:S01]  /*77ce0*/  LDL.LU R182, [R1+0x3a0c] ;  /* 0x003a0c0001b67983 */ /* 0x000ea20000300800 */
[----:B------:R-:W-:Y:S01]  /*77cf0*/  IMAD R0, R2, -0x40, R0 ;  /* 0xffffffc002007824 */ /* 0x000fe200078e0200 */
[----:B------:R-:W-:-:S02]  /*77d00*/  IADD3 R252, R252, 0x1, RZ ;  /* 0x00000001fcfc7810 */ /* 0x000fc40007ffe0ff */
[----:B------:R-:W2:Y:S02]  /*77d10*/  LDL.LU R181, [R1+0x3a14] ;  /* 0x003a140001b57983 */ /* 0x000ea40000300800 */
[----:B------:R-:W-:Y:S02]  /*77d20*/  ISETP.GT.AND P1, PT, R0, RZ, PT ;  /* 0x000000ff0000720c */ /* 0x000fe40003f24270 */
[C---:B------:R-:W-:Y:S02]  /*77d30*/  ISETP.GT.AND P2, PT, R252.reuse, 0x1, PT ;  /* 0x00000001fc00780c */ /* 0x040fe40003f44270 */
[----:B------:R-:W-:Y:S02]  /*77d40*/  SEL R2, RZ, 0x4, !P1 ;  /* 0x00000004ff027807 */ /* 0x000fe40004800000 */
[----:B------:R-:W-:Y:S02]  /*77d50*/  SEL R252, R252, RZ, !P2 ;  /* 0x000000fffcfc7207 */ /* 0x000fe40005000000 */
[----:B------:R-:W-:-:S04]  /*77d60*/  SEL R2, R2, RZ, !P0 ;  /* 0x000000ff02027207 */ /* 0x000fc80004000000 */
[----:B------:R-:W-:Y:S02]  /*77d70*/  ISETP.NE.U32.AND P1, PT, R2, RZ, PT ;  /* 0x000000ff0200720c */ /* 0x000fe40003f25070 */
[----:B------:R-:W-:Y:S02]  /*77d80*/  LEA R2, R252, R180, 0x11 ;  /* 0x000000b4fc027211 */ /* 0x000fe400078e88ff */
[----:B------:R-:W2:Y:S04]  /*77d90*/  LDL.LU R180, [R1+0x3a1c] ;  /* 0x003a1c0001b47983 */ /* 0x000ea80000300800 */
[----:B------:R-:W-:Y:S04]  /*77da0*/  STL.64 [R1+0x4c78], R178 ;  /* 0x004c78b201007387 */ /* 0x000fe80000100a00 */
[----:B------:R-:W-:Y:S04]  /*77db0*/  STL.64 [R1+0x4c70], R176 ;  /* 0x004c70b001007387 */ /* 0x000fe80000100a00 */
[----:B------:R-:W-:Y:S04]  /*77dc0*/  STL.64 [R1+0x4c68], R174 ;  /* 0x004c68ae01007387 */ /* 0x000fe80000100a00 */
[----:B------:R-:W-:Y:S04]  /*77dd0*/  STL.64 [R1+0x4c60], R172 ;  /* 0x004c60ac01007387 */ /* 0x000fe80000100a00 */
[----:B------:R-:W-:Y:S04]  /*77de0*/  STL [R1+0x4c5c], R170 ;  /* 0x004c5caa01007387 */ /* 0x000fe80000100800 */
[----:B------:R-:W-:Y:S04]  /*77df0*/  STL [R1+0x4c58], R167 ;  /* 0x004c58a701007387 */ /* 0x000fe80000100800 */
[----:B------:R-:W-:Y:S04]  /*77e00*/  STL.64 [R1+0x4c50], R168 ;  /* 0x004c50a801007387 */ /* 0x000fe80000100a00 */
        /* <DEDUP_REMOVED lines=100> */
[----:B---3--:R-:W-:-:S03]  /*78450*/  IADD3 R188, P2, R188, R4, RZ ;  /* 0x00000004bcbc7210 */ /* 0x008fc60007f5e0ff */
[----:B------:R1:W-:Y:S04]  /*78460*/  STL.64 [R1+0x49e0], R12 ;  /* 0x0049e00c01007387 */ /* 0x0003e80000100a00 */
[----:B------:R-:W-:Y:S04]  /*78470*/  STL.64 [R1+0x49d8], R10 ;  /* 0x0049d80a01007387 */ /* 0x000fe80000100a00 */
[----:B------:R3:W-:Y:S04]  /*78480*/  STL.64 [R1+0x49d0], R8 ;  /* 0x0049d00801007387 */ /* 0x0007e80000100a00 */
[----:B-1----:R-:W4:Y:S01]  /*78490*/  LDL.LU R13, [R1+0x3a10] ;  /* 0x003a1000010d7983 */ /* 0x002f220000300800 */
[----:B--2---:R-:W-:Y:S01]  /*784a0*/  IMAD.X R189, R189, 0x1, R3, P2 ;  /* 0x00000001bdbd7824 */ /* 0x004fe200010e0603 */
[----:B------:R-:W-:-:S02]  /*784b0*/  IADD3 R186, P3, R186, R4, RZ ;  /* 0x00000004baba7210 */ /* 0x000fc40007f7e0ff */
[----:B------:R-:W-:Y:S01]  /*784c0*/  @!PT LDS RZ, [RZ] ;  /* 0x00000000fffff984 */ /* 0x000fe20000000800 */
[----:B------:R-:W-:Y:S01]  /*784d0*/  @!PT LDS RZ, [RZ] ;  /* 0x00000000fffff984 */ /* 0x000fe20000000800 */
[----:B------:R-:W-:Y:S01]  /*784e0*/  @!PT LDS RZ, [RZ] ;  /* 0x00000000fffff984 */ /* 0x000fe20000000800 */
[----:B------:R1:W-:Y:S04]  /*784f0*/  LDGSTS.E [R2], [R6.64], P1 ;  /* 0x0000000006027fae */ /* 0x0003e80008921844 */
[----:B---3--:R-:W2:Y:S01]  /*78500*/  LDL.LU R9, [R1+0x3a18] ;  /* 0x003a180001097983 */ /* 0x008ea20000300800 */
[----:B------:R-:W-:-:S03]  /*78510*/  IADD3.X R187, R187, R3, RZ, P3, !PT ;  /* 0x00000003bbbb7210 */ /* 0x000fc60001ffe4ff */
[----:B------:R-:W-:Y:S04]  /*78520*/  STL [R1+0x39f4], R188 ;  /* 0x0039f4bc01007387 */ /* 0x000fe80000100800 */
[----:B------:R-:W-:Y:S04]  /*78530*/  STL [R1+0x39f0], R189 ;  /* 0x0039f0bd01007387 */ /* 0x000fe80000100800 */
[----:B------:R-:W-:Y:S04]  /*78540*/  STL [R1+0x39fc], R186 ;  /* 0x0039fcba01007387 */ /* 0x000fe80000100800 */
[----:B------:R-:W3:Y:S04]  /*78550*/  LDL.LU R11, [R1+0x3a24] ;  /* 0x003a2400010b7983 */ /* 0x000ee80000300800 */
[----:B------:R-:W-:Y:S04]  /*78560*/  STL [R1+0x39f8], R187 ;  /* 0x0039f8bb01007387 */ /* 0x000fe80000100800 */
[----:B------:R-:W3:Y:S04]  /*78570*/  LDL.LU R20, [R1+0x3a2c] ;  /* 0x003a2c0001147983 */ /* 0x000ee80000300800 */
[----:B------:R-:W3:Y:S01]  /*78580*/  LDL.LU R17, [R1+0x3a20] ;  /* 0x003a200001117983 */ /* 0x000ee20000300800 */
[----:B------:R-:W-:-:S03]  /*78590*/  IADD3 R184, P2, R184, R4, RZ ;  /* 0x00000004b8b87210 */ /* 0x000fc60007f5e0ff */
[----:B------:R-:W3:Y:S01]  /*785a0*/  LDL.LU R21, [R1+0x3a28] ;  /* 0x003a280001157983 */ /* 0x000ee20000300800 */
[----:B------:R-:W-:Y:S01]  /*785b0*/  IADD3 R182, P3, R182, R4, RZ ;  /* 0x00000004b6b67210 */ /* 0x000fe20007f7e0ff */
[----:B------:R-:W-:Y:S02]  /*785c0*/  IMAD.X R185, R185, 0x1, R3, P2 ;  /* 0x00000001b9b97824 */ /* 0x000fe400010e0603 */
[----:B------:R-:W3:Y:S04]  /*785d0*/  LDL.LU R16, [R1+0x3a34] ;  /* 0x003a340001107983 */ /* 0x000ee80000300800 */
[----:B------:R-:W3:Y:S01]  /*785e0*/  LDL.LU R10, [R1+0x3a3c] ;  /* 0x003a3c00010a7983 */ /* 0x000ee20000300800 */
[----:B------:R-:W-:-:S03]  /*785f0*/  IADD3.X R183, R183, R3, RZ, P3, !PT ;  /* 0x00000003b7b77210 */ /* 0x000fc60001ffe4ff */
[----:B------:R-:W-:Y:S04]  /*78600*/  STL [R1+0x3a04], R184 ;  /* 0x003a04b801007387 */ /* 0x000fe80000100800 */
[----:B------:R-:W-:Y:S04]  /*78610*/  STL [R1+0x3a00], R185 ;  /* 0x003a00b901007387 */ /* 0x000fe80000100800 */
[----:B------:R-:W-:Y:S04]  /*78620*/  STL [R1+0x3a0c], R182 ;  /* 0x003a0cb601007387 */ /* 0x000fe80000100800 */
[----:B------:R-:W3:Y:S04]  /*78630*/  LDL.LU R18, [R1+0x3a30] ;  /* 0x003a300001127983 */ /* 0x000ee80000300800 */
[----:B------:R-:W-:Y:S04]  /*78640*/  STL [R1+0x3a08], R183 ;  /* 0x003a08b701007387 */ /* 0x000fe80000100800 */
[----:B------:R-:W3:Y:S01]  /*78650*/  LDL.LU R12, [R1+0x3a38] ;  /* 0x003a3800010c7983 */ /* 0x000ee20000300800 */
[----:B-1----:R-:W-:Y:S01]  /*78660*/  IMAD.MOV.U32 R6, RZ, RZ, R188 ;  /* 0x000000ffff067224 */ /* 0x002fe200078e00bc */
[----:B------:R-:W-:-:S02]  /*78670*/  MOV R7, R189 ;  /* 0x000000bd00077202 */ /* 0x000fc40000000f00 */
[-C--:B------:R-:W-:Y:S01]  /*78680*/  IADD3 R181, P2, R181, R4.reuse, RZ ;  /* 0x00000004b5b57210 */ /* 0x080fe20007f5e0ff */
[----:B------:R-:W3:Y:S04]  /*78690*/  LDL.LU R14, [R1+0x3a44] ;  /* 0x003a4400010e7983 */ /* 0x000ee80000300800 */
[----:B------:R1:W-:Y:S01]  /*786a0*/  LDGSTS.E [R2+0x80], [R6.64], P1 ;  /* 0x0008000006027fae */ /* 0x0003e20008921844 */
[----:B------:R-:W-:-:S03]  /*786b0*/  IADD3 R180, P3, R180, R4, RZ ;  /* 0x00000004b4b47210 */ /* 0x000fc60007f7e0ff */
[----:B------:R-:W3:Y:S01]  /*786c0*/  LDL.LU R8, [R1+0x3a54] ;  /* 0x003a540001087983 */ /* 0x000ee20000300800 */
[----:B-1----:R-:W-:Y:S01]  /*786d0*/  IMAD.MOV.U32 R6, RZ, RZ, R186 ;  /* 0x000000ffff067224 */ /* 0x002fe200078e00ba */
[----:B------:R-:W-:-:S05]  /*786e0*/  MOV R7, R187 ;  /* 0x000000bb00077202 */ /* 0x000fca0000000f00 */
[----:B------:R1:W-:Y:S04]  /*786f0*/  LDGSTS.E [R2+0x100], [R6.64], P1 ;  /* 0x0010000006027fae */ /* 0x0003e80008921844 */
[----:B------:R-:W-:Y:S01]  /*78700*/  STL [R1+0x3a14], R181 ;  /* 0x003a14b501007387 */ /* 0x000fe20000100800 */
[----:B-1----:R-:W-:Y:S01]  /*78710*/  IMAD.MOV.U32 R6, RZ, RZ, R184 ;  /* 0x000000ffff067224 */ /* 0x002fe200078e00b8 */
[----:B------:R-:W-:-:S05]  /*78720*/  MOV R7, R185 ;  /* 0x000000b900077202 */ /* 0x000fca0000000f00 */
[----:B------:R1:W-:Y:S02]  /*78730*/  LDGSTS.E [R2+0x180], [R6.64], P1 ;  /* 0x0018000006027fae */ /* 0x0003e40008921844 */
[----:B-1----:R-:W-:Y:S01]  /*78740*/  IMAD.MOV.U32 R6, RZ, RZ, R182 ;  /* 0x000000ffff067224 */ /* 0x002fe200078e00b6 */
[----:B------:R-:W-:-:S05]  /*78750*/  MOV R7, R183 ;  /* 0x000000b700077202 */ /* 0x000fca0000000f00 */
[----:B------:R1:W-:Y:S02]  /*78760*/  LDGSTS.E [R2+0x200], [R6.64], P1 ;  /* 0x0020000006027fae */ /* 0x0003e40008921844 */
[----:B-1----:R-:W-:Y:S02]  /*78770*/  IMAD.MOV.U32 R6, RZ, RZ, R181 ;  /* 0x000000ffff067224 */ /* 0x002fe400078e00b5 */
[----:B----4-:R-:W-:-:S05]  /*78780*/  IMAD.X R13, R13, 0x1, R3, P2 ;  /* 0x000000010d0d7824 */ /* 0x010fca00010e0603 */
[----:B------:R1:W-:Y:S01]  /*78790*/  STL [R1+0x3a10], R13 ;  /* 0x003a100d01007387 */ /* 0x0003e20000100800 */
[----:B--2---:R-:W-:-:S03]  /*787a0*/  IADD3.X R9, R9, R3, RZ, P3, !PT ;  /* 0x0000000309097210 */ /* 0x004fc60001ffe4ff */
[----:B------:R-:W-:Y:S04]  /*787b0*/  STL [R1+0x3a1c], R180 ;  /* 0x003a1cb401007387 */ /* 0x000fe80000100800 */
[----:B------:R-:W2:Y:S01]  /*787c0*/  LDL.LU R19, [R1+0x3a40] ;  /* 0x003a400001137983 */ /* 0x000ea20000300800 */
[----:B------:R-:W-:-:S03]  /*787d0*/  MOV R7, R13 ;  /* 0x0000000d00077202 */ /* 0x000fc60000000f00 */
[----:B------:R4:W-:Y:S04]  /*787e0*/  STL [R1+0x3a18], R9 ;  /* 0x003a180901007387 */ /* 0x0009e80000100800 */
[----:B-1----:R-:W2:Y:S01]  /*787f0*/  LDL.LU R13, [R1+0x3a50] ;  /* 0x003a5000010d7983 */ /* 0x002ea20000300800 */
[----:B---3--:R-:W-:-:S03]  /*78800*/  IADD3 R11, P2, R11, R4, RZ ;  /* 0x000000040b0b7210 */ /* 0x008fc60007f5e0ff */
[----:B------:R1:W-:Y:S04]  /*78810*/  LDGSTS.E [R2+0x280], [R6.64], P1 ;  /* 0x0028000006027fae */ /* 0x0003e80008921844 */
[----:B------:R-:W3:Y:S01]  /*78820*/  LDL.LU R15, [R1+0x3a5c] ;  /* 0x003a5c00010f7983 */ /* 0x000ee20000300800 */
[----:B------:R-:W-:Y:S01]  /*78830*/  IADD3 R20, P3, R20, R4, RZ ;  /* 0x0000000414147210 */ /* 0x000fe20007f7e0ff */
[----:B------:R-:W-:Y:S01]  /*78840*/  IMAD.X R17, R17, 0x1, R3, P2 ;  /* 0x0000000111117824 */ /* 0x000fe200010e0603 */
[----:B-1----:R-:W-:Y:S01]  /*78850*/  MOV R7, R9 ;  /* 0x0000000900077202 */ /* 0x002fe20000000f00 */
[----:B------:R-:W-:Y:S01]  /*78860*/  IMAD.MOV.U32 R6, RZ, RZ, R180 ;  /* 0x000000ffff067224 */ /* 0x000fe200078e00b4 */
[----:B----4-:R-:W3:Y:S01]  /*78870*/  LDL.LU R9, [R1+0x3a64] ;  /* 0x003a640001097983 */ /* 0x010ee20000300800 */
[----:B------:R-:W-:-:S03]  /*78880*/  IADD3.X R21, R21, R3, RZ, P3, !PT ;  /* 0x0000000315157210 */ /* 0x000fc60001ffe4ff */
[----:B------:R-:W-:Y:S04]  /*78890*/  STL [R1+0x3a24], R11 ;  /* 0x003a240b01007387 */ /* 0x000fe80000100800 */
[----:B------:R1:W-:Y:S04]  /*788a0*/  LDGSTS.E [R2+0x300], [R6.64], P1 ;  /* 0x0030000006027fae */ /* 0x0003e80008921844 */
[----:B------:R1:W-:Y:S04]  /*788b0*/  STL [R1+0x3a20], R17 ;  /* 0x003a201101007387 */ /* 0x0003e80000100800 */
[----:B------:R-:W-:Y:S01]  /*788c0*/  STL [R1+0x3a2c], R20 ;  /* 0x003a2c1401007387 */ /* 0x000fe20000100800 */
[----:B-1----:R-:W-:-:S03]  /*788d0*/  MOV R7, R17 ;  /* 0x0000001100077202 */ /* 0x002fc60000000f00 */
[----:B------:R-:W3:Y:S01]  /*788e0*/  LDL.LU R17, [R1+0x3a58] ;  /* 0x003a580001117983 */ /* 0x000ee20000300800 */
[----:B------:R-:W-:Y:S01]  /*788f0*/  IMAD.MOV.U32 R6, RZ, RZ, R11 ;  /* 0x000000ffff067224 */ /* 0x000fe200078e000b */
[----:B------:R-:W-:Y:S02]  /*78900*/  IADD3 R16, P2, R16, R4, RZ ;  /* 0x0000000410107210 */ /* 0x000fe40007f5e0ff */
[----:B------:R-:W-:Y:S04]  /*78910*/  STL [R1+0x3a28], R21 ;  /* 0x003a281501007387 */ /* 0x000fe80000100800 */
[----:B------:R-:W3:Y:S01]  /*78920*/  LDL.LU R11, [R1+0x3a60] ;  /* 0x003a6000010b7983 */ /* 0x000ee20000300800 */
[----:B------:R-:W-:-:S03]  /*78930*/  IMAD.X R18, R18, 0x1, R3, P2 ;  /* 0x0000000112127824 */ /* 0x000fc600010e0603 */
[----:B------:R1:W-:Y:S01]  /*78940*/  LDGSTS.E [R2+0x380], [R6.64], P1 ;  /* 0x0038000006027fae */ /* 0x0003e20008921844 */
[----:B------:R-:W-:-:S04]  /*78950*/  IADD3 R10, P3, R10, R4, RZ ;  /* 0x000000040a0a7210 */ /* 0x000fc80007f7e0ff */
[----:B------:R-:W-:Y:S01]  /*78960*/  IADD3.X R12, R12, R3, RZ, P3, !PT ;  /* 0x000000030c0c7210 */ /* 0x000fe20001ffe4ff */
[----:B-1----:R-:W-:Y:S01]  /*78970*/  IMAD.MOV.U32 R6, RZ, RZ, R20 ;  /* 0x000000ffff067224 */ /* 0x002fe200078e0014 */
[----:B------:R-:W-:Y:S01]  /*78980*/  MOV R7, R21 ;  /* 0x0000001500077202 */ /* 0x000fe20000000f00 */
[----:B------:R-:W-:Y:S04]  /*78990*/  STL [R1+0x3a34], R16 ;  /* 0x003a341001007387 */ /* 0x000fe80000100800 */
[----:B------:R1:W-:Y:S04]  /*789a0*/  LDGSTS.E [R2+0x400], [R6.64], P1 ;  /* 0x0040000006027fae */ /* 0x0003e80008921844 */
[----:B------:R-:W-:Y:S01]  /*789b0*/  STL [R1+0x3a30], R18 ;  /* 0x003a301201007387 */ /* 0x000fe20000100800 */
[----:B-1----:R-:W-:Y:S01]  /*789c0*/  IMAD.MOV.U32 R6, RZ, RZ, R16 ;  /* 0x000000ffff067224 */ /* 0x002fe200078e0010 */
[----:B------:R-:W-:-:S02]  /*789d0*/  MOV R7, R18 ;  /* 0x0000001200077202 */ /* 0x000fc40000000f00 */
[----:B------:R-:W-:Y:S04]  /*789e0*/  STL [R1+0x3a3c], R10 ;  /* 0x003a3c0a01007387 */ /* 0x000fe80000100800 */
[----:B------:R1:W-:Y:S04]  /*789f0*/  LDGSTS.E [R2+0x480], [R6.64], P1 ;  /* 0x0048000006027fae */ /* 0x0003e80008921844 */
[----:B------:R1:W-:Y:S02]  /*78a00*/  STL [R1+0x3a38], R12 ;  /* 0x003a380c01007387 */ /* 0x0003e40000100800 */
[----:B-1----:R-:W-:Y:S01]  /*78a10*/  MOV R7, R12 ;  /* 0x0000000c00077202 */ /* 0x002fe20000000f00 */
[----:B------:R-:W-:Y:S01]  /*78a20*/  IMAD.MOV.U32 R6, RZ, RZ, R10 ;  /* 0x000000ffff067224 */ /* 0x000fe200078e000a */
[----:B------:R-:W3:Y:S04]  /*78a30*/  LDL.LU R12, [R1+0x3a68] ;  /* 0x003a6800010c7983 */ /* 0x000ee80000300800 */
[----:B------:R-:W3:Y:S04]  /*78a40*/  LDL.LU R10, [R1+0x3a6c] ;  /* 0x003a6c00010a7983 */ /* 0x000ee80000300800 */
[----:B------:R-:W3:Y:S04]  /*78a50*/  LDL.LU R18, [R1+0x37ec] ;  /* 0x0037ec0001127983 */ /* 0x000ee80000300800 */
[----:B------:R-:W3:Y:S01]  /*78a60*/  LDL.LU R16, [R1+0x37f0] ;  /* 0x0037f00001107983 */ /* 0x000ee20000300800 */
[----:B------:R-:W-:-:S02]  /*78a70*/  IADD3 R14, P2, R14, R4, RZ ;  /* 0x000000040e0e7210 */ /* 0x000fc40007f5e0ff */
[----:B------:R-:W-:Y:S01]  /*78a80*/  IADD3 R8, P3, R8, R4, RZ ;  /* 0x0000000408087210 */ /* 0x000fe20007f7e0ff */
[----:B------:R1:W-:Y:S04]  /*78a90*/  LDGSTS.E [R2+0x500], [R6.64], P1 ;  /* 0x0050000006027fae */ /* 0x0003e80008921844 */
[----:B------:R-:W-:Y:S01]  /*78aa0*/  STL [R1+0x3a44], R14 ;  /* 0x003a440e01007387 */ /* 0x000fe20000100800 */
[----:B-1----:R-:W-:Y:S02]  /*78ab0*/  IMAD.MOV.U32 R6, RZ, RZ, R14 ;  /* 0x000000ffff067224 */ /* 0x002fe400078e000e */
[----:B--2---:R-:W-:-:S05]  /*78ac0*/  IMAD.X R19, R19, 0x1, R3, P2 ;  /* 0x0000000113137824 */ /* 0x004fca00010e0603 */
[----:B------:R-:W-:Y:S02]  /*78ad0*/  MOV R7, R19 ;  /* 0x0000001300077202 */ /* 0x000fe40000000f00 */
[----:B------:R-:W-:Y:S01]  /*78ae0*/  IADD3.X R13, R13, R3, RZ, P3, !PT ;  /* 0x000000030d0d7210 */ /* 0x000fe20001ffe4ff */
[----:B------:R1:W-:Y:S04]  /*78af0*/  STL [R1+0x3a40], R19 ;  /* 0x003a401301007387 */ /* 0x0003e80000100800 */
[----:B------:R-:W-:Y:S04]  /*78b00*/  STL [R1+0x3a54], R8 ;  /* 0x003a540801007387 */ /* 0x000fe80000100800 */
[----:B------:R2:W-:Y:S01]  /*78b10*/  LDGSTS.E [R2+0x580], [R6.64], P1 ;  /* 0x0058000006027fae */ /* 0x0005e20008921844 */
[----:B---3--:R-:W-:-:S03]  /*78b20*/  IADD3 R15, P2, R15, R4, RZ ;  /* 0x000000040f0f7210 */ /* 0x008fc60007f5e0ff */
[----:B------:R3:W-:Y:S04]  /*78b30*/  STL [R1+0x3a50], R13 ;  /* 0x003a500d01007387 */ /* 0x0007e80000100800 */
[----:B-1----:R-:W4:Y:S01]  /*78b40*/  LDL.LU R19, [R1+0x37f4] ;  /* 0x0037f40001137983 */ /* 0x002f220000300800 */
[----:B--2---:R-:W-:-:S03]  /*78b50*/  MOV R7, R13 ;  /* 0x0000000d00077202 */ /* 0x004fc60000000f00 */
[----:B---3--:R-:W2:Y:S01]  /*78b60*/  LDL.LU R13, [R1+0x37f8] ;  /* 0x0037f800010d7983 */ /* 0x008ea20000300800 */
[----:B------:R-:W-:Y:S01]  /*78b70*/  IMAD.MOV.U32 R6, RZ, RZ, R8 ;  /* 0x000000ffff067224 */ /* 0x000fe200078e0008 */
[----:B------:R-:W-:Y:S02]  /*78b80*/  IADD3 R9, P3, R9, R4, RZ ;  /* 0x0000000409097210 */ /* 0x000fe40007f7e0ff */
[----:B------:R-:W3:Y:S04]  /*78b90*/  LDL.LU R14, [R1+0x37fc] ;  /* 0x0037fc00010e7983 */ /* 0x000ee80000300800 */
[----:B------:R-:W3:Y:S04]  /*78ba0*/  LDL.LU R8, [R1+0x3800] ;  /* 0x0038000001087983 */ /* 0x000ee80000300800 */
[----:B------:R1:W-:Y:S01]  /*78bb0*/  LDGSTS.E [R2+0x600], [R6.64], P1 ;  /* 0x0060000006027fae */ /* 0x0003e20008921844 */
[----:B------:R-:W-:-:S03]  /*78bc0*/  IMAD.X R17, R17, 0x1, R3, P2 ;  /* 0x0000000111117824 */ /* 0x000fc600010e0603 */
[----:B------:R-:W-:Y:S01]  /*78bd0*/  STL [R1+0x3a5c], R15 ;  /* 0x003a5c0f01007387 */ /* 0x000fe20000100800 */
[----:B-1----:R-:W-:Y:S01]  /*78be0*/  IMAD.MOV.U32 R6, RZ, RZ, R15 ;  /* 0x000000ffff067224 */ /* 0x002fe200078e000f */
[----:B------:R-:W-:Y:S02]  /*78bf0*/  IADD3.X R11, R11, R3, RZ, P3, !PT ;  /* 0x000000030b0b7210 */ /* 0x000fe40001ffe4ff */
[----:B------:R-:W-:Y:S01]  /*78c00*/  MOV R7, R17 ;  /* 0x0000001100077202 */ /* 0x000fe20000000f00 */
[----:B------:R1:W-:Y:S04]  /*78c10*/  STL [R1+0x3a58], R17 ;  /* 0x003a581101007387 */ /* 0x0003e80000100800 */
[----:B------:R-:W-:Y:S04]  /*78c20*/  STL [R1+0x3a64], R9 ;  /* 0x003a640901007387 */ /* 0x000fe80000100800 */
[----:B------:R1:W-:Y:S04]  /*78c30*/  LDGSTS.E [R2+0x680], [R6.64], P1 ;  /* 0x0068000006027fae */ /* 0x0003e80008921844 */
[----:B------:R1:W-:Y:S04]  /*78c40*/  STL [R1+0x3a60], R11 ;  /* 0x003a600b01007387 */ /* 0x0003e80000100800 */
[----:B-1----:R-:W3:Y:S01]  /*78c50*/  LDL.LU R17, [R1+0x3804] ;  /* 0x0038040001117983 */ /* 0x002ee20000300800 */
[----:B------:R-:W-:-:S03]  /*78c60*/  MOV R7, R11 ;  /* 0x0000000b00077202 */ /* 0x000fc60000000f00 */
[----:B------:R-:W3:Y:S01]  /*78c70*/  LDL.LU R11, [R1+0x3808] ;  /* 0x00380800010b7983 */ /* 0x000ee20000300800 */
[----:B------:R-:W-:-:S03]  /*78c80*/  IMAD.MOV.U32 R6, RZ, RZ, R9 ;  /* 0x000000ffff067224 */ /* 0x000fc600078e0009 */
[----:B------:R-:W3:Y:S01]  /*78c90*/  LDL.LU R15, [R1+0x380c] ;  /* 0x00380c00010f7983 */ /* 0x000ee20000300800 */
[----:B------:R-:W-:-:S03]  /*78ca0*/  ISETP.GT.AND P2, PT, R0, 0x4, PT ;  /* 0x000000040000780c */ /* 0x000fc60003f44270 */
[----:B------:R-:W3:Y:S04]  /*78cb0*/  LDL.LU R9, [R1+0x3810] ;  /* 0x0038100001097983 */ /* 0x000ee80000300800 */
[----:B------:R1:W-:Y:S02]  /*78cc0*/  LDGSTS.E [R2+0x700], [R6.64], P1 ;  /* 0x0070000006027fae */ /* 0x0003e40008921844 */
[----:B-1----:R-:W-:-:S04]  /*78cd0*/  SEL R6, RZ, 0x4, !P2 ;  /* 0x00000004ff067807 */ /* 0x002fc80005000000 */
[----:B------:R-:W-:Y:S02]  /*78ce0*/  SEL R6, R6, RZ, !P0 ;  /* 0x000000ff06067207 */ /* 0x000fe40004000000 */
[----:B------:R-:W-:-:S05]  /*78cf0*/  IADD3 R10, P3, R10, R4, RZ ;  /* 0x000000040a0a7210 */ /* 0x000fca0007f7e0ff */
[----:B------:R-:W-:Y:S01]  /*78d00*/  IMAD.X R12, R12, 0x1, R3, P3 ;  /* 0x000000010c0c7824 */ /* 0x000fe200018e0603 */
[----:B------:R-:W-:Y:S01]  /*78d10*/  IADD3 R16, P4, R16, R4, RZ ;  /* 0x0000000410107210 */ /* 0x000fe20007f9e0ff */
[----:B------:R-:W-:Y:S01]  /*78d20*/  STL [R1+0x3a6c], R10 ;  /* 0x003a6c0a01007387 */ /* 0x000fe20000100800 */
[----:B------:R-:W-:Y:S01]  /*78d30*/  ISETP.NE.U32.AND P2, PT, R6, RZ, PT ;  /* 0x000000ff0600720c */ /* 0x000fe20003f45070 */
[----:B------:R-:W-:Y:S01]  /*78d40*/  IMAD.MOV.U32 R6, RZ, RZ, R10 ;  /* 0x000000ffff067224 */ /* 0x000fe200078e000a */
[----:B------:R-:W-:Y:S01]  /*78d50*/  IADD3.X R18, R18, R3, RZ, P4, !PT ;  /* 0x0000000312127210 */ /* 0x000fe200027fe4ff */
[----:B------:R1:W-:Y:S01]  /*78d60*/  STL [R1+0x3a68], R12 ;  /* 0x003a680c01007387 */ /* 0x0003e20000100800 */
[----:B------:R-:W-:-:S03]  /*78d70*/  MOV R7, R12 ;  /* 0x0000000c00077202 */ /* 0x000fc60000000f00 */
[----:B------:R-:W-:Y:S04]  /*78d80*/  STL [R1+0x37f0], R16 ;  /* 0x0037f01001007387 */ /* 0x000fe80000100800 */
[----:B------:R1:W-:Y:S04]  /*78d90*/  LDGSTS.E [R2+0x780], [R6.64], P1 ;  /* 0x0078000006027fae */ /* 0x0003e80008921844 */
[----:B-1----:R-:W3:Y:S04]  /*78da0*/  LDL.LU R12, [R1+0x3818] ;  /* 0x00381800010c7983 */ /* 0x002ee80000300800 */
[----:B------:R1:W-:Y:S04]  /*78db0*/  STL [R1+0x37ec], R18 ;  /* 0x0037ec1201007387 */ /* 0x0003e80000100800 */
[----:B------:R-:W3:Y:S01]  /*78dc0*/  LDL.LU R10, [R1+0x3820] ;  /* 0x00382000010a7983 */ /* 0x000ee20000300800 */
[----:B------:R-:W-:-:S03]  /*78dd0*/  MOV R7, R18 ;  /* 0x0000001200077202 */ /* 0x000fc60000000f00 */
[----:B-1----:R-:W3:Y:S01]  /*78de0*/  LDL.LU R18, [R1+0x3814] ;  /* 0x0038140001127983 */ /* 0x002ee20000300800 */
[----:B------:R-:W-:-:S03]  /*78df0*/  IMAD.MOV.U32 R6, RZ, RZ, R16 ;  /* 0x000000ffff067224 */ /* 0x000fc600078e0010 */
[----:B------:R-:W3:Y:S04]  /*78e00*/  LDL.LU R16, [R1+0x381c] ;  /* 0x00381c0001107983 */ /* 0x000ee80000300800 */
[----:B------:R1:W-:Y:S01]  /*78e10*/  LDGSTS.E [R2+0x2000], [R6.64], P2 ;  /* 0x0200000006027fae */ /* 0x0003e20009121844 */
[----:B--2---:R-:W-:-:S05]  /*78e20*/  IADD3 R13, P1, R13, R4, RZ ;  /* 0x000000040d0d7210 */ /* 0x004fca0007f3e0ff */
[----:B----4-:R-:W-:Y:S01]  /*78e30*/  IMAD.X R19, R19, 0x1, R3, P1 ;  /* 0x0000000113137824 */ /* 0x010fe200008e0603 */
[----:B---3--:R-:W-:Y:S01]  /*78e40*/  IADD3 R8, P3, R8, R4, RZ ;  /* 0x0000000408087210 */ /* 0x008fe20007f7e0ff */
[----:B------:R2:W-:Y:S01]  /*78e50*/  STL [R1+0x37f8], R13 ;  /* 0x0037f80d01007387 */ /* 0x0005e20000100800 */
[----:B-1----:R-:W-:Y:S02]  /*78e60*/  IMAD.MOV.U32 R6, RZ, RZ, R13 ;  /* 0x000000ffff067224 */ /* 0x002fe400078e000d */
[----:B------:R-:W-:Y:S01]  /*78e70*/  IADD3.X R14, R14, R3, RZ, P3, !PT ;  /* 0x000000030e0e7210 */ /* 0x000fe20001ffe4ff */
[----:B------:R1:W-:Y:S04]  /*78e80*/  STL [R1+0x37f4], R19 ;  /* 0x0037f41301007387 */ /* 0x0003e80000100800 */
[----:B------:R-:W-:Y:S04]  /*78e90*/  STL [R1+0x3800], R8 ;  /* 0x0038000801007387 */ /* 0x000fe80000100800 */
[----:B--2---:R-:W2:Y:S01]  /*78ea0*/  LDL.LU R13, [R1+0x3828] ;  /* 0x00382800010d7983 */ /* 0x004ea20000300800 */
[----:B------:R-:W-:-:S03]  /*78eb0*/  MOV R7, R19 ;  /* 0x0000001300077202 */ /* 0x000fc60000000f00 */
[----:B------:R3:W-:Y:S04]  /*78ec0*/  STL [R1+0x37fc], R14 ;  /* 0x0037fc0e01007387 */ /* 0x0007e80000100800 */
[----:B------:R-:W4:Y:S04]  /*78ed0*/  LDL.LU R20, [R1+0x3830] ;  /* 0x0038300001147983 */ /* 0x000f280000300800 */
[----:B-1----:R-:W4:Y:S04]  /*78ee0*/  LDL.LU R19, [R1+0x3824] ;  /* 0x0038240001137983 */ /* 0x002f280000300800 */
[----:B------:R1:W-:Y:S04]  /*78ef0*/  LDGSTS.E [R2+0x2080], [R6.64], P2 ;  /* 0x0208000006027fae */ /* 0x0003e80009121844 */
[----:B------:R-:W4:Y:S01]  /*78f00*/  LDL.LU R21, [R1+0x382c] ;  /* 0x00382c0001157983 */ /* 0x000f220000300800 */
[----:B------:R-:W-:Y:S01]  /*78f10*/  IADD3 R11, P1, R11, R4, RZ ;  /* 0x000000040b0b7210 */ /* 0x000fe20007f3e0ff */
[----:B-1----:R-:W-:Y:S01]  /*78f20*/  IMAD.MOV.U32 R6, RZ, RZ, R8 ;  /* 0x000000ffff067224 */ /* 0x002fe200078e0008 */
[----:B------:R-:W-:-:S02]  /*78f30*/  MOV R7, R14 ;  /* 0x0000000e00077202 */ /* 0x000fc40000000f00 */
[----:B---3--:R-:W3:Y:S01]  /*78f40*/  LDL.LU R14, [R1+0x3838] ;  /* 0x00383800010e7983 */ /* 0x008ee20000300800 */
[----:B------:R-:W-:Y:S01]  /*78f50*/  IMAD.X R17, R17, 0x1, R3, P1 ;  /* 0x0000000111117824 */ /* 0x000fe200008e0603 */
[----:B------:R-:W-:Y:S02]  /*78f60*/  IADD3 R9, P3, R9, R4, RZ ;  /* 0x0000000409097210 */ /* 0x000fe40007f7e0ff */
[----:B------:R-:W3:Y:S04]  /*78f70*/  LDL.LU R8, [R1+0x3840] ;  /* 0x0038400001087983 */ /* 0x000ee80000300800 */
[----:B------:R-:W-:Y:S01]  /*78f80*/  STL [R1+0x3808], R11 ;  /* 0x0038080b01007387 */ /* 0x000fe20000100800 */
[----:B------:R-:W-:-:S03]  /*78f90*/  IADD3.X R15, R15, R3, RZ, P3, !PT ;  /* 0x000000030f0f7210 */ /* 0x000fc60001ffe4ff */
[----:B------:R1:W-:Y:S04]  /*78fa0*/  LDGSTS.E [R2+0x2100], [R6.64], P2 ;  /* 0x0210000006027fae */ /* 0x0003e80009121844 */
[----:B------:R1:W-:Y:S04]  /*78fb0*/  STL [R1+0x3804], R17 ;  /* 0x0038041101007387 */ /* 0x0003e80000100800 */
[----:B------:R-:W-:Y:S01]  /*78fc0*/  STL [R1+0x3810], R9 ;  /* 0x0038100901007387 */ /* 0x000fe20000100800 */
[----:B-1----:R-:W-:-:S03]  /*78fd0*/  MOV R7, R17 ;  /* 0x0000001100077202 */ /* 0x002fc60000000f00 */
[----:B------:R-:W3:Y:S01]  /*78fe0*/  LDL.LU R17, [R1+0x3834] ;  /* 0x0038340001117983 */ /* 0x000ee20000300800 */
[----:B------:R-:W-:-:S03]  /*78ff0*/  IMAD.MOV.U32 R6, RZ, RZ, R11 ;  /* 0x000000ffff067224 */ /* 0x000fc600078e000b */
[----:B------:R1:W-:Y:S04]  /*79000*/  STL [R1+0x380c], R15 ;  /* 0x00380c0f01007387 */ /* 0x0003e80000100800 */
[----:B------:R-:W3:Y:S04]  /*79010*/  LDL.LU R11, [R1+0x383c] ;  /* 0x00383c00010b7983 */ /* 0x000ee80000300800 */
[----:B------:R1:W-:Y:S01]  /*79020*/  LDGSTS.E [R2+0x2180], [R6.64], P2 ;  /* 0x0218000006027fae */ /* 0x0003e20009121844 */
[----:B------:R-:W-:Y:S01]  /*79030*/  IADD3 R12, P1, R12, R4, RZ ;  /* 0x000000040c0c7210 */ /* 0x000fe20007f3e0ff */
[----:B-1----:R-:W-:Y:S01]  /*79040*/  IMAD.MOV.U32 R6, RZ, RZ, R9 ;  /* 0x000000ffff067224 */ /* 0x002fe200078e0009 */
[----:B------:R-:W-:-:S02]  /*79050*/  MOV R7, R15 ;  /* 0x0000000f00077202 */ /* 0x000fc40000000f00 */
[----:B------:R-:W3:Y:S01]  /*79060*/  LDL.LU R15, [R1+0x3848] ;  /* 0x00384800010f7983 */ /* 0x000ee20000300800 */
[----:B------:R-:W-:-:S03]  /*79070*/  IADD3 R10, P3, R10, R4, RZ ;  /* 0x000000040a0a7210 */ /* 0x000fc60007f7e0ff */
[----:B------:R-:W3:Y:S01]  /*79080*/  LDL.LU R9, [R1+0x3850] ;  /* 0x0038500001097983 */ /* 0x000ee20000300800 */
[----:B------:R-:W-:-:S03]  /*79090*/  IMAD.X R18, R18, 0x1, R3, P1 ;  /* 0x0000000112127824 */ /* 0x000fc600008e0603 */
        /* <DEDUP_REMOVED lines=10> */
[----:B------:R1:W-:Y:S02]  /*79140*/  LDGSTS.E [R2+0x2280], [R6.64], P2 ;  /* 0x0228000006027fae */ /* 0x0003e40009121844 */
[----:B-1----:R-:W-:Y:S01]  /*79150*/  IMAD.MOV.U32 R6, RZ, RZ, R10 ;  /* 0x000000ffff067224 */ /* 0x002fe200078e000a */
[----:B------:R-:W-:-:S02]  /*79160*/  MOV R7, R16 ;  /* 0x0000001000077202 */ /* 0x000fc40000000f00 */
[----:B------:R-:W3:Y:S04]  /*79170*/  LDL.LU R16, [R1+0x3858] ;  /* 0x0038580001107983 */ /* 0x000ee80000300800 */
[----:B------:R-:W3:Y:S04]  /*79180*/  LDL.LU R10, [R1+0x3860] ;  /* 0x00386000010a7983 */ /* 0x000ee80000300800 */
[----:B------:R1:W-:Y:S01]  /*79190*/  LDGSTS.E [R2+0x2300], [R6.64], P2 ;  /* 0x0230000006027fae */ /* 0x0003e20009121844 */
[----:B--2---:R-:W-:-:S05]  /*791a0*/  IADD3 R13, P1, R13, R4, RZ ;  /* 0x000000040d0d7210 */ /* 0x004fca0007f3e0ff */
[----:B------:R-:W-:Y:S01]  /*791b0*/  STL [R1+0x3828], R13 ;  /* 0x0038280d01007387 */ /* 0x000fe20000100800 */
[----:B----4-:R-:W-:Y:S01]  /*791c0*/  IADD3 R20, P3, R20, R4, RZ ;  /* 0x0000000414147210 */ /* 0x010fe20007f7e0ff */
[----:B------:R-:W-:Y:S02]  /*791d0*/  IMAD.X R19, R19, 0x1, R3, P1 ;  /* 0x0000000113137824 */ /* 0x000fe400008e0603 */
[----:B-1----:R-:W-:-:S03]  /*791e0*/  IMAD.MOV.U32 R6, RZ, RZ, R13 ;  /* 0x000000ffff067224 */ /* 0x002fc600078e000d */
[----:B------:R1:W-:Y:S01]  /*791f0*/  STL [R1+0x3824], R19 ;  /* 0x0038241301007387 */ /* 0x0003e20000100800 */
[----:B------:R-:W-:Y:S02]  /*79200*/  MOV R7, R19 ;  /* 0x0000001300077202 */ /* 0x000fe40000000f00 */
[----:B------:R-:W-:Y:S01]  /*79210*/  IADD3.X R21, R21, R3, RZ, P3, !PT ;  /* 0x0000000315157210 */ /* 0x000fe20001ffe4ff */
[----:B------:R-:W-:Y:S04]  /*79220*/  STL [R1+0x3830], R20 ;  /* 0x0038301401007387 */ /* 0x000fe80000100800 */
[----:B------:R2:W-:Y:S04]  /*79230*/  LDGSTS.E [R2+0x2380], [R6.64], P2 ;  /* 0x0238000006027fae */ /* 0x0005e80009121844 */
[----:B-1----:R-:W4:Y:S01]  /*79240*/  LDL.LU R19, [R1+0x3854] ;  /* 0x0038540001137983 */ /* 0x002f220000300800 */
[----:B---3--:R-:W-:-:S03]  /*79250*/  IADD3 R14, P1, R14, R4, RZ ;  /* 0x000000040e0e7210 */ /* 0x008fc60007f3e0ff */
[----:B------:R-:W-:Y:S01]  /*79260*/  STL [R1+0x382c], R21 ;  /* 0x00382c1501007387 */ /* 0x000fe20000100800 */
[----:B--2---:R-:W-:Y:S01]  /*79270*/  IMAD.MOV.U32 R6, RZ, RZ, R20 ;  /* 0x000000ffff067224 */ /* 0x004fe200078e0014 */
[----:B------:R-:W-:Y:S02]  /*79280*/  MOV R7, R21 ;  /* 0x0000001500077202 */ /* 0x000fe40000000f00 */
[----:B------:R-:W2:Y:S01]  /*79290*/  LDL.LU R13, [R1+0x385c] ;  /* 0x00385c00010d7983 */ /* 0x000ea20000300800 */
[----:B------:R-:W-:-:S03]  /*792a0*/  IADD3 R8, P3, R8, R4, RZ ;  /* 0x0000000408087210 */ /* 0x000fc60007f7e0ff */
[----:B------:R1:W-:Y:S04]  /*792b0*/  LDGSTS.E [R2+0x2400], [R6.64], P2 ;  /* 0x0240000006027fae */ /* 0x0003e80009121844 */
[----:B------:R-:W-:Y:S01]  /*792c0*/  STL [R1+0x3838], R14 ;  /* 0x0038380e01007387 */ /* 0x000fe20000100800 */
[----:B-1----:R-:W-:Y:S02]  /*792d0*/  IMAD.MOV.U32 R6, RZ, RZ, R14 ;  /* 0x000000ffff067224 */ /* 0x002fe400078e000e */
[----:B------:R-:W-:-:S05]  /*792e0*/  IMAD.X R17, R17, 0x1, R3, P1 ;  /* 0x0000000111117824 */ /* 0x000fca00008e0603 */
[----:B------:R-:W-:Y:S02]  /*792f0*/  MOV R7, R17 ;  /* 0x0000001100077202 */ /* 0x000fe40000000f00 */
[----:B------:R-:W-:Y:S01]  /*79300*/  IADD3.X R11, R11, R3, RZ, P3, !PT ;  /* 0x000000030b0b7210 */ /* 0x000fe20001ffe4ff */
[----:B------:R-:W-:Y:S04]  /*79310*/  STL [R1+0x3834], R17 ;  /* 0x0038341101007387 */ /* 0x000fe80000100800 */
[----:B------:R-:W-:Y:S04]  /*79320*/  STL [R1+0x3840], R8 ;  /* 0x0038400801007387 */ /* 0x000fe80000100800 */
[----:B------:R1:W-:Y:S04]  /*79330*/  LDGSTS.E [R2+0x2480], [R6.64], P2 ;  /* 0x0248000006027fae */ /* 0x0003e80009121844 */
[----:B------:R3:W-:Y:S01]  /*79340*/  STL [R1+0x383c], R11 ;  /* 0x00383c0b01007387 */ /* 0x0007e20000100800 */
[----:B-1----:R-:W-:Y:S01]  /*79350*/  MOV R7, R11 ;  /* 0x0000000b00077202 */ /* 0x002fe20000000f00 */
[----:B------:R-:W-:-:S02]  /*79360*/  IMAD.MOV.U32 R6, RZ, RZ, R8 ;  /* 0x000000ffff067224 */ /* 0x000fc400078e0008 */
[----:B---3--:R-:W4:Y:S04]  /*79370*/  LDL.LU R11, [R1+0x3864] ;  /* 0x00386400010b7983 */ /* 0x008f280000300800 */
[----:B------:R-:W4:Y:S01]  /*79380*/  LDL.LU R8, [R1+0x3868] ;  /* 0x0038680001087983 */ /* 0x000f220000300800 */
[----:B------:R-:W-:-:S03]  /*79390*/  IADD3 R15, P1, R15, R4, RZ ;  /* 0x000000040f0f7210 */ /* 0x000fc60007f3e0ff */
[----:B------:R-:W4:Y:S04]  /*793a0*/  LDL.LU R17, [R1+0x3568] ;  /* 0x0035680001117983 */ /* 0x000f280000300800 */
[----:B------:R-:W4:Y:S01]  /*793b0*/  LDL.LU R14, [R1+0x356c] ;  /* 0x00356c00010e7983 */ /* 0x000f220000300800 */
[----:B------:R-:W-:-:S03]  /*793c0*/  IADD3 R9, P3, R9, R4, RZ ;  /* 0x0000000409097210 */ /* 0x000fc60007f7e0ff */
[----:B------:R1:W-:Y:S04]  /*793d0*/  LDGSTS.E [R2+0x2500], [R6.64], P2 ;  /* 0x0250000006027fae */ /* 0x0003e80009121844 */
[----:B------:R-:W-:Y:S01]  /*793e0*/  STL [R1+0x3848], R15 ;  /* 0x0038480f01007387 */ /* 0x000fe20000100800 */
[----:B------:R-:W-:Y:S02]  /*793f0*/  IMAD.X R18, R18, 0x1, R3, P1 ;  /* 0x0000000112127824 */ /* 0x000fe400008e0603 */
[----:B-1----:R-:W-:-:S03]  /*79400*/  IMAD.MOV.U32 R6, RZ, RZ, R15 ;  /* 0x000000ffff067224 */ /* 0x002fc600078e000f */
[----:B------:R-:W-:Y:S02]  /*79410*/  MOV R7, R18 ;  /* 0x0000001200077202 */ /* 0x000fe40000000f00 */
[----:B------:R-:W-:Y:S01]  /*79420*/  IADD3.X R12, R12, R3, RZ, P3, !PT ;  /* 0x000000030c0c7210 */ /* 0x000fe20001ffe4ff */
[----:B------:R1:W-:Y:S04]  /*79430*/  STL [R1+0x3844], R18 ;  /* 0x0038441201007387 */ /* 0x0003e80000100800 */
[----:B------:R-:W-:Y:S04]  /*79440*/  STL [R1+0x3850], R9 ;  /* 0x0038500901007387 */ /* 0x000fe80000100800 */
[----:B------:R1:W-:Y:S04]  /*79450*/  LDGSTS.E [R2+0x2580], [R6.64], P2 ;  /* 0x0258000006027fae */ /* 0x0003e80009121844 */
[----:B------:R1:W-:Y:S04]  /*79460*/  STL [R1+0x384c], R12 ;  /* 0x00384c0c01007387 */ /* 0x0003e80000100800 */
[----:B-1----:R-:W4:Y:S01]  /*79470*/  LDL.LU R18, [R1+0x3570] ;  /* 0x0035700001127983 */ /* 0x002f220000300800 */
[----:B------:R-:W-:-:S03]  /*79480*/  MOV R7, R12 ;  /* 0x0000000c00077202 */ /* 0x000fc60000000f00 */
[----:B------:R-:W4:Y:S01]  /*79490*/  LDL.LU R12, [R1+0x3574] ;  /* 0x00357400010c7983 */ /* 0x000f220000300800 */
[----:B------:R-:W-:-:S03]  /*794a0*/  IMAD.MOV.U32 R6, RZ, RZ, R9 ;  /* 0x000000ffff067224 */ /* 0x000fc600078e0009 */
[----:B------:R-:W4:Y:S04]  /*794b0*/  LDL.LU R15, [R1+0x3578] ;  /* 0x00357800010f7983 */ /* 0x000f280000300800 */
[----:B------:R-:W4:Y:S01]  /*794c0*/  LDL.LU R9, [R1+0x357c] ;  /* 0x00357c0001097983 */ /* 0x000f220000300800 */
[-C--:B------:R-:W-:Y:S02]  /*794d0*/  IADD3 R16, P1, R16, R4.reuse, RZ ;  /* 0x0000000410107210 */ /* 0x080fe40007f3e0ff */
[----:B------:R-:W-:Y:S01]  /*794e0*/  IADD3 R10, P3, R10, R4, RZ ;  /* 0x000000040a0a7210 */ /* 0x000fe20007f7e0ff */
[----:B------:R1:W-:Y:S04]  /*794f0*/  LDGSTS.E [R2+0x2600], [R6.64], P2 ;  /* 0x0260000006027fae */ /* 0x0003e80009121844 */
[----:B------:R-:W-:Y:S01]  /*79500*/  STL [R1+0x3858], R16 ;  /* 0x0038581001007387 */ /* 0x000fe20000100800 */
[----:B-1----:R-:W-:-:S02]  /*79510*/  IMAD.MOV.U32 R6, RZ, RZ, R16 ;  /* 0x000000ffff067224 */ /* 0x002fc400078e0010 */
[----:B----4-:R-:W-:-:S05]  /*79520*/  IMAD.X R19, R19, 0x1, R3, P1 ;  /* 0x0000000113137824 */ /* 0x010fca00008e0603 */
[----:B------:R-:W-:Y:S01]  /*79530*/  MOV R7, R19 ;  /* 0x0000001300077202 */ /* 0x000fe20000000f00 */
[----:B------:R1:W-:Y:S01]  /*79540*/  STL [R1+0x3854], R19 ;  /* 0x0038541301007387 */ /* 0x0003e20000100800 */
[----:B--2---:R-:W-:-:S03]  /*79550*/  IADD3.X R13, R13, R3, RZ, P3, !PT ;  /* 0x000000030d0d7210 */ /* 0x004fc60001ffe4ff */
[----:B------:R-:W-:Y:S04]  /*79560*/  STL [R1+0x3860], R10 ;  /* 0x0038600a01007387 */ /* 0x000fe80000100800 */
[----:B------:R2:W-:Y:S04]  /*79570*/  LDGSTS.E [R2+0x2680], [R6.64], P2 ;  /* 0x0268000006027fae */ /* 0x0005e80009121844 */
[----:B------:R4:W-:Y:S04]  /*79580*/  STL [R1+0x385c], R13 ;  /* 0x00385c0d01007387 */ /* 0x0009e80000100800 */
[----:B-1----:R-:W3:Y:S01]  /*79590*/  LDL.LU R19, [R1+0x3580] ;  /* 0x0035800001137983 */ /* 0x002ee20000300800 */
[----:B--2---:R-:W-:Y:S01]  /*795a0*/  MOV R7, R13 ;  /* 0x0000000d00077202 */ /* 0x004fe20000000f00 */
[----:B------:R-:W-:-:S02]  /*795b0*/  IMAD.MOV.U32 R6, RZ, RZ, R10 ;  /* 0x000000ffff067224 */ /* 0x000fc400078e000a */
[----:B----4-:R-:W2:Y:S01]  /*795c0*/  LDL.LU R13, [R1+0x3584] ;  /* 0x00358400010d7983 */ /* 0x010ea20000300800 */
[----:B------:R-:W-:-:S03]  /*795d0*/  ISETP.GT.AND P1, PT, R0, 0x8, PT ;  /* 0x000000080000780c */ /* 0x000fc60003f24270 */
[----:B------:R-:W4:Y:S04]  /*795e0*/  LDL.LU R16, [R1+0x3588] ;  /* 0x0035880001107983 */ /* 0x000f280000300800 */
[----:B------:R-:W4:Y:S04]  /*795f0*/  LDL.LU R10, [R1+0x358c] ;  /* 0x00358c00010a7983 */ /* 0x000f280000300800 */
        /* <DEDUP_REMOVED lines=14> */
[----:B-1----:R-:W4:Y:S04]  /*796e0*/  LDL.LU R11, [R1+0x3594] ;  /* 0x00359400010b7983 */ /* 0x002f280000300800 */
[----:B------:R1:W-:Y:S04]  /*796f0*/  STL [R1+0x3568], R17 ;  /* 0x0035681101007387 */ /* 0x0003e80000100800 */
[----:B------:R-:W4:Y:S01]  /*79700*/  LDL.LU R8, [R1+0x359c] ;  /* 0x00359c0001087983 */ /* 0x000f220000300800 */
[----:B------:R-:W-:-:S03]  /*79710*/  MOV R7, R17 ;  /* 0x0000001100077202 */ /* 0x000fc60000000f00 */
[----:B-1----:R-:W4:Y:S01]  /*79720*/  LDL.LU R17, [R1+0x3590] ;  /* 0x0035900001117983 */ /* 0x002f220000300800 */
[----:B------:R-:W-:-:S03]  /*79730*/  IMAD.MOV.U32 R6, RZ, RZ, R14 ;  /* 0x000000ffff067224 */ /* 0x000fc600078e000e */
[----:B------:R-:W4:Y:S04]  /*79740*/  LDL.LU R14, [R1+0x3598] ;  /* 0x00359800010e7983 */ /* 0x000f280000300800 */
[----:B------:R1:W-:Y:S01]  /*79750*/  LDGSTS.E [R2+0x4000], [R6.64], P1 ;  /* 0x0400000006027fae */ /* 0x0003e20008921844 */
[----:B------:R-:W-:-:S05]  /*79760*/  IADD3 R12, P2, R12, R4, RZ ;  /* 0x000000040c0c7210 */ /* 0x000fca0007f5e0ff */
[----:B------:R-:W-:Y:S01]  /*79770*/  IMAD.X R18, R18, 0x1, R3, P2 ;  /* 0x0000000112127824 */ /* 0x000fe200010e0603 */
[----:B------:R-:W-:Y:S01]  /*79780*/  IADD3 R9, P3, R9, R4, RZ ;  /* 0x0000000409097210 */ /* 0x000fe20007f7e0ff */
[----:B------:R1:W-:Y:S02]  /*79790*/  STL [R1+0x3574], R12 ;  /* 0x0035740c01007387 */ /* 0x0003e40000100800 */
[----:B-1----:R-:W-:Y:S01]  /*797a0*/  IMAD.MOV.U32 R6, RZ, RZ, R12 ;  /* 0x000000ffff067224 */ /* 0x002fe200078e000c */
[----:B------:R-:W-:Y:S01]  /*797b0*/  IADD3.X R15, R15, R3, RZ, P3, !PT ;  /* 0x000000030f0f7210 */ /* 0x000fe20001ffe4ff */
[----:B------:R1:W-:Y:S04]  /*797c0*/  STL [R1+0x3570], R18 ;  /* 0x0035701201007387 */ /* 0x0003e80000100800 */
[----:B------:R-:W-:Y:S04]  /*797d0*/  STL [R1+0x357c], R9 ;  /* 0x00357c0901007387 */ /* 0x000fe80000100800 */
[----:B------:R-:W4:Y:S01]  /*797e0*/  LDL.LU R12, [R1+0x35a4] ;  /* 0x0035a400010c7983 */ /* 0x000f220000300800 */
[----:B------:R-:W-:-:S03]  /*797f0*/  MOV R7, R18 ;  /* 0x0000001200077202 */ /* 0x000fc60000000f00 */
[----:B------:R1:W-:Y:S04]  /*79800*/  STL [R1+0x3578], R15 ;  /* 0x0035780f01007387 */ /* 0x0003e80000100800 */
[----:B------:R-:W4:Y:S04]  /*79810*/  LDL.LU R20, [R1+0x35ac] ;  /* 0x0035ac0001147983 */ /* 0x000f280000300800 */
[----:B-1----:R-:W4:Y:S04]  /*79820*/  LDL.LU R18, [R1+0x35a0] ;  /* 0x0035a00001127983 */ /* 0x002f280000300800 */
[----:B------:R-:W4:Y:S04]  /*79830*/  LDL.LU R21, [R1+0x35a8] ;  /* 0x0035a80001157983 */ /* 0x000f280000300800 */
[----:B------:R1:W-:Y:S02]  /*79840*/  LDGSTS.E [R2+0x4080], [R6.64], P1 ;  /* 0x0408000006027fae */ /* 0x0003e40008921844 */
[----:B-1----:R-:W-:Y:S01]  /*79850*/  IMAD.MOV.U32 R6, RZ, RZ, R9 ;  /* 0x000000ffff067224 */ /* 0x002fe200078e0009 */
[----:B------:R-:W-:-:S02]  /*79860*/  MOV R7, R15 ;  /* 0x0000000f00077202 */ /* 0x000fc40000000f00 */
[----:B------:R-:W4:Y:S04]  /*79870*/  LDL.LU R15, [R1+0x35b4] ;  /* 0x0035b400010f7983 */ /* 0x000f280000300800 */
[----:B------:R-:W4:Y:S04]  /*79880*/  LDL.LU R9, [R1+0x35bc] ;  /* 0x0035bc0001097983 */ /* 0x000f280000300800 */
[----:B------:R1:W-:Y:S01]  /*79890*/  LDGSTS.E [R2+0x4100], [R6.64], P1 ;  /* 0x0410000006027fae */ /* 0x0003e20008921844 */
[----:B--2---:R-:W-:-:S05]  /*798a0*/  IADD3 R13, P2, R13, R4, RZ ;  /* 0x000000040d0d7210 */ /* 0x004fca0007f5e0ff */
[----:B---3--:R-:W-:Y:S01]  /*798b0*/  IMAD.X R19, R19, 0x1, R3, P2 ;  /* 0x0000000113137824 */ /* 0x008fe200010e0603 */
[----:B----4-:R-:W-:Y:S01]  /*798c0*/  IADD3 R10, P3, R10, R4, RZ ;  /* 0x000000040a0a7210 */ /* 0x010fe20007f7e0ff */
[----:B------:R-:W-:Y:S03]  /*798d0*/  STL [R1+0x3584], R13 ;  /* 0x0035840d01007387 */ /* 0x000fe60000100800 */
[----:B-1----:R-:W-:Y:S01]  /*798e0*/  MOV R7, R19 ;  /* 0x0000001300077202 */ /* 0x002fe20000000f00 */
[----:B------:R1:W-:Y:S01]  /*798f0*/  STL [R1+0x3580], R19 ;  /* 0x0035801301007387 */ /* 0x0003e20000100800 */
[----:B------:R-:W-:-:S03]  /*79900*/  IADD3.X R16, R16, R3, RZ, P3, !PT ;  /* 0x0000000310107210 */ /* 0x000fc60001ffe4ff */
[----:B------:R-:W-:Y:S01]  /*79910*/  STL [R1+0x358c], R10 ;  /* 0x00358c0a01007387 */ /* 0x000fe20000100800 */
[----:B------:R-:W-:-:S03]  /*79920*/  IMAD.MOV.U32 R6, RZ, RZ, R13 ;  /* 0x000000ffff067224 */ /* 0x000fc600078e000d */
[----:B-1----:R-:W2:Y:S04]  /*79930*/  LDL.LU R19, [R1+0x35b0] ;  /* 0x0035b00001137983 */ /* 0x002ea80000300800 */
[----:B------:R1:W-:Y:S04]  /*79940*/  STL [R1+0x3588], R16 ;  /* 0x0035881001007387 */ /* 0x0003e80000100800 */
[----:B------:R-:W3:Y:S04]  /*79950*/  LDL.LU R13, [R1+0x35b8] ;  /* 0x0035b800010d7983 */ /* 0x000ee80000300800 */
[----:B------:R4:W-:Y:S02]  /*79960*/  LDGSTS.E [R2+0x4180], [R6.64], P1 ;  /* 0x0418000006027fae */ /* 0x0009e40008921844 */
[----:B----4-:R-:W-:Y:S01]  /*79970*/  IMAD.MOV.U32 R6, RZ, RZ, R10 ;  /* 0x000000ffff067224 */ /* 0x010fe200078e000a */
[----:B------:R-:W-:-:S02]  /*79980*/  MOV R7, R16 ;  /* 0x0000001000077202 */ /* 0x000fc40000000f00 */
[----:B-1----:R-:W4:Y:S04]  /*79990*/  LDL.LU R16, [R1+0x35c4] ;  /* 0x0035c40001107983 */ /* 0x002f280000300800 */
[----:B------:R-:W4:Y:S04]  /*799a0*/  LDL.LU R10, [R1+0x35cc] ;  /* 0x0035cc00010a7983 */ /* 0x000f280000300800 */
[----:B------:R1:W-:Y:S01]  /*799b0*/  LDGSTS.E [R2+0x4200], [R6.64], P1 ;  /* 0x0420000006027fae */ /* 0x0003e20008921844 */
[----:B------:R-:W-:-:S05]  /*799c0*/  IADD3 R11, P2, R11, R4, RZ ;  /* 0x000000040b0b7210 */ /* 0x000fca0007f5e0ff */
[----:B------:R-:W-:Y:S01]  /*799d0*/  STL [R1+0x3594], R11 ;  /* 0x0035940b01007387 */ /* 0x000fe20000100800 */
[----:B------:R-:W-:Y:S01]  /*799e0*/  IADD3 R8, P3, R8, R4, RZ ;  /* 0x0000000408087210 */ /* 0x000fe20007f7e0ff */
[----:B------:R-:W-:-:S03]  /*799f0*/  IMAD.X R17, R17, 0x1, R3, P2 ;  /* 0x0000000111117824 */ /* 0x000fc600010e0603 */
[----:B------:R-:W-:Y:S02]  /*79a00*/  IADD3.X R14, R14, R3, RZ, P3, !PT ;  /* 0x000000030e0e7210 */ /* 0x000fe40001ffe4ff */
[----:B------:R1:W-:Y:S02]  /*79a10*/  STL [R1+0x3590], R17 ;  /* 0x0035901101007387 */ /* 0x0003e40000100800 */
[----:B-1----:R-:W-:Y:S02]  /*79a20*/  MOV R7, R17 ;  /* 0x0000001100077202 */ /* 0x002fe40000000f00 */
[----:B------:R-:W-:Y:S01]  /*79a30*/  STL [R1+0x359c], R8 ;  /* 0x00359c0801007387 */ /* 0x000fe20000100800 */
[----:B------:R-:W-:-:S03]  /*79a40*/  IMAD.MOV.U32 R6, RZ, RZ, R11 ;  /* 0x000000ffff067224 */ /* 0x000fc600078e000b */
[----:B------:R-:W4:Y:S04]  /*79a50*/  LDL.LU R17, [R1+0x35c0] ;  /* 0x0035c00001117983 */ /* 0x000f280000300800 */
[----:B------:R1:W-:Y:S04]  /*79a60*/  STL [R1+0x3598], R14 ;  /* 0x0035980e01007387 */ /* 0x0003e80000100800 */
[----:B------:R-:W4:Y:S04]  /*79a70*/  LDL.LU R11, [R1+0x35c8] ;  /* 0x0035c800010b7983 */ /* 0x000f280000300800 */
[----:B------:R1:W-:Y:S01]  /*79a80*/  LDGSTS.E [R2+0x4280], [R6.64], P1 ;  /* 0x0428000006027fae */ /* 0x0003e20008921844 */
[----:B------:R-:W-:Y:S01]  /*79a90*/  IADD3 R12, P2, R12, R4, RZ ;  /* 0x000000040c0c7210 */ /* 0x000fe20007f5e0ff */
[----:B-1----:R-:W-:Y:S01]  /*79aa0*/  IMAD.MOV.U32 R6, RZ, RZ, R8 ;  /* 0x000000ffff067224 */ /* 0x002fe200078e0008 */
[----:B------:R-:W-:-:S02]  /*79ab0*/  MOV R7, R14 ;  /* 0x0000000e00077202 */ /* 0x000fc40000000f00 */
[----:B------:R-:W4:Y:S01]  /*79ac0*/  LDL.LU R14, [R1+0x35d4] ;  /* 0x0035d400010e7983 */ /* 0x000f220000300800 */
[----:B------:R-:W-:-:S03]  /*79ad0*/  IADD3 R20, P3, R20, R4, RZ ;  /* 0x0000000414147210 */ /* 0x000fc60007f7e0ff */
[----:B------:R-:W4:Y:S01]  /*79ae0*/  LDL.LU R8, [R1+0x35dc] ;  /* 0x0035dc0001087983 */ /* 0x000f220000300800 */
[----:B------:R-:W-:-:S03]  /*79af0*/  IMAD.X R18, R18, 0x1, R3, P2 ;  /* 0x0000000112127824 */ /* 0x000fc600010e0603 */
[----:B------:R-:W-:Y:S01]  /*79b00*/  STL [R1+0x35a4], R12 ;  /* 0x0035a40c01007387 */ /* 0x000fe20000100800 */
[----:B------:R-:W-:-:S03]  /*79b10*/  IADD3.X R21, R21, R3, RZ, P3, !PT ;  /* 0x0000000315157210 */ /* 0x000fc60001ffe4ff */
[----:B------:R1:W-:Y:S04]  /*79b20*/  LDGSTS.E [R2+0x4300], [R6.64], P1 ;  /* 0x0430000006027fae */ /* 0x0003e80008921844 */
[----:B------:R1:W-:Y:S04]  /*79b30*/  STL [R1+0x35a0], R18 ;  /* 0x0035a01201007387 */ /* 0x0003e80000100800 */
[----:B------:R-:W-:Y:S01]  /*79b40*/  STL [R1+0x35ac], R20 ;  /* 0x0035ac1401007387 */ /* 0x000fe20000100800 */
[----:B-1----:R-:W-:-:S03]  /*79b50*/  MOV R7, R18 ;  /* 0x0000001200077202 */ /* 0x002fc60000000f00 */
[----:B------:R-:W4:Y:S01]  /*79b60*/  LDL.LU R18, [R1+0x35d0] ;  /* 0x0035d00001127983 */ /* 0x000f220000300800 */
[----:B------:R-:W-:-:S03]  /*79b70*/  IMAD.MOV.U32 R6, RZ, RZ, R12 ;  /* 0x000000ffff067224 */ /* 0x000fc600078e000c */
[----:B------:R-:W-:Y:S04]  /*79b80*/  STL [R1+0x35a8], R21 ;  /* 0x0035a81501007387 */ /* 0x000fe80000100800 */
[----:B------:R-:W4:Y:S01]  /*79b90*/  LDL.LU R12, [R1+0x35d8] ;  /* 0x0035d800010c7983 */ /* 0x000f220000300800 */
[----:B------:R-:W-:-:S03]  /*79ba0*/  IADD3 R15, P2, R15, R4, RZ ;  /* 0x000000040f0f7210 */ /* 0x000fc60007f5e0ff */
[----:B------:R1:W-:Y:S01]  /*79bb0*/  LDGSTS.E [R2+0x4380], [R6.64], P1 ;  /* 0x0438000006027fae */ /* 0x0003e20008921844 */
[----:B------:R-:W-:Y:S01]  /*79bc0*/  IADD3 R9, P3, R9, R4, RZ ;  /* 0x0000000409097210 */ /* 0x000fe20007f7e0ff */
[----:B-1----:R-:W-:Y:S01]  /*79bd0*/  IMAD.MOV.U32 R6, RZ, RZ, R20 ;  /* 0x000000ffff067224 */ /* 0x002fe200078e0014 */
[----:B------:R-:W-:Y:S01]  /*79be0*/  MOV R7, R21 ;  /* 0x0000001500077202 */ /* 0x000fe20000000f00 */
[----:B------:R-:W-:Y:S04]  /*79bf0*/  STL [R1+0x35b4], R15 ;  /* 0x0035b40f01007387 */ /* 0x000fe80000100800 */
[----:B------:R1:W-:Y:S02]  /*79c00*/  LDGSTS.E [R2+0x4400], [R6.64], P1 ;  /* 0x0440000006027fae */ /* 0x0003e40008921844 */
[----:B-1----:R-:W-:-:S02]  /*79c10*/  IMAD.MOV.U32 R6, RZ, RZ, R15 ;  /* 0x000000ffff067224 */ /* 0x002fc400078e000f */
[----:B--2---:R-:W-:-:S05]  /*79c20*/  IMAD.X R19, R19, 0x1, R3, P2 ;  /* 0x0000000113137824 */ /* 0x004fca00010e0603 */
[----:B------:R-:W-:Y:S02]  /*79c30*/  MOV R7, R19 ;  /* 0x0000001300077202 */ /* 0x000fe40000000f00 */
[----:B---3--:R-:W-:Y:S01]  /*79c40*/  IADD3.X R13, R13, R3, RZ, P3, !PT ;  /* 0x000000030d0d7210 */ /* 0x008fe20001ffe4ff */
[----:B------:R-:W-:Y:S04]  /*79c50*/  STL [R1+0x35b0], R19 ;  /* 0x0035b01301007387 */ /* 0x000fe80000100800 */
[----:B------:R-:W-:Y:S04]  /*79c60*/  STL [R1+0x35bc], R9 ;  /* 0x0035bc0901007387 */ /* 0x000fe80000100800 */
[----:B------:R1:W-:Y:S04]  /*79c70*/  LDGSTS.E [R2+0x4480], [R6.64], P1 ;  /* 0x0448000006027fae */ /* 0x0003e80008921844 */
[----:B------:R2:W-:Y:S01]  /*79c80*/  STL [R1+0x35b8], R13 ;  /* 0x0035b80d01007387 */ /* 0x0005e20000100800 */
[----:B----4-:R-:W-:-:S02]  /*79c90*/  IADD3 R16, P2, R16, R4, RZ ;  /* 0x0000000410107210 */ /* 0x010fc40007f5e0ff */
[----:B-1----:R-:W-:Y:S01]  /*79ca0*/  MOV R7, R13 ;  /* 0x0000000d00077202 */ /* 0x002fe20000000f00 */
[----:B------:R-:W-:Y:S01]  /*79cb0*/  IMAD.MOV.U32 R6, RZ, RZ, R9 ;  /* 0x000000ffff067224 */ /* 0x000fe200078e0009 */
[----:B--2---:R-:W2:Y:S04]  /*79cc0*/  LDL.LU R13, [R1+0x35e0] ;  /* 0x0035e000010d7983 */ /* 0x004ea80000300800 */
[----:B------:R-:W3:Y:S01]  /*79cd0*/  LDL.LU R9, [R1+0x35e4] ;  /* 0x0035e40001097983 */ /* 0x000ee20000300800 */
[----:B------:R-:W-:-:S03]  /*79ce0*/  IADD3 R10, P3, R10, R4, RZ ;  /* 0x000000040a0a7210 */ /* 0x000fc60007f7e0ff */
[----:B------:R-:W4:Y:S04]  /*79cf0*/  LDL.LU R19, [R1+0x3368] ;  /* 0x0033680001137983 */ /* 0x000f280000300800 */
[----:B------:R-:W4:Y:S04]  /*79d00*/  LDL.LU R15, [R1+0x336c] ;  /* 0x00336c00010f7983 */ /* 0x000f280000300800 */
[----:B------:R1:W-:Y:S04]  /*79d10*/  LDGSTS.E [R2+0x4500], [R6.64], P1 ;  /* 0x0450000006027fae */ /* 0x0003e80008921844 */
[----:B------:R-:W-:Y:S01]  /*79d20*/  STL [R1+0x35c4], R16 ;  /* 0x0035c41001007387 */ /* 0x000fe20000100800 */
[----:B-1----:R-:W-:-:S02]  /*79d30*/  IMAD.MOV.U32 R6, RZ, RZ, R16 ;  /* 0x000000ffff067224 */ /* 0x002fc400078e0010 */
[----:B------:R-:W-:-:S05]  /*79d40*/  IMAD.X R17, R17, 0x1, R3, P2 ;  /* 0x0000000111117824 */ /* 0x000fca00010e0603 */
        /* <DEDUP_REMOVED lines=9> */
[----:B------:R-:W-:Y:S01]  /*79de0*/  IMAD.MOV.U32 R6, RZ, RZ, R10 ;  /* 0x000000ffff067224 */ /* 0x000fe200078e000a */
[-C--:B------:R-:W-:Y:S02]  /*79df0*/  IADD3 R14, P2, R14, R4.reuse, RZ ;  /* 0x000000040e0e7210 */ /* 0x080fe40007f5e0ff */
        /* <DEDUP_REMOVED lines=19> */
[----:B------:R-:W-:-:S03]  /*79f30*/  ISETP.GT.AND P2, PT, R0, 0xc, PT ;  /* 0x0000000c0000780c */ /* 0x000fc60003f44270 */
[----:B------:R1:W-:Y:S02]  /*79f40*/  LDGSTS.E [R2+0x4700], [R6.64], P1 ;  /* 0x0470000006027fae */ /* 0x0003e40008921844 */
[----:B-1----:R-:W-:-:S04]  /*79f50*/  SEL R6, RZ, 0x4, !P2 ;  /* 0x00000004ff067807 */ /* 0x002fc80005000000 */
[----:B------:R-:W-:-:S04]  /*79f60*/  SEL R6, R6, RZ, !P0 ;  /* 0x000000ff06067207 */ /* 0x000fc80004000000 */
[----:B------:R-:W-:Y:S02]  /*79f70*/  ISETP.NE.U32.AND P2, PT, R6, RZ, PT ;  /* 0x000000ff0600720c */ /* 0x000fe40003f45070 */
[----:B---3--:R-:W-:-:S05]  /*79f80*/  IADD3 R9, P3, R9, R4, RZ ;  /* 0x0000000409097210 */ /* 0x008fca0007f7e0ff */
[----:B--2---:R-:W-:Y:S01]  /*79f90*/  IMAD.X R13, R13, 0x1, R3, P3 ;  /* 0x000000010d0d7824 */ /* 0x004fe200018e0603 */
[----:B----4-:R-:W-:Y:S01]  /*79fa0*/  IADD3 R15, P4, R15, R4, RZ ;  /* 0x000000040f0f7210 */ /* 0x010fe20007f9e0ff */
[----:B------:R-:W-:Y:S01]  /*79fb0*/  STL [R1+0x35e4], R9 ;  /* 0x0035e40901007387 */ /* 0x000fe20000100800 */
[----:B------:R-:W-:Y:S02]  /*79fc0*/  IMAD.MOV.U32 R6, RZ, RZ, R9 ;  /* 0x000000ffff067224 */ /* 0x000fe400078e0009 */
[----:B------:R-:W-:Y:S02]  /*79fd0*/  MOV R7, R13 ;  /* 0x0000000d00077202 */ /* 0x000fe40000000f00 */
[----:B------:R-:W-:Y:S01]  /*79fe0*/  IADD3.X R19, R19, R3, RZ, P4, !PT ;  /* 0x0000000313137210 */ /* 0x000fe200027fe4ff */
[----:B------:R1:W-:Y:S04]  /*79ff0*/  STL [R1+0x35e0], R13 ;  /* 0x0035e00d01007387 */ /* 0x0003e80000100800 */
[----:B------:R-:W-:Y:S04]  /*7a000*/  STL [R1+0x336c], R15 ;  /* 0x00336c0f01007387 */ /* 0x000fe80000100800 */
[----:B------:R2:W-:Y:S04]  /*7a010*/  LDGSTS.E [R2+0x4780], [R6.64], P1 ;  /* 0x0478000006027fae */ /* 0x0005e80008921844 */
[----:B-1----:R-:W3:Y:S04]  /*7a020*/  LDL.LU R13, [R1+0x3394] ;  /* 0x00339400010d7983 */ /* 0x002ee80000300800 */
[----:B------:R1:W-:Y:S04]  /*7a030*/  STL [R1+0x3368], R19 ;  /* 0x0033681301007387 */ /* 0x0003e80000100800 */
[----:B------:R-:W4:Y:S01]  /*7a040*/  LDL.LU R9, [R1+0x339c] ;  /* 0x00339c0001097983 */ /* 0x000f220000300800 */
[----:B--2---:R-:W-:-:S03]  /*7a050*/  MOV R7, R19 ;  /* 0x0000001300077202 */ /* 0x004fc60000000f00 */
[----:B-1----:R-:W2:Y:S01]  /*7a060*/  LDL.LU R19, [R1+0x3390] ;  /* 0x0033900001137983 */ /* 0x002ea20000300800 */
[----:B------:R-:W-:-:S03]  /*7a070*/  IMAD.MOV.U32 R6, RZ, RZ, R15 ;  /* 0x000000ffff067224 */ /* 0x000fc600078e000f */
[----:B------:R-:W2:Y:S04]  /*7a080*/  LDL.LU R15, [R1+0x3398] ;  /* 0x00339800010f7983 */ /* 0x000ea80000300800 */
        /* <DEDUP_REMOVED lines=9> */
[----:B------:R-:W2:Y:S01]  /*7a120*/  LDL.LU R11, [R1+0x33a4] ;  /* 0x0033a400010b7983 */ /* 0x000ea20000300800 */
[----:B------:R-:W-:-:S03]  /*7a130*/  MOV R7, R17 ;  /* 0x0000001100077202 */ /* 0x000fc60000000f00 */
[----:B------:R1:W-:Y:S04]  /*7a140*/  STL [R1+0x3378], R16 ;  /* 0x0033781001007387 */ /* 0x0003e80000100800 */
[----:B------:R-:W2:Y:S04]  /*7a150*/  LDL.LU R20, [R1+0x33ac] ;  /* 0x0033ac0001147983 */ /* 0x000ea80000300800 */
[----:B-1----:R-:W2:Y:S04]  /*7a160*/  LDL.LU R17, [R1+0x33a0] ;  /* 0x0033a00001117983 */ /* 0x002ea80000300800 */
[----:B------:R-:W2:Y:S04]  /*7a170*/  LDL.LU R21, [R1+0x33a8] ;  /* 0x0033a80001157983 */ /* 0x000ea80000300800 */
[----:B------:R1:W-:Y:S01]  /*7a180*/  LDGSTS.E [R2+0x6080], [R6.64], P2 ;  /* 0x0608000006027fae */ /* 0x0003e20009121844 */
[----:B------:R-:W-:Y:S01]  /*7a190*/  IADD3 R12, P1, R12, R4, RZ ;  /* 0x000000040c0c7210 */ /* 0x000fe20007f3e0ff */
[----:B-1----:R-:W-:Y:S01]  /*7a1a0*/  IMAD.MOV.U32 R6, RZ, RZ, R10 ;  /* 0x000000ffff067224 */ /* 0x002fe200078e000a */
[----:B------:R-:W-:-:S02]  /*7a1b0*/  MOV R7, R16 ;  /* 0x0000001000077202 */ /* 0x000fc40000000f00 */
[----:B------:R-:W2:Y:S01]  /*7a1c0*/  LDL.LU R16, [R1+0x33b4] ;  /* 0x0033b40001107983 */ /* 0x000ea20000300800 */
[----:B------:R-:W-:Y:S01]  /*7a1d0*/  IMAD.X R18, R18, 0x1, R3, P1 ;  /* 0x0000000112127824 */ /* 0x000fe200008e0603 */
[----:B------:R-:W-:Y:S02]  /*7a1e0*/  IADD3 R8, P3, R8, R4, RZ ;  /* 0x0000000408087210 */ /* 0x000fe40007f7e0ff */
[----:B------:R-:W2:Y:S04]  /*7a1f0*/  LDL.LU R10, [R1+0x33bc] ;  /* 0x0033bc00010a7983 */ /* 0x000ea80000300800 */
[----:B------:R-:W-:Y:S01]  /*7a200*/  STL [R1+0x3384], R12 ;  /* 0x0033840c01007387 */ /* 0x000fe20000100800 */
[----:B------:R-:W-:-:S03]  /*7a210*/  IADD3.X R14, R14, R3, RZ, P3, !PT ;  /* 0x000000030e0e7210 */ /* 0x000fc60001ffe4ff */
[----:B------:R1:W-:Y:S04]  /*7a220*/  LDGSTS.E [R2+0x6100], [R6.64], P2 ;  /* 0x0610000006027fae */ /* 0x0003e80009121844 */
[----:B------:R1:W-:Y:S04]  /*7a230*/  STL [R1+0x3380], R18 ;  /* 0x0033801201007387 */ /* 0x0003e80000100800 */
[----:B------:R-:W-:Y:S01]  /*7a240*/  STL [R1+0x338c], R8 ;  /* 0x00338c0801007387 */ /* 0x000fe20000100800 */
[----:B-1----:R-:W-:-:S03]  /*7a250*/  MOV R7, R18 ;  /* 0x0000001200077202 */ /* 0x002fc60000000f00 */
[----:B------:R-:W2:Y:S01]  /*7a260*/  LDL.LU R18, [R1+0x33b0] ;  /* 0x0033b00001127983 */ /* 0x000ea20000300800 */
[----:B------:R-:W-:-:S03]  /*7a270*/  IMAD.MOV.U32 R6, RZ, RZ, R12 ;  /* 0x000000ffff067224 */ /* 0x000fc600078e000c */
[----:B------:R1:W-:Y:S04]  /*7a280*/  STL [R1+0x3388], R14 ;  /* 0x0033880e01007387 */ /* 0x0003e80000100800 */
[----:B------:R-:W2:Y:S04]  /*7a290*/  LDL.LU R12, [R1+0x33b8] ;  /* 0x0033b800010c7983 */ /* 0x000ea80000300800 */
[----:B------:R1:W-:Y:S02]  /*7a2a0*/  LDGSTS.E [R2+0x6180], [R6.64], P2 ;  /* 0x0618000006027fae */ /* 0x0003e40009121844 */
[----:B-1----:R-:W-:Y:S01]  /*7a2b0*/  IMAD.MOV.U32 R6, RZ, RZ, R8 ;  /* 0x000000ffff067224 */ /* 0x002fe200078e0008 */
[----:B------:R-:W-:-:S02]  /*7a2c0*/  MOV R7, R14 ;  /* 0x0000000e00077202 */ /* 0x000fc40000000f00 */
[----:B------:R-:W2:Y:S04]  /*7a2d0*/  LDL.LU R14, [R1+0x33c4] ;  /* 0x0033c400010e7983 */ /* 0x000ea80000300800 */
[----:B------:R-:W2:Y:S04]  /*7a2e0*/  LDL.LU R8, [R1+0x33cc] ;  /* 0x0033cc0001087983 */ /* 0x000ea80000300800 */
[----:B------:R1:W-:Y:S01]  /*7a2f0*/  LDGSTS.E [R2+0x6200], [R6.64], P2 ;  /* 0x0620000006027fae */ /* 0x0003e20009121844 */
[----:B---3--:R-:W-:-:S05]  /*7a300*/  IADD3 R13, P1, R13, R4, RZ ;  /* 0x000000040d0d7210 */ /* 0x008fca0007f3e0ff */
[----:B------:R-:W-:Y:S01]  /*7a310*/  STL [R1+0x3394], R13 ;  /* 0x0033940d01007387 */ /* 0x000fe20000100800 */
[----:B----4-:R-:W-:Y:S01]  /*7a320*/  IADD3 R9, P3, R9, R4, RZ ;  /* 0x0000000409097210 */ /* 0x010fe20007f7e0ff */
[----:B--2---:R-:W-:-:S03]  /*7a330*/  IMAD.X R19, R19, 0x1, R3, P1 ;  /* 0x0000000113137824 */ /* 0x004fc600008e0603 */
[----:B------:R-:W-:Y:S02]  /*7a340*/  IADD3.X R15, R15, R3, RZ, P3, !PT ;  /* 0x000000030f0f7210 */ /* 0x000fe40001ffe4ff */
[----:B------:R2:W-:Y:S01]  /*7a350*/  STL [R1+0x3390], R19 ;  /* 0x0033901301007387 */ /* 0x0005e20000100800 */
[----:B-1----:R-:W-:-:S03]  /*7a360*/  MOV R7, R19 ;  /* 0x0000001300077202 */ /* 0x002fc60000000f00 */
[----:B------:R-:W-:Y:S01]  /*7a370*/  STL [R1+0x339c], R9 ;  /* 0x00339c0901007387 */ /* 0x000fe20000100800 */
[----:B------:R-:W-:-:S03]  /*7a380*/  IMAD.MOV.U32 R6, RZ, RZ, R13 ;  /* 0x000000ffff067224 */ /* 0x000fc600078e000d */
[----:B--2---:R-:W2:Y:S04]  /*7a390*/  LDL.LU R19, [R1+0x33c0] ;  /* 0x0033c00001137983 */ /* 0x004ea80000300800 */
[----:B------:R1:W-:Y:S04]  /*7a3a0*/  STL [R1+0x3398], R15 ;  /* 0x0033980f01007387 */ /* 0x0003e80000100800 */
[----:B------:R-:W3:Y:S04]  /*7a3b0*/  LDL.LU R13, [R1+0x33c8] ;  /* 0x0033c800010d7983 */ /* 0x000ee80000300800 */
[----:B------:R4:W-:Y:S02]  /*7a3c0*/  LDGSTS.E [R2+0x6280], [R6.64], P2 ;  /* 0x0628000006027fae */ /* 0x0009e40009121844 */
[----:B----4-:R-:W-:Y:S01]  /*7a3d0*/  IMAD.MOV.U32 R6, RZ, RZ, R9 ;  /* 0x000000ffff067224 */ /* 0x010fe200078e0009 */
[----:B------:R-:W-:-:S02]  /*7a3e0*/  MOV R7, R15 ;  /* 0x0000000f00077202 */ /* 0x000fc40000000f00 */
[----:B-1----:R-:W2:Y:S01]  /*7a3f0*/  LDL.LU R15, [R1+0x33d4] ;  /* 0x0033d400010f7983 */ /* 0x002ea20000300800 */
[----:B------:R-:W-:-:S03]  /*7a400*/  IADD3 R11, P1, R11, R4, RZ ;  /* 0x000000040b0b7210 */ /* 0x000fc60007f3e0ff */
[----:B------:R-:W2:Y:S04]  /*7a410*/  LDL.LU R9, [R1+0x33dc] ;  /* 0x0033dc0001097983 */ /* 0x000ea80000300800 */
[----:B------:R-:W-:Y:S01]  /*7a420*/  STL [R1+0x33a4], R11 ;  /* 0x0033a40b01007387 */ /* 0x000fe20000100800 */
[----:B------:R-:W-:-:S03]  /*7a430*/  IADD3 R20, P3, R20, R4, RZ ;  /* 0x0000000414147210 */ /* 0x000fc60007f7e0ff */
[----:B------:R1:W-:Y:S01]  /*7a440*/  LDGSTS.E [R2+0x6300], [R6.64], P2 ;  /* 0x0630000006027fae */ /* 0x0003e20009121844 */
[----:B------:R-:W-:Y:S01]  /*7a450*/  IMAD.X R17, R17, 0x1, R3, P1 ;  /* 0x0000000111117824 */ /* 0x000fe200008e0603 */
[----:B------:R-:W-:-:S04]  /*7a460*/  IADD3.X R21, R21, R3, RZ, P3, !PT ;  /* 0x0000000315157210 */ /* 0x000fc80001ffe4ff */
[----:B------:R1:W-:Y:S02]  /*7a470*/  STL [R1+0x33a0], R17 ;  /* 0x0033a01101007387 */ /* 0x0003e40000100800 */
[----:B-1----:R-:W-:Y:S02]  /*7a480*/  MOV R7, R17 ;  /* 0x0000001100077202 */ /* 0x002fe40000000f00 */
[----:B------:R-:W-:Y:S01]  /*7a490*/  STL [R1+0x33ac], R20 ;  /* 0x0033ac1401007387 */ /* 0x000fe20000100800 */
[----:B------:R-:W-:-:S03]  /*7a4a0*/  IMAD.MOV.U32 R6, RZ, RZ, R11 ;  /* 0x000000ffff067224 */ /* 0x000fc600078e000b */
[----:B------:R-:W2:Y:S04]  /*7a4b0*/  LDL.LU R17, [R1+0x33d0] ;  /* 0x0033d00001117983 */ /* 0x000ea80000300800 */
[----:B------:R-:W-:Y:S04]  /*7a4c0*/  STL [R1+0x33a8], R21 ;  /* 0x0033a81501007387 */ /* 0x000fe80000100800 */
[----:B------:R-:W2:Y:S01]  /*7a4d0*/  LDL.LU R11, [R1+0x33d8] ;  /* 0x0033d800010b7983 */ /* 0x000ea20000300800 */
[----:B------:R-:W-:-:S03]  /*7a4e0*/  IADD3 R16, P1, R16, R4, RZ ;  /* 0x0000000410107210 */ /* 0x000fc60007f3e0ff */
[----:B------:R1:W-:Y:S01]  /*7a4f0*/  LDGSTS.E [R2+0x6380], [R6.64], P2 ;  /* 0x0638000006027fae */ /* 0x0003e20009121844 */
[----:B------:R-:W-:Y:S01]  /*7a500*/  IADD3 R10, P3, R10, R4, RZ ;  /* 0x000000040a0a7210 */ /* 0x000fe20007f7e0ff */
[----:B-1----:R-:W-:Y:S01]  /*7a510*/  IMAD.MOV.U32 R6, RZ, RZ, R20 ;  /* 0x000000ffff067224 */ /* 0x002fe200078e0014 */
[----:B------:R-:W-:Y:S01]  /*7a520*/  MOV R7, R21 ;  /* 0x0000001500077202 */ /* 0x000fe20000000f00 */
[----:B------:R-:W-:Y:S04]  /*7a530*/  STL [R1+0x33b4], R16 ;  /* 0x0033b41001007387 */ /* 0x000fe80000100800 */
[----:B------:R1:W-:Y:S01]  /*7a540*/  LDGSTS.E [R2+0x6400], [R6.64], P2 ;  /* 0x0640000006027fae */ /* 0x0003e20009121844 */
[----:B------:R-:W-:Y:S02]  /*7a550*/  IMAD.X R18, R18, 0x1, R3, P1 ;  /* 0x0000000112127824 */ /* 0x000fe400008e0603 */
[----:B-1----:R-:W-:-:S03]  /*7a560*/  IMAD.MOV.U32 R6, RZ, RZ, R16 ;  /* 0x000000ffff067224 */ /* 0x002fc600078e0010 */
[----:B------:R-:W-:Y:S02]  /*7a570*/  MOV R7, R18 ;  /* 0x0000001200077202 */ /* 0x000fe40000000f00 */
[----:B------:R-:W-:Y:S01]  /*7a580*/  IADD3.X R12, R12, R3, RZ, P3, !PT ;  /* 0x000000030c0c7210 */ /* 0x000fe20001ffe4ff */
[----:B------:R-:W-:Y:S04]  /*7a590*/  STL [R1+0x33b0], R18 ;  /* 0x0033b01201007387 */ /* 0x000fe80000100800 */
[----:B------:R-:W-:Y:S04]  /*7a5a0*/  STL [R1+0x33bc], R10 ;  /* 0x0033bc0a01007387 */ /* 0x000fe80000100800 */
[----:B------:R1:W-:Y:S04]  /*7a5b0*/  LDGSTS.E [R2+0x6480], [R6.64], P2 ;  /* 0x0648000006027fae */ /* 0x0003e80009121844 */
[----:B------:R1:W-:Y:S02]  /*7a5c0*/  STL [R1+0x33b8], R12 ;  /* 0x0033b80c01007387 */ /* 0x0003e40000100800 */
[----:B-1----:R-:W-:Y:S01]  /*7a5d0*/  MOV R7, R12 ;  /* 0x0000000c00077202 */ /* 0x002fe20000000f00 */
[----:B------:R-:W-:Y:S01]  /*7a5e0*/  IMAD.MOV.U32 R6, RZ, RZ, R10 ;  /* 0x000000ffff067224 */ /* 0x000fe200078e000a */
[----:B------:R-:W2:Y:S04]  /*7a5f0*/  LDL.LU R12, [R1+0x33e0] ;  /* 0x0033e000010c7983 */ /* 0x000ea80000300800 */
[----:B------:R-:W2:Y:S04]  /*7a600*/  LDL.LU R10, [R1+0x33e4] ;  /* 0x0033e400010a7983 */ /* 0x000ea80000300800 */
[----:B------:R-:W2:Y:S04]  /*7a610*/  LDL.LU R18, [R1+0x26d4] ;  /* 0x0026d40001127983 */ /* 0x000ea80000300800 */
[----:B------:R-:W2:Y:S01]  /*7a620*/  LDL.LU R16, [R1+0x26d8] ;  /* 0x0026d80001107983 */ /* 0x000ea20000300800 */
[----:B------:R-:W-:-:S02]  /*7a630*/  IADD3 R14, P1, R14, R4, RZ ;  /* 0x000000040e0e7210 */ /* 0x000fc40007f3e0ff */
[----:B------:R-:W-:Y:S01]  /*7a640*/  IADD3 R8, P3, R8, R4, RZ ;  /* 0x0000000408087210 */ /* 0x000fe20007f7e0ff */
[----:B------:R1:W-:Y:S04]  /*7a650*/  LDGSTS.E [R2+0x6500], [R6.64], P2 ;  /* 0x0650000006027fae */ /* 0x0003e80009121844 */
[----:B------:R-:W-:Y:S01]  /*7a660*/  STL [R1+0x33c4], R14 ;  /* 0x0033c40e01007387 */ /* 0x000fe20000100800 */
[----:B-1----:R-:W-:Y:S02]  /*7a670*/  IMAD.MOV.U32 R6, RZ, RZ, R14 ;  /* 0x000000ffff067224 */ /* 0x002fe400078e000e */
[----:B--2---:R-:W-:-:S05]  /*7a680*/  IMAD.X R19, R19, 0x1, R3, P1 ;  /* 0x0000000113137824 */ /* 0x004fca00008e0603 */
[----:B------:R-:W-:Y:S02]  /*7a690*/  MOV R7, R19 ;  /* 0x0000001300077202 */ /* 0x000fe40000000f00 */
[----:B---3--:R-:W-:Y:S01]  /*7a6a0*/  IADD3.X R13, R13, R3, RZ, P3, !PT ;  /* 0x000000030d0d7210 */ /* 0x008fe20001ffe4ff */
[----:B------:R1:W-:Y:S04]  /*7a6b0*/  STL [R1+0x33c0], R19 ;  /* 0x0033c01301007387 */ /* 0x0003e80000100800 */
[----:B------:R-:W-:Y:S04]  /*7a6c0*/  STL [R1+0x33cc], R8 ;  /* 0x0033cc0801007387 */ /* 0x000fe80000100800 */
[----:B------:R2:W-:Y:S04]  /*7a6d0*/  LDGSTS.E [R2+0x6580], [R6.64], P2 ;  /* 0x0658000006027fae */ /* 0x0005e80009121844 */
[----:B------:R3:W-:Y:S04]  /*7a6e0*/  STL [R1+0x33c8], R13 ;  /* 0x0033c80d01007387 */ /* 0x0007e80000100800 */
[----:B-1----:R-:W4:Y:S01]  /*7a6f0*/  LDL.LU R19, [R1+0x26dc] ;  /* 0x0026dc0001137983 */ /* 0x002f220000300800 */
[----:B--2---:R-:W-:-:S02]  /*7a700*/  IADD3 R15, P1, R15, R4, RZ ;  /* 0x000000040f0f7210 */ /* 0x004fc40007f3e0ff */
[----:B------:R-:W-:Y:S02]  /*7a710*/  MOV R7, R13 ;  /* 0x0000000d00077202 */ /* 0x000fe40000000f00 */
[----:B---3--:R-:W2:Y:S01]  /*7a720*/  LDL.LU R13, [R1+0x26e0] ;  /* 0x0026e000010d7983 */ /* 0x008ea20000300800 */
[----:B------:R-:W-:Y:S01]  /*7a730*/  IMAD.MOV.U32 R6, RZ, RZ, R8 ;  /* 0x000000ffff067224 */ /* 0x000fe200078e0008 */
[----:B------:R-:W-:Y:S02]  /*7a740*/  IADD3 R9, P3, R9, R4, RZ ;  /* 0x0000000409097210 */ /* 0x000fe40007f7e0ff */
[----:B------:R-:W3:Y:S04]  /*7a750*/  LDL.LU R14, [R1+0x26e4] ;  /* 0x0026e400010e7983 */ /* 0x000ee80000300800 */
[----:B------:R-:W3:Y:S04]  /*7a760*/  LDL.LU R8, [R1+0x26e8] ;  /* 0x0026e80001087983 */ /* 0x000ee80000300800 */
[----:B------:R1:W-:Y:S04]  /*7a770*/  LDGSTS.E [R2+0x6600], [R6.64], P2 ;  /* 0x0660000006027fae */ /* 0x0003e80009121844 */
[----:B------:R-:W-:Y:S01]  /*7a780*/  STL [R1+0x33d4], R15 ;  /* 0x0033d40f01007387 */ /* 0x000fe20000100800 */
[----:B------:R-:W-:-:S02]  /*7a790*/  IMAD.X R17, R17, 0x1, R3, P1 ;  /* 0x0000000111117824 */ /* 0x000fc400008e0603 */
[----:B-1----:R-:W-:-:S03]  /*7a7a0*/  IMAD.MOV.U32 R6, RZ, RZ, R15 ;  /* 0x000000ffff067224 */ /* 0x002fc600078e000f */
[----:B------:R-:W-:Y:S02]  /*7a7b0*/  MOV R7, R17 ;  /* 0x0000001100077202 */ /* 0x000fe40000000f00 */
[----:B------:R-:W-:Y:S01]  /*7a7c0*/  IADD3.X R11, R11, R3, RZ, P3, !PT ;  /* 0x000000030b0b7210 */ /* 0x000fe20001ffe4ff */
        /* <DEDUP_REMOVED lines=13> */
[----:B------:R-:W-:-:S04]  /*7a8a0*/  SEL R6, R6, RZ, !P0 ;  /* 0x000000ff06067207 */ /* 0x000fc80004000000 */
[----:B------:R-:W-:Y:S02]  /*7a8b0*/  ISETP.NE.U32.AND P1, PT, R6, RZ, PT ;  /* 0x000000ff0600720c */ /* 0x000fe40003f25070 */
[----:B------:R-:W-:-:S05]  /*7a8c0*/  IADD3 R10, P3, R10, R4, RZ ;  /* 0x000000040a0a7210 */ /* 0x000fca0007f7e0ff */
[----:B------:R-:W-:Y:S01]  /*7a8d0*/  IMAD.X R12, R12, 0x1, R3, P3 ;  /* 0x000000010c0c7824 */ /* 0x000fe200018e0603 */
[----:B------:R-:W-:Y:S01]  /*7a8e0*/  IADD3 R16, P4, R16, R4, RZ ;  /* 0x0000000410107210 */ /* 0x000fe20007f9e0ff */
        /* <DEDUP_REMOVED lines=30> */
[----:B-1----:R-:W-:Y:S01]  /*7aad0*/  IMAD.MOV.U32 R6, RZ, RZ, R8 ;  /* 0x000000ffff067224 */ /* 0x002fe200078e0008 */
[----:B------:R-:W-:-:S02]  /*7aae0*/  MOV R7, R14 ;  /* 0x0000000e00077202 */ /* 0x000fc40000000f00 */
[----:B---3--:R-:W3:Y:S04]  /*7aaf0*/  LDL.LU R14, [R1+0x2720] ;  /* 0x00272000010e7983 */ /* 0x008ee80000300800 */
[----:B------:R-:W3:Y:S01]  /*7ab00*/  LDL.LU R8, [R1+0x2728] ;  /* 0x0027280001087983 */ /* 0x000ee20000300800 */
[----:B------:R-:W-:-:S03]  /*7ab10*/  IADD3 R11, P2, R11, R4, RZ ;  /* 0x000000040b0b7210 */ /* 0x000fc60007f5e0ff */
[----:B------:R1:W-:Y:S02]  /*7ab20*/  LDGSTS.E [R2+0x8100], [R6.64], P1 ;  /* 0x0810000006027fae */ /* 0x0003e40008921844 */
[----:B------:R-:W-:Y:S01]  /*7ab30*/  IMAD.X R17, R17, 0x1, R3, P2 ;  /* 0x0000000111117824 */ /* 0x000fe200010e0603 */
[----:B------:R-:W-:Y:S01]  /*7ab40*/  IADD3 R9, P3, R9, R4, RZ ;  /* 0x0000000409097210 */ /* 0x000fe20007f7e0ff */
[----:B------:R-:W-:Y:S04]  /*7ab50*/  STL [R1+0x26f0], R11 ;  /* 0x0026f00b01007387 */ /* 0x000fe80000100800 */
[----:B------:R1:W-:Y:S01]  /*7ab60*/  STL [R1+0x26ec], R17 ;  /* 0x0026ec1101007387 */ /* 0x0003e20000100800 */
[----:B------:R-:W-:Y:S02]  /*7ab70*/  IADD3.X R15, R15, R3, RZ, P3, !PT ;  /* 0x000000030f0f7210 */ /* 0x000fe40001ffe4ff */
[----:B-1----:R-:W-:Y:S01]  /*7ab80*/  MOV R7, R17 ;  /* 0x0000001100077202 */ /* 0x002fe20000000f00 */
[----:B------:R-:W-:Y:S01]  /*7ab90*/  STL [R1+0x26f8], R9 ;  /* 0x0026f80901007387 */ /* 0x000fe20000100800 */
[----:B------:R-:W-:-:S03]  /*7aba0*/  IMAD.MOV.U32 R6, RZ, RZ, R11 ;  /* 0x000000ffff067224 */ /* 0x000fc600078e000b */
[----:B------:R-:W3:Y:S04]  /*7abb0*/  LDL.LU R17, [R1+0x271c] ;  /* 0x00271c0001117983 */ /* 0x000ee80000300800 */
        /* <DEDUP_REMOVED lines=31> */
[----:B------:R-:W-:Y:S01]  /*7adb0*/  MOV R7, R19 ;  /* 0x0000001300077202 */ /* 0x000fe20000000f00 */
[----:B------:R1:W-:Y:S01]  /*7adc0*/  STL [R1+0x270c], R19 ;  /* 0x00270c1301007387 */ /* 0x0003e20000100800 */
[----:B------:R-:W-:-:S03]  /*7add0*/  IADD3.X R21, R21, R3, RZ, P3, !PT ;  /* 0x0000000315157210 */ /* 0x000fc60001ffe4ff */
[----:B------:R-:W-:Y:S04]  /*7ade0*/  STL [R1+0x2718], R20 ;  /* 0x0027181401007387 */ /* 0x000fe80000100800 */
[----:B------:R2:W-:Y:S04]  /*7adf0*/  LDGSTS.E [R2+0x8380], [R6.64], P1 ;  /* 0x0838000006027fae */ /* 0x0005e80008921844 */
[----:B-1----:R-:W4:Y:S01]  /*7ae00*/  LDL.LU R19, [R1+0x273c] ;  /* 0x00273c0001137983 */ /* 0x002f220000300800 */
[----:B---3--:R-:W-:-:S03]  /*7ae10*/  IADD3 R14, P2, R14, R4, RZ ;  /* 0x000000040e0e7210 */ /* 0x008fc60007f5e0ff */
[----:B------:R-:W-:Y:S01]  /*7ae20*/  STL [R1+0x2714], R21 ;  /* 0x0027141501007387 */ /* 0x000fe20000100800 */
[----:B------:R-:W-:Y:S01]  /*7ae30*/  IADD3 R8, P3, R8, R4, RZ ;  /* 0x0000000408087210 */ /* 0x000fe20007f7e0ff */
[----:B--2---:R-:W-:Y:S01]  /*7ae40*/  IMAD.MOV.U32 R6, RZ, RZ, R20 ;  /* 0x000000ffff067224 */ /* 0x004fe200078e0014 */
[----:B------:R-:W-:Y:S01]  /*7ae50*/  MOV R7, R21 ;  /* 0x0000001500077202 */ /* 0x000fe20000000f00 */
[----:B------:R-:W2:Y:S04]  /*7ae60*/  LDL.LU R13, [R1+0x2744] ;  /* 0x00274400010d7983 */ /* 0x000ea80000300800 */
[----:B------:R1:W-:Y:S04]  /*7ae70*/  LDGSTS.E [R2+0x8400], [R6.64], P1 ;  /* 0x0840000006027fae */ /* 0x0003e80008921844 */
[----:B------:R-:W-:Y:S01]  /*7ae80*/  STL [R1+0x2720], R14 ;  /* 0x0027200e01007387 */ /* 0x000fe20000100800 */
[----:B------:R-:W-:-:S02]  /*7ae90*/  IMAD.X R17, R17, 0x1, R3, P2 ;  /* 0x0000000111117824 */ /* 0x000fc400010e0603 */
[----:B-1----:R-:W-:-:S03]  /*7aea0*/  IMAD.MOV.U32 R6, RZ, RZ, R14 ;  /* 0x000000ffff067224 */ /* 0x002fc600078e000e */
        /* <DEDUP_REMOVED lines=16> */
[----:B-1----:R-:W-:Y:S02]  /*7afb0*/  IMAD.MOV.U32 R6, RZ, RZ, R15 ;  /* 0x000000ffff067224 */ /* 0x002fe400078e000f */
        /* <DEDUP_REMOVED lines=24> */
[----:B------:R4:W-:Y:S01]  /*7b140*/  STL [R1+0x2744], R13 ;  /* 0x0027440d01007387 */ /* 0x0009e20000100800 */
[----:B------:R-:W-:-:S03]  /*7b150*/  ISETP.GT.AND P2, PT, R0, 0x14, PT ;  /* 0x000000140000780c */ /* 0x000fc60003f44270 */
[----:B-1----:R-:W3:Y:S01]  /*7b160*/  LDL.LU R19, [R1+0x28ec] ;  /* 0x0028ec0001137983 */ /* 0x002ee20000300800 */
[----:B--2---:R-:W-:Y:S01]  /*7b170*/  MOV R7, R13 ;  /* 0x0000000d00077202 */ /* 0x004fe20000000f00 */
[----:B------:R-:W-:Y:S02]  /*7b180*/  IMAD.MOV.U32 R6, RZ, RZ, R10 ;  /* 0x000000ffff067224 */ /* 0x000fe400078e000a */
[----:B----4-:R-:W2:Y:S04]  /*7b190*/  LDL.LU R13, [R1+0x28f0] ;  /* 0x0028f000010d7983 */ /* 0x010ea80000300800 */
[----:B------:R-:W4:Y:S04]  /*7b1a0*/  LDL.LU R16, [R1+0x28f4] ;  /* 0x0028f40001107983 */ /* 0x000f280000300800 */
[----:B------:R1:W-:Y:S04]  /*7b1b0*/  LDGSTS.E [R2+0x8700], [R6.64], P1 ;  /* 0x0870000006027fae */ /* 0x0003e80008921844 */
[----:B------:R-:W4:Y:S01]  /*7b1c0*/  LDL.LU R10, [R1+0x28f8] ;  /* 0x0028f800010a7983 */ /* 0x000f220000300800 */
        /* <DEDUP_REMOVED lines=43> */
[----:B------:R-:W-:Y:S01]  /*7b480*/  STL [R1+0x28f0], R13 ;  /* 0x0028f00d01007387 */ /* 0x000fe20000100800 */
[----:B----4-:R-:W-:-:S03]  /*7b490*/  IADD3 R10, P3, R10, R4, RZ ;  /* 0x000000040a0a7210 */ /* 0x010fc60007f7e0ff */
[----:B------:R2:W-:Y:S01]  /*7b4a0*/  STL [R1+0x28ec], R19 ;  /* 0x0028ec1301007387 */ /* 0x0005e20000100800 */
[----:B-1----:R-:W-:Y:S02]  /*7b4b0*/  MOV R7, R19 ;  /* 0x0000001300077202 */ /* 0x002fe40000000f00 */
[----:B------:R-:W-:Y:S01]  /*7b4c0*/  IADD3.X R16, R16, R3, RZ, P3, !PT ;  /* 0x0000000310107210 */ /* 0x000fe20001ffe4ff */
        /* <DEDUP_REMOVED lines=23> */
[----:B------:R1:W-:Y:S02]  /*7b640*/  LDGSTS.E [R2+0xa280], [R6.64], P2 ;  /* 0x0a28000006027fae */ /* 0x0003e40009121844 */
[----:B-1----:R-:W-:Y:S01]  /*7b650*/  IMAD.MOV.U32 R6, RZ, RZ, R8 ;  /* 0x000000ffff067224 */ /* 0x002fe200078e0008 */
[----:B------:R-:W-:-:S02]  /*7b660*/  MOV R7, R14 ;  /* 0x0000000e00077202 */ /* 0x000fc40000000f00 */
[----:B------:R-:W4:Y:S04]  /*7b670*/  LDL.LU R14, [R1+0x2940] ;  /* 0x00294000010e7983 */ /* 0x000f280000300800 */
        /* <DEDUP_REMOVED lines=44> */
[----:B------:R1:W-:Y:S04]  /*7b940*/  STL [R1+0x2938], R10 ;  /* 0x0029380a01007387 */ /* 0x0003e80000100800 */
[----:B------:R1:W-:Y:S04]  /*7b950*/  LDGSTS.E [R2+0xa580], [R6.64], P2 ;  /* 0x0a58000006027fae */ /* 0x0003e80009121844 */
[----:B------:R1:W-:Y:S04]  /*7b960*/  STL [R1+0x2934], R11 ;  /* 0x0029340b01007387 */ /* 0x0003e80000100800 */
[----:B-1----:R-:W4:Y:S01]  /*7b970*/  LDL.LU R17, [R1+0x2adc] ;  /* 0x002adc0001117983 */ /* 0x002f220000300800 */
[----:B------:R-:W-:-:S03]  /*7b980*/  IMAD.MOV.U32 R6, RZ, RZ, R10 ;  /* 0x000000ffff067224 */ /* 0x000fc600078e000a */
[----:B------:R-:W4:Y:S01]  /*7b990*/  LDL.LU R10, [R1+0x2ae0] ;  /* 0x002ae000010a7983 */ /* 0x000f220000300800 */
[----:B------:R-:W-:Y:S02]  /*7b9a0*/  MOV R7, R11 ;  /* 0x0000000b00077202 */ /* 0x000fe40000000f00 */
[-C--:B------:R-:W-:Y:S01]  /*7b9b0*/  IADD3 R14, P1, R14, R4.reuse, RZ ;  /* 0x000000040e0e7210 */ /* 0x080fe20007f3e0ff */
        /* <DEDUP_REMOVED lines=27> */
[----:B------:R-:W-:-:S03]  /*7bb70*/  IMAD.MOV.U32 R6, RZ, RZ, R9 ;  /* 0x000000ffff067224 */ /* 0x000fc600078e0009 */
[----:B------:R-:W-:Y:S01]  /*7bb80*/  MOV R7, R13 ;  /* 0x0000000d00077202 */ /* 0x000fe20000000f00 */
[----:B------:R-:W-:Y:S01]  /*7bb90*/  STL [R1+0x2950], R9 ;  /* 0x0029500901007387 */ /* 0x000fe20000100800 */
[----:B------:R-:W-:-:S03]  /*7bba0*/  IADD3.X R19, R19, R3, RZ, P4, !PT ;  /* 0x0000000313137210 */ /* 0x000fc600027fe4ff */
[----:B------:R1:W-:Y:S04]  /*7bbb0*/  STL [R1+0x294c], R13 ;  /* 0x00294c0d01007387 */ /* 0x0003e80000100800 */
[----:B------:R-:W-:Y:S04]  /*7bbc0*/  STL [R1+0x2ad8], R15 ;  /* 0x002ad80f01007387 */ /* 0x000fe80000100800 */
[----:B------:R2:W-:Y:S04]  /*7bbd0*/  LDGSTS.E [R2+0xa780], [R6.64], P2 ;  /* 0x0a78000006027fae */ /* 0x0005e80009121844 */
[----:B-1----:R-:W3:Y:S04]  /*7bbe0*/  LDL.LU R13, [R1+0x2b00] ;  /* 0x002b0000010d7983 */ /* 0x002ee80000300800 */
[----:B------:R1:W-:Y:S04]  /*7bbf0*/  STL [R1+0x2ad4], R19 ;  /* 0x002ad41301007387 */ /* 0x0003e80000100800 */
[----:B------:R-:W4:Y:S01]  /*7bc00*/  LDL.LU R9, [R1+0x2b08] ;  /* 0x002b080001097983 */ /* 0x000f220000300800 */
[----:B--2---:R-:W-:Y:S01]  /*7bc10*/  MOV R7, R19 ;  /* 0x0000001300077202 */ /* 0x004fe20000000f00 */
[----:B------:R-:W-:-:S02]  /*7bc20*/  IMAD.MOV.U32 R6, RZ, RZ, R15 ;  /* 0x000000ffff067224 */ /* 0x000fc400078e000f */
[----:B-1----:R-:W2:Y:S04]  /*7bc30*/  LDL.LU R19, [R1+0x2afc] ;  /* 0x002afc0001137983 */ /* 0x002ea80000300800 */
[----:B------:R-:W2:Y:S04]  /*7bc40*/  LDL.LU R15, [R1+0x2b04] ;  /* 0x002b0400010f7983 */ /* 0x000ea80000300800 */
[----:B------:R1:W-:Y:S01]  /*7bc50*/  LDGSTS.E [R2+0xc000], [R6.64], P1 ;  /* 0x0c00000006027fae */ /* 0x0003e20008921844 */
[----:B------:R-:W-:-:S05]  /*7bc60*/  IADD3 R10, P2, R10, R4, RZ ;  /* 0x000000040a0a7210 */ /* 0x000fca0007f5e0ff */
[----:B------:R-:W-:Y:S01]  /*7bc70*/  IMAD.X R17, R17, 0x1, R3, P2 ;  /* 0x0000000111117824 */ /* 0x000fe200010e0603 */
[----:B------:R-:W-:Y:S01]  /*7bc80*/  IADD3 R11, P3, R11, R4, RZ ;  /* 0x000000040b0b7210 */ /* 0x000fe20007f7e0ff */
[----:B------:R1:W-:Y:S02]  /*7bc90*/  STL [R1+0x2ae0], R10 ;  /* 0x002ae00a01007387 */ /* 0x0003e40000100800 */
[----:B-1----:R-:W-:Y:S01]  /*7bca0*/  IMAD.MOV.U32 R6, RZ, RZ, R10 ;  /* 0x000000ffff067224 */ /* 0x002fe200078e000a */
[----:B------:R-:W-:Y:S02]  /*7bcb0*/  MOV R7, R17 ;  /* 0x0000001100077202 */ /* 0x000fe40000000f00 */
[----:B------:R-:W-:Y:S01]  /*7bcc0*/  IADD3.X R16, R16, R3, RZ, P3, !PT ;  /* 0x0000000310107210 */ /* 0x000fe20001ffe4ff */
[----:B------:R-:W-:Y:S04]  /*7bcd0*/  STL [R1+0x2adc], R17 ;  /* 0x002adc1101007387 */ /* 0x000fe80000100800 */
[----:B------:R-:W-:Y:S04]  /*7bce0*/  STL [R1+0x2ae8], R11 ;  /* 0x002ae80b01007387 */ /* 0x000fe80000100800 */
[----:B------:R-:W2:Y:S04]  /*7bcf0*/  LDL.LU R10, [R1+0x2b10] ;  /* 0x002b1000010a7983 */ /* 0x000ea80000300800 */
[----:B------:R1:W-:Y:S04]  /*7bd00*/  STL [R1+0x2ae4], R16 ;  /* 0x002ae41001007387 */ /* 0x0003e80000100800 */
[----:B------:R1:W-:Y:S04]  /*7bd10*/  LDGSTS.E [R2+0xc080], [R6.64], P1 ;  /* 0x0c08000006027fae */ /* 0x0003e80008921844 */
[----:B------:R-:W2:Y:S01]  /*7bd20*/  LDL.LU R20, [R1+0x2b18] ;  /* 0x002b180001147983 */ /* 0x000ea20000300800 */
[----:B-1----:R-:W-:-:S03]  /*7bd30*/  MOV R7, R16 ;  /* 0x0000001000077202 */ /* 0x002fc60000000f00 */
[----:B------:R-:W2:Y:S04]  /*7bd40*/  LDL.LU R16, [R1+0x2b0c] ;  /* 0x002b0c0001107983 */ /* 0x000ea80000300800 */
[----:B------:R-:W2:Y:S01]  /*7bd50*/  LDL.LU R21, [R1+0x2b14] ;  /* 0x002b140001157983 */ /* 0x000ea20000300800 */
[----:B------:R-:W-:-:S03]  /*7bd60*/  IMAD.MOV.U32 R6, RZ, RZ, R11 ;  /* 0x000000ffff067224 */ /* 0x000fc600078e000b */
[----:B------:R-:W2:Y:S04]  /*7bd70*/  LDL.LU R17, [R1+0x2b20] ;  /* 0x002b200001117983 */ /* 0x000ea80000300800 */
[----:B------:R-:W2:Y:S04]  /*7bd80*/  LDL.LU R11, [R1+0x2b28] ;  /* 0x002b2800010b7983 */ /* 0x000ea80000300800 */
[----:B------:R1:W-:Y:S01]  /*7bd90*/  LDGSTS.E [R2+0xc100], [R6.64], P1 ;  /* 0x0c10000006027fae */ /* 0x0003e20008921844 */
[----:B------:R-:W-:-:S05]  /*7bda0*/  IADD3 R12, P2, R12, R4, RZ ;  /* 0x000000040c0c7210 */ /* 0x000fca0007f5e0ff */
[----:B------:R-:W-:Y:S01]  /*7bdb0*/  IMAD.X R18, R18, 0x1, R3, P2 ;  /* 0x0000000112127824 */ /* 0x000fe200010e0603 */
[----:B------:R-:W-:Y:S01]  /*7bdc0*/  IADD3 R8, P3, R8, R4, RZ ;  /* 0x0000000408087210 */ /* 0x000fe20007f7e0ff */
        /* <DEDUP_REMOVED lines=15> */
[-C--:B---3--:R-:W-:Y:S02]  /*7bec0*/  IADD3 R13, P2, R13, R4.reuse, RZ ;  /* 0x000000040d0d7210 */ /* 0x088fe40007f5e0ff */
[----:B----4-:R-:W-:-:S03]  /*7bed0*/  IADD3 R9, P3, R9, R4, RZ ;  /* 0x0000000409097210 */ /* 0x010fc60007f7e0ff */
[----:B------:R-:W-:Y:S01]  /*7bee0*/  STL [R1+0x2b00], R13 ;  /* 0x002b000d01007387 */ /* 0x000fe20000100800 */
[----:B--2---:R-:W-:Y:S01]  /*7bef0*/  IMAD.X R19, R19, 0x1, R3, P2 ;  /* 0x0000000113137824 */ /* 0x004fe200010e0603 */
[----:B------:R-:W-:-:S04]  /*7bf00*/  IADD3.X R15, R15, R3, RZ, P3, !PT ;  /* 0x000000030f0f7210 */ /* 0x000fc80001ffe4ff */
[----:B------:R2:W-:Y:S01]  /*7bf10*/  STL [R1+0x2afc], R19 ;  /* 0x002afc1301007387 */ /* 0x0005e20000100800 */
[----:B-1----:R-:W-:Y:S01]  /*7bf20*/  MOV R7, R19 ;  /* 0x0000001300077202 */ /* 0x002fe20000000f00 */
[----:B------:R-:W-:Y:S02]  /*7bf30*/  IMAD.MOV.U32 R6, RZ, RZ, R13 ;  /* 0x000000ffff067224 */ /* 0x000fe400078e000d */
[----:B------:R-:W-:Y:S04]  /*7bf40*/  STL [R1+0x2b08], R9 ;  /* 0x002b080901007387 */ /* 0x000fe80000100800 */
[----:B------:R1:W-:Y:S04]  /*7bf50*/  LDGSTS.E [R2+0xc280], [R6.64], P1 ;  /* 0x0c28000006027fae */ /* 0x0003e80008921844 */
[----:B--2---:R-:W2:Y:S04]  /*7bf60*/  LDL.LU R19, [R1+0x2b2c] ;  /* 0x002b2c0001137983 */ /* 0x004ea80000300800 */
[----:B------:R3:W-:Y:S04]  /*7bf70*/  STL [R1+0x2b04], R15 ;  /* 0x002b040f01007387 */ /* 0x0007e80000100800 */
[----:B------:R-:W4:Y:S01]  /*7bf80*/  LDL.LU R13, [R1+0x2b34] ;  /* 0x002b3400010d7983 */ /* 0x000f220000300800 */
[----:B-1----:R-:W-:Y:S01]  /*7bf90*/  IMAD.MOV.U32 R6, RZ, RZ, R9 ;  /* 0x000000ffff067224 */ /* 0x002fe200078e0009 */
[----:B------:R-:W-:-:S02]  /*7bfa0*/  MOV R7, R15 ;  /* 0x0000000f00077202 */ /* 0x000fc40000000f00 */
[----:B---3--:R-:W3:Y:S04]  /*7bfb0*/  LDL.LU R15, [R1+0x2b40] ;  /* 0x002b4000010f7983 */ /* 0x008ee80000300800 */
        /* <DEDUP_REMOVED lines=11> */
[----:B------:R-:W3:Y:S01]  /*7c070*/  LDL.LU R16, [R1+0x2b3c] ;  /* 0x002b3c0001107983 */ /* 0x000ee20000300800 */
[----:B------:R-:W-:-:S03]  /*7c080*/  IADD3 R17, P2, R17, R4, RZ ;  /* 0x0000000411117210 */ /* 0x000fc60007f5e0ff */
[----:B------:R-:W-:Y:S04]  /*7c090*/  STL [R1+0x2b14], R21 ;  /* 0x002b141501007387 */ /* 0x000fe80000100800 */
[----:B------:R-:W3:Y:S04]  /*7c0a0*/  LDL.LU R10, [R1+0x2b44] ;  /* 0x002b4400010a7983 */ /* 0x000ee80000300800 */
[----:B------:R1:W-:Y:S01]  /*7c0b0*/  LDGSTS.E [R2+0xc380], [R6.64], P1 ;  /* 0x0c38000006027fae */ /* 0x0003e20008921844 */
[----:B------:R-:W-:Y:S01]  /*7c0c0*/  IADD3 R11, P3, R11, R4, RZ ;  /* 0x000000040b0b7210 */ /* 0x000fe20007f7e0ff */
[----:B-1----:R-:W-:Y:S01]  /*7c0d0*/  IMAD.MOV.U32 R6, RZ, RZ, R20 ;  /* 0x000000ffff067224 */ /* 0x002fe200078e0014 */
[----:B------:R-:W-:Y:S01]  /*7c0e0*/  MOV R7, R21 ;  /* 0x0000001500077202 */ /* 0x000fe20000000f00 */
[----:B------:R-:W-:-:S04]  /*7c0f0*/  IMAD.X R18, R18, 0x1, R3, P2 ;  /* 0x0000000112127824 */ /* 0x000fc800010e0603 */
[----:B------:R1:W-:Y:S01]  /*7c100*/  LDGSTS.E [R2+0xc400], [R6.64], P1 ;  /* 0x0c40000006027fae */ /* 0x0003e20008921844 */
[----:B------:R-:W-:-:S03]  /*7c110*/  IADD3.X R12, R12, R3, RZ, P3, !PT ;  /* 0x000000030c0c7210 */ /* 0x000fc60001ffe4ff */
[----:B------:R-:W-:Y:S01]  /*7c120*/  STL [R1+0x2b20], R17 ;  /* 0x002b201101007387 */ /* 0x000fe20000100800 */
[----:B-1----:R-:W-:Y:S01]  /*7c130*/  IMAD.MOV.U32 R6, RZ, RZ, R17 ;  /* 0x000000ffff067224 */ /* 0x002fe200078e0011 */
[----:B------:R-:W-:Y:S02]  /*7c140*/  MOV R7, R18 ;  /* 0x0000001200077202 */ /* 0x000fe40000000f00 */
[----:B------:R-:W-:Y:S04]  /*7c150*/  STL [R1+0x2b1c], R18 ;  /* 0x002b1c1201007387 */ /* 0x000fe80000100800 */
        /* <DEDUP_REMOVED lines=15> */
[----:B------:R1:W-:Y:S01]  /*7c250*/  STL [R1+0x2b2c], R19 ;  /* 0x002b2c1301007387 */ /* 0x0003e20000100800 */
[----:B----4-:R-:W-:-:S03]  /*7c260*/  IADD3.X R13, R13, R3, RZ, P3, !PT ;  /* 0x000000030d0d7210 */ /* 0x010fc60001ffe4ff */
[----:B------:R-:W-:Y:S01]  /*7c270*/  STL [R1+0x2b38], R8 ;  /* 0x002b380801007387 */ /* 0x000fe20000100800 */
[----:B------:R-:W-:-:S03]  /*7c280*/  MOV R7, R19 ;  /* 0x0000001300077202 */ /* 0x000fc60000000f00 */
[----:B------:R2:W-:Y:S01]  /*7c290*/  STL [R1+0x2b34], R13 ;  /* 0x002b340d01007387 */ /* 0x0005e20000100800 */
[----:B---3--:R-:W-:-:S03]  /*7c2a0*/  IADD3 R15, P2, R15, R4, RZ ;  /* 0x000000040f0f7210 */ /* 0x008fc60007f5e0ff */
[----:B-1----:R-:W3:Y:S04]  /*7c2b0*/  LDL.LU R19, [R1+0x2cdc] ;  /* 0x002cdc0001137983 */ /* 0x002ee80000300800 */
[----:B------:R-:W4:Y:S01]  /*7c2c0*/  LDL.LU R14, [R1+0x2ce0] ;  /* 0x002ce000010e7983 */ /* 0x000f220000300800 */
[----:B------:R-:W-:-:S03]  /*7c2d0*/  IADD3 R9, P3, R9, R4, RZ ;  /* 0x0000000409097210 */ /* 0x000fc60007f7e0ff */
[----:B------:R1:W-:Y:S02]  /*7c2e0*/  LDGSTS.E [R2+0xc580], [R6.64], P1 ;  /* 0x0c58000006027fae */ /* 0x0003e40008921844 */
[----:B-1----:R-:W-:Y:S01]  /*7c2f0*/  IMAD.MOV.U32 R6, RZ, RZ, R8 ;  /* 0x000000ffff067224 */ /* 0x002fe200078e0008 */
[----:B------:R-:W-:Y:S02]  /*7c300*/  MOV R7, R13 ;  /* 0x0000000d00077202 */ /* 0x000fe40000000f00 */
[----:B--2---:R-:W2:Y:S04]  /*7c310*/  LDL.LU R13, [R1+0x2ce4] ;  /* 0x002ce400010d7983 */ /* 0x004ea80000300800 */
[----:B------:R-:W2:Y:S04]  /*7c320*/  LDL.LU R8, [R1+0x2ce8] ;  /* 0x002ce80001087983 */ /* 0x000ea80000300800 */
[----:B------:R1:W-:Y:S04]  /*7c330*/  LDGSTS.E [R2+0xc600], [R6.64], P1 ;  /* 0x0c60000006027fae */ /* 0x0003e80008921844 */
[----:B------:R1:W-:Y:S01]  /*7c340*/  STL [R1+0x2b40], R15 ;  /* 0x002b400f01007387 */ /* 0x0003e20000100800 */
[----:B------:R-:W-:-:S02]  /*7c350*/  IMAD.X R16, R16, 0x1, R3, P2 ;  /* 0x0000000110107824 */ /* 0x000fc400010e0603 */
[----:B-1----:R-:W-:-:S03]  /*7c360*/  IMAD.MOV.U32 R6, RZ, RZ, R15 ;  /* 0x000000ffff067224 */ /* 0x002fc600078e000f */
[----:B------:R-:W-:Y:S02]  /*7c370*/  MOV R7, R16 ;  /* 0x0000001000077202 */ /* 0x000fe40000000f00 */
[----:B------:R-:W-:Y:S01]  /*7c380*/  IADD3.X R10, R10, R3, RZ, P3, !PT ;  /* 0x000000030a0a7210 */ /* 0x000fe20001ffe4ff */
[----:B------:R-:W-:Y:S04]  /*7c390*/  STL [R1+0x2b3c], R16 ;  /* 0x002b3c1001007387 */ /* 0x000fe80000100800 */
[----:B------:R-:W-:Y:S04]  /*7c3a0*/  STL [R1+0x2b48], R9 ;  /* 0x002b480901007387 */ /* 0x000fe80000100800 */
[----:B------:R1:W-:Y:S04]  /*7c3b0*/  LDGSTS.E [R2+0xc680], [R6.64], P1 ;  /* 0x0c68000006027fae */ /* 0x0003e80008921844 */
[----:B------:R1:W-:Y:S04]  /*7c3c0*/  STL [R1+0x2b44], R10 ;  /* 0x002b440a01007387 */ /* 0x0003e80000100800 */
[----:B------:R-:W2:Y:S01]  /*7c3d0*/  LDL.LU R15, [R1+0x2cec] ;  /* 0x002cec00010f7983 */ /* 0x000ea20000300800 */
[----:B-1----:R-:W-:-:S03]  /*7c3e0*/  MOV R7, R10 ;  /* 0x0000000a00077202 */ /* 0x002fc60000000f00 */
[----:B------:R-:W2:Y:S01]  /*7c3f0*/  LDL.LU R10, [R1+0x2cf0] ;  /* 0x002cf000010a7983 */ /* 0x000ea20000300800 */
[----:B------:R-:W-:-:S03]  /*7c400*/  IMAD.MOV.U32 R6, RZ, RZ, R9 ;  /* 0x000000ffff067224 */ /* 0x000fc600078e0009 */
[----:B------:R-:W2:Y:S01]  /*7c410*/  LDL.LU R16, [R1+0x2cf4] ;  /* 0x002cf40001107983 */ /* 0x000ea20000300800 */
[----:B------:R-:W-:-:S03]  /*7c420*/  ISETP.GT.AND P2, PT, R0, 0x1c, PT ;  /* 0x0000001c0000780c */ /* 0x000fc60003f44270 */
[----:B------:R-:W2:Y:S04]  /*7c430*/  LDL.LU R9, [R1+0x2cf8] ;  /* 0x002cf80001097983 */ /* 0x000ea80000300800 */
[----:B------:R1:W-:Y:S02]  /*7c440*/  LDGSTS.E [R2+0xc700], [R6.64], P1 ;  /* 0x0c70000006027fae */ /* 0x0003e40008921844 */
[----:B-1----:R-:W-:-:S04]  /*7c450*/  SEL R6, RZ, 0x4, !P2 ;  /* 0x00000004ff067807 */ /* 0x002fc80005000000 */
[----:B------:R-:W-:Y:S02]  /*7c460*/  SEL R6, R6, RZ, !P0 ;  /* 0x000000ff06067207 */ /* 0x000fe40004000000 */
[----:B------:R-:W-:-:S05]  /*7c470*/  IADD3 R11, P3, R11, R4, RZ ;  /* 0x000000040b0b7210 */ /* 0x000fca0007f7e0ff */
[----:B------:R-:W-:Y:S01]  /*7c480*/  IMAD.X R12, R12, 0x1, R3, P3 ;  /* 0x000000010c0c7824 */ /* 0x000fe200018e0603 */
[----:B------:R-:W-:Y:S01]  /*7c490*/  IADD3 R17, P4, R17, R4, RZ ;  /* 0x0000000411117210 */ /* 0x000fe20007f9e0ff */
[----:B------:R1:W-:Y:S01]  /*7c4a0*/  STL [R1+0x2b50], R11 ;  /* 0x002b500b01007387 */ /* 0x0003e20000100800 */
[----:B------:R-:W-:Y:S01]  /*7c4b0*/  ISETP.NE.U32.AND P2, PT, R6, RZ, PT ;  /* 0x000000ff0600720c */ /* 0x000fe20003f45070 */
[----:B------:R-:W-:Y:S01]  /*7c4c0*/  IMAD.MOV.U32 R6, RZ, RZ, R11 ;  /* 0x000000ffff067224 */ /* 0x000fe200078e000b */
[----:B------:R-:W-:Y:S01]  /*7c4d0*/  IADD3.X R18, R18, R3, RZ, P4, !PT ;  /* 0x0000000312127210 */ /* 0x000fe200027fe4ff */
[----:B------:R1:W-:Y:S01]  /*7c4e0*/  STL [R1+0x2b4c], R12 ;  /* 0x002b4c0c01007387 */ /* 0x0003e20000100800 */
[----:B------:R-:W-:-:S03]  /*7c4f0*/  MOV R7, R12 ;  /* 0x0000000c00077202 */ /* 0x000fc60000000f00 */
[----:B------:R-:W-:Y:S04]  /*7c500*/  STL [R1+0x2cd8], R17 ;  /* 0x002cd81101007387 */ /* 0x000fe80000100800 */
[----:B-1----:R-:W2:Y:S04]  /*7c510*/  LDL.LU R11, [R1+0x2d00] ;  /* 0x002d0000010b7983 */ /* 0x002ea80000300800 */
[----:B------:R1:W-:Y:S04]  /*7c520*/  STL [R1+0x2cd4], R18 ;  /* 0x002cd41201007387 */ /* 0x0003e80000100800 */
[----:B------:R1:W-:Y:S04]  /*7c530*/  LDGSTS.E [R2+0xc780], [R6.64], P1 ;  /* 0x0c78000006027fae */ /* 0x0003e80008921844 */
[----:B------:R-:W2:Y:S01]  /*7c540*/  LDL.LU R12, [R1+0x2d08] ;  /* 0x002d0800010c7983 */ /* 0x000ea20000300800 */
[----:B-1----:R-:W-:-:S03]  /*7c550*/  MOV R7, R18 ;  /* 0x0000001200077202 */ /* 0x002fc60000000f00 */
[----:B------:R-:W2:Y:S01]  /*7c560*/  LDL.LU R18, [R1+0x2cfc] ;  /* 0x002cfc0001127983 */ /* 0x000ea20000300800 */
[----:B------:R-:W-:-:S03]  /*7c570*/  IMAD.MOV.U32 R6, RZ, RZ, R17 ;  /* 0x000000ffff067224 */ /* 0x000fc600078e0011 */
[----:B------:R-:W2:Y:S04]  /*7c580*/  LDL.LU R17, [R1+0x2d04] ;  /* 0x002d040001117983 */ /* 0x000ea80000300800 */
[----:B------:R1:W-:Y:S01]  /*7c590*/  LDGSTS.E [R2+0xe000], [R6.64], P2 ;  /* 0x0e00000006027fae */ /* 0x0003e20009121844 */
[----:B----4-:R-:W-:-:S05]  /*7c5a0*/  IADD3 R14, P1, R14, R4, RZ ;  /* 0x000000040e0e7210 */ /* 0x010fca0007f3e0ff */
[----:B---3--:R-:W-:Y:S01]  /*7c5b0*/  IMAD.X R19, R19, 0x1, R3, P1 ;  /* 0x0000000113137824 */ /* 0x008fe200008e0603 */
[----:B------:R3:W-:Y:S01]  /*7c5c0*/  STL [R1+0x2ce0], R14 ;  /* 0x002ce00e01007387 */ /* 0x0007e20000100800 */
[----:B-1----:R-:W-:-:S03]  /*7c5d0*/  IMAD.MOV.U32 R6, RZ, RZ, R14 ;  /* 0x000000ffff067224 */ /* 0x002fc600078e000e */
[----:B------:R1:W-:Y:S01]  /*7c5e0*/  STL [R1+0x2cdc], R19 ;  /* 0x002cdc1301007387 */ /* 0x0003e20000100800 */
[----:B------:R-:W-:-:S05]  /*7c5f0*/  MOV R7, R19 ;  /* 0x0000001300077202 */ /* 0x000fca0000000f00 */
[----:B------:R4:W-:Y:S01]  /*7c600*/  LDGSTS.E [R2+0xe080], [R6.64], P2 ;  /* 0x0e08000006027fae */ /* 0x0009e20009121844 */
[----:B--2---:R-:W-:-:S04]  /*7c610*/  IADD3 R8, P3, R8, R4, RZ ;  /* 0x0000000408087210 */ /* 0x004fc80007f7e0ff */
[----:B------:R-:W-:Y:S01]  /*7c620*/  IADD3.X R13, R13, R3, RZ, P3, !PT ;  /* 0x000000030d0d7210 */ /* 0x000fe20001ffe4ff */
[----:B------:R-:W-:Y:S04]  /*7c630*/  STL [R1+0x2ce8], R8 ;  /* 0x002ce80801007387 */ /* 0x000fe80000100800 */
[----:B---3--:R-:W2:Y:S04]  /*7c640*/  LDL.LU R14, [R1+0x2d10] ;  /* 0x002d1000010e7983 */ /* 0x008ea80000300800 */
[----:B------:R3:W-:Y:S04]  /*7c650*/  STL [R1+0x2ce4], R13 ;  /* 0x002ce40d01007387 */ /* 0x0007e80000100800 */
[----:B------:R-:W2:Y:S04]  /*7c660*/  LDL.LU R20, [R1+0x2d18] ;  /* 0x002d180001147983 */ /* 0x000ea80000300800 */
[----:B-1----:R-:W2:Y:S01]  /*7c670*/  LDL.LU R19, [R1+0x2d0c] ;  /* 0x002d0c0001137983 */ /* 0x002ea20000300800 */
[----:B----4-:R-:W-:Y:S01]  /*7c680*/  IMAD.MOV.U32 R6, RZ, RZ, R8 ;  /* 0x000000ffff067224 */ /* 0x010fe200078e0008 */
[----:B------:R-:W-:-:S02]  /*7c690*/  MOV R7, R13 ;  /* 0x0000000d00077202 */ /* 0x000fc40000000f00 */
[----:B------:R-:W4:Y:S04]  /*7c6a0*/  LDL.LU R21, [R1+0x2d14] ;  /* 0x002d140001157983 */ /* 0x000f280000300800 */
[----:B---3--:R-:W3:Y:S04]  /*7c6b0*/  LDL.LU R13, [R1+0x2d20] ;  /* 0x002d2000010d7983 */ /* 0x008ee80000300800 */
[----:B------:R-:W3:Y:S04]  /*7c6c0*/  LDL.LU R8, [R1+0x2d28] ;  /* 0x002d280001087983 */ /* 0x000ee80000300800 */
[----:B------:R1:W-:Y:S01]  /*7c6d0*/  LDGSTS.E [R2+0xe100], [R6.64], P2 ;  /* 0x0e10000006027fae */ /* 0x0003e20009121844 */
[----:B------:R-:W-:-:S05]  /*7c6e0*/  IADD3 R10, P1, R10, R4, RZ ;  /* 0x000000040a0a7210 */ /* 0x000fca0007f3e0ff */
[----:B------:R-:W-:Y:S01]  /*7c6f0*/  IMAD.X R15, R15, 0x1, R3, P1 ;  /* 0x000000010f0f7824 */ /* 0x000fe200008e0603 */
[----:B------:R-:W-:Y:S01]  /*7c700*/  IADD3 R9, P3, R9, R4, RZ ;  /* 0x0000000409097210 */ /* 0x000fe20007f7e0ff */
[----:B------:R-:W-:Y:S03]  /*7c710*/  STL [R1+0x2cf0], R10 ;  /* 0x002cf00a01007387 */ /* 0x000fe60000100800 */
[----:B-1----:R-:W-:Y:S02]  /*7c720*/  MOV R7, R15 ;  /* 0x0000000f00077202 */ /* 0x002fe40000000f00 */
[----:B------:R-:W-:Y:S01]  /*7c730*/  IADD3.X R16, R16, R3, RZ, P3, !PT ;  /* 0x0000000310107210 */ /* 0x000fe20001ffe4ff */
[----:B------:R1:W-:Y:S04]  /*7c740*/  STL [R1+0x2cec], R15 ;  /* 0x002cec0f01007387 */ /* 0x0003e80000100800 */
[----:B------:R-:W-:Y:S01]  /*7c750*/  STL [R1+0x2cf8], R9 ;  /* 0x002cf80901007387 */ /* 0x000fe20000100800 */
[----:B------:R-:W-:-:S03]  /*7c760*/  IMAD.MOV.U32 R6, RZ, RZ, R10 ;  /* 0x000000ffff067224 */ /* 0x000fc600078e000a */
[----:B-1----:R-:W3:Y:S04]  /*7c770*/  LDL.LU R15, [R1+0x2d1c] ;  /* 0x002d1c00010f7983 */ /* 0x002ee80000300800 */
        /* <DEDUP_REMOVED lines=28> */
[----:B------:R-:W-:Y:S01]  /*7c940*/  IADD3 R20, P3, R20, R4, RZ ;  /* 0x0000000414147210 */ /* 0x000fe20007f7e0ff */
[----:B------:R-:W-:Y:S02]  /*7c950*/  IMAD.X R19, R19, 0x1, R3, P1 ;  /* 0x0000000113137824 */ /* 0x000fe400008e0603 */
[----:B-1----:R-:W-:-:S03]  /*7c960*/  IMAD.MOV.U32 R6, RZ, RZ, R14 ;  /* 0x000000ffff067224 */ /* 0x002fc600078e000e */
[----:B------:R-:W-:Y:S01]  /*7c970*/  MOV R7, R19 ;  /* 0x0000001300077202 */ /* 0x000fe20000000f00 */
[----:B------:R1:W-:Y:S01]  /*7c980*/  STL [R1+0x2d0c], R19 ;  /* 0x002d0c1301007387 */ /* 0x0003e20000100800 */
[----:B----4-:R-:W-:Y:S02]  /*7c990*/  IADD3.X R21, R21, R3, RZ, P3, !PT ;  /* 0x0000000315157210 */ /* 0x010fe40001ffe4ff */
[-C--:B---3--:R-:W-:Y:S01]  /*7c9a0*/  IADD3 R13, P1, R13, R4.reuse, RZ ;  /* 0x000000040d0d7210 */ /* 0x088fe20007f3e0ff */
[----:B------:R-:W-:Y:S04]  /*7c9b0*/  STL [R1+0x2d18], R20 ;  /* 0x002d181401007387 */ /* 0x000fe80000100800 */
[----:B------:R2:W-:Y:S04]  /*7c9c0*/  LDGSTS.E [R2+0xe380], [R6.64], P2 ;  /* 0x0e38000006027fae */ /* 0x0005e80009121844 */
[----:B-1----:R-:W3:Y:S01]  /*7c9d0*/  LDL.LU R19, [R1+0x2d3c] ;  /* 0x002d3c0001137983 */ /* 0x002ee20000300800 */
[----:B------:R-:W-:-:S03]  /*7c9e0*/  IADD3 R8, P3, R8, R4, RZ ;  /* 0x0000000408087210 */ /* 0x000fc60007f7e0ff */
[----:B------:R-:W-:Y:S01]  /*7c9f0*/  STL [R1+0x2d14], R21 ;  /* 0x002d141501007387 */ /* 0x000fe20000100800 */
[----:B--2---:R-:W-:Y:S01]  /*7ca00*/  IMAD.MOV.U32 R6, RZ, RZ, R20 ;  /* 0x000000ffff067224 */ /* 0x004fe200078e0014 */
[----:B------:R-:W-:Y:S02]  /*7ca10*/  MOV R7, R21 ;  /* 0x0000001500077202 */ /* 0x000fe40000000f00 */
[----:B------:R-:W2:Y:S04]  /*7ca20*/  LDL.LU R14, [R1+0x2d44] ;  /* 0x002d4400010e7983 */ /* 0x000ea80000300800 */
[----:B------:R1:W-:Y:S04]  /*7ca30*/  LDGSTS.E [R2+0xe400], [R6.64], P2 ;  /* 0x0e40000006027fae */ /* 0x0003e80009121844 */
[----:B------:R4:W-:Y:S01]  /*7ca40*/  STL [R1+0x2d20], R13 ;  /* 0x002d200d01007387 */ /* 0x0009e20000100800 */
[----:B-1----:R-:W-:-:S02]  /*7ca50*/  IMAD.MOV.U32 R6, RZ, RZ, R13 ;  /* 0x000000ffff067224 */ /* 0x002fc400078e000d */
[----:B------:R-:W-:-:S05]  /*7ca60*/  IMAD.X R15, R15, 0x1, R3, P1 ;  /* 0x000000010f0f7824 */ /* 0x000fca00008e0603 */
[----:B------:R-:W-:Y:S02]  /*7ca70*/  MOV R7, R15 ;  /* 0x0000000f00077202 */ /* 0x000fe40000000f00 */
[----:B------:R-:W-:Y:S01]  /*7ca80*/  IADD3.X R10, R10, R3, RZ, P3, !PT ;  /* 0x000000030a0a7210 */ /* 0x000fe20001ffe4ff */
[----:B------:R-:W-:Y:S04]  /*7ca90*/  STL [R1+0x2d1c], R15 ;  /* 0x002d1c0f01007387 */ /* 0x000fe80000100800 */
[----:B------:R1:W-:Y:S04]  /*7caa0*/  STL [R1+0x2d28], R8 ;  /* 0x002d280801007387 */ /* 0x0003e80000100800 */
[----:B------:R1:W-:Y:S04]  /*7cab0*/  LDGSTS.E [R2+0xe480], [R6.64], P2 ;  /* 0x0e48000006027fae */ /* 0x0003e80009121844 */
[----:B------:R1:W-:Y:S04]  /*7cac0*/  STL [R1+0x2d24], R10 ;  /* 0x002d240a01007387 */ /* 0x0003e80000100800 */
[----:B----4-:R-:W3:Y:S01]  /*7cad0*/  LDL.LU R13, [R1+0x2d4c] ;  /* 0x002d4c00010d7983 */ /* 0x010ee20000300800 */
[----:B-1----:R-:W-:-:S03]  /*7cae0*/  IMAD.MOV.U32 R6, RZ, RZ, R8 ;  /* 0x000000ffff067224 */ /* 0x002fc600078e0008 */
[----:B------:R-:W3:Y:S01]  /*7caf0*/  LDL.LU R8, [R1+0x2d50] ;  /* 0x002d500001087983 */ /* 0x000ee20000300800 */
[----:B------:R-:W-:Y:S02]  /*7cb00*/  MOV R7, R10 ;  /* 0x0000000a00077202 */ /* 0x000fe40000000f00 */
[-C--:B------:R-:W-:Y:S01]  /*7cb10*/  IADD3 R16, P1, R16, R4.reuse, RZ ;  /* 0x0000000410107210 */ /* 0x080fe20007f3e0ff */
[----:B------:R-:W3:Y:S04]  /*7cb20*/  LDL.LU R15, [R1+0x2ed4] ;  /* 0x002ed400010f7983 */ /* 0x000ee80000300800 */
[----:B------:R-:W3:Y:S01]  /*7cb30*/  LDL.LU R10, [R1+0x2ed8] ;  /* 0x002ed800010a7983 */ /* 0x000ee20000300800 */
        /* <DEDUP_REMOVED lines=8> */
[----:B------:R1:W-:Y:S04]  /*7cbc0*/  STL [R1+0x2d38], R9 ;  /* 0x002d380901007387 */ /* 0x0003e80000100800 */
[----:B------:R1:W-:Y:S04]  /*7cbd0*/  LDGSTS.E [R2+0xe580], [R6.64], P2 ;  /* 0x0e58000006027fae */ /* 0x0003e80009121844 */
[----:B------:R1:W-:Y:S04]  /*7cbe0*/  STL [R1+0x2d34], R11 ;  /* 0x002d340b01007387 */ /* 0x0003e80000100800 */
[----:B-1----:R-:W3:Y:S01]  /*7cbf0*/  LDL.LU R18, [R1+0x2edc] ;  /* 0x002edc0001127983 */ /* 0x002ee20000300800 */
[----:B------:R-:W-:-:S03]  /*7cc00*/  IMAD.MOV.U32 R6, RZ, RZ, R9 ;  /* 0x000000ffff067224 */ /* 0x000fc600078e0009 */
[----:B------:R-:W3:Y:S01]  /*7cc10*/  LDL.LU R9, [R1+0x2ee0] ;  /* 0x002ee00001097983 */ /* 0x000ee20000300800 */
[----:B------:R-:W-:-:S03]  /*7cc20*/  MOV R7, R11 ;  /* 0x0000000b00077202 */ /* 0x000fc60000000f00 */
[----:B------:R-:W3:Y:S04]  /*7cc30*/  LDL.LU R16, [R1+0x2ee4] ;  /* 0x002ee40001107983 */ /* 0x000ee80000300800 */
[----:B------:R-:W3:Y:S01]  /*7cc40*/  LDL.LU R11, [R1+0x2ee8] ;  /* 0x002ee800010b7983 */ /* 0x000ee20000300800 */
[-C--:B------:R-:W-:Y:S02]  /*7cc50*/  IADD3 R17, P1, R17, R4.reuse, RZ ;  /* 0x0000000411117210 */ /* 0x080fe40007f3e0ff */
[----:B------:R-:W-:Y:S01]  /*7cc60*/  IADD3 R12, P3, R12, R4, RZ ;  /* 0x000000040c0c7210 */ /* 0x000fe20007f7e0ff */
[----:B------:R1:W-:Y:S04]  /*7cc70*/  LDGSTS.E [R2+0xe600], [R6.64], P2 ;  /* 0x0e60000006027fae */ /* 0x0003e80009121844 */
[----:B------:R-:W-:Y:S01]  /*7cc80*/  STL [R1+0x2d40], R17 ;  /* 0x002d401101007387 */ /* 0x000fe20000100800 */
[----:B-1----:R-:W-:-:S02]  /*7cc90*/  IMAD.MOV.U32 R6, RZ, RZ, R17 ;  /* 0x000000ffff067224 */ /* 0x002fc400078e0011 */
[----:B---3--:R-:W-:-:S05]  /*7cca0*/  IMAD.X R19, R19, 0x1, R3, P1 ;  /* 0x0000000113137824 */ /* 0x008fca00008e0603 */
[----:B------:R-:W-:Y:S01]  /*7ccb0*/  MOV R7, R19 ;  /* 0x0000001300077202 */ /* 0x000fe20000000f00 */
[----:B------:R1:W-:Y:S01]  /*7ccc0*/  STL [R1+0x2d3c], R19 ;  /* 0x002d3c1301007387 */ /* 0x0003e20000100800 */
[----:B--2---:R-:W-:-:S03]  /*7ccd0*/  IADD3.X R14, R14, R3, RZ, P3, !PT ;  /* 0x000000030e0e7210 */ /* 0x004fc60001ffe4ff */
[----:B------:R-:W-:Y:S01]  /*7cce0*/  STL [R1+0x2d48], R12 ;  /* 0x002d480c01007387 */ /* 0x000fe20000100800 */
[----:B------:R-:W-:-:S03]  /*7ccf0*/  ISETP.GT.AND P1, PT, R0, 0x20, PT ;  /* 0x000000200000780c */ /* 0x000fc60003f24270 */
[----:B------:R2:W-:Y:S04]  /*7cd00*/  LDGSTS.E [R2+0xe680], [R6.64], P2 ;  /* 0x0e68000006027fae */ /* 0x0005e80009121844 */
[----:B------:R3:W-:Y:S04]  /*7cd10*/  STL [R1+0x2d44], R14 ;  /* 0x002d440e01007387 */ /* 0x0007e80000100800 */
[----:B-1----:R-:W4:Y:S01]  /*7cd20*/  LDL.LU R19, [R1+0x2eec] ;  /* 0x002eec0001137983 */ /* 0x002f220000300800 */
[----:B--2---:R-:W-:Y:S01]  /*7cd30*/  IMAD.MOV.U32 R6, RZ, RZ, R12 ;  /* 0x000000ffff067224 */ /* 0x004fe200078e000c */
[----:B------:R-:W-:-:S02]  /*7cd40*/  MOV R7, R14 ;  /* 0x0000000e00077202 */ /* 0x000fc40000000f00 */
[----:B------:R-:W2:Y:S04]  /*7cd50*/  LDL.LU R17, [R1+0x2ef0] ;  /* 0x002ef00001117983 */ /* 0x000ea80000300800 */
[----:B------:R1:W-:Y:S04]  /*7cd60*/  LDGSTS.E [R2+0xe700], [R6.64], P2 ;  /* 0x0e70000006027fae */ /* 0x0003e80009121844 */
[----:B---3--:R-:W3:Y:S04]  /*7cd70*/  LDL.LU R14, [R1+0x2ef4] ;  /* 0x002ef400010e7983 */ /* 0x008ee80000300800 */
[----:B------:R-:W3:Y:S01]  /*7cd80*/  LDL.LU R12, [R1+0x2ef8] ;  /* 0x002ef800010c7983 */ /* 0x000ee20000300800 */
        /* <DEDUP_REMOVED lines=29> */
[----:B------:R1:W-:Y:S04]  /*7cf60*/  STL [R1+0x2ee8], R11 ;  /* 0x002ee80b01007387 */ /* 0x0003e80000100800 */
[----:B------:R-:W3:Y:S04]  /*7cf70*/  LDL.LU R9, [R1+0x2f10] ;  /* 0x002f100001097983 */ /* 0x000ee80000300800 */
[----:B------:R1:W-:Y:S04]  /*7cf80*/  STL [R1+0x2ee4], R16 ;  /* 0x002ee41001007387 */ /* 0x0003e80000100800 */
[----:B------:R1:W-:Y:S04]  /*7cf90*/  LDGSTS.E [R2+0x10080], [R6.64], P1 ;  /* 0x1008000006027fae */ /* 0x0003e80008921844 */
[----:B------:R-:W3:Y:S01]  /*7cfa0*/  LDL.LU R20, [R1+0x2f18] ;  /* 0x002f180001147983 */ /* 0x000ee20000300800 */
[----:B-1----:R-:W-:-:S03]  /*7cfb0*/  IMAD.MOV.U32 R6, RZ, RZ, R11 ;  /* 0x000000ffff067224 */ /* 0x002fc600078e000b */
[----:B------:R-:W3:Y:S04]  /*7cfc0*/  LDL.LU R11, [R1+0x2f0c] ;  /* 0x002f0c00010b7983 */ /* 0x000ee80000300800 */
[----:B------:R-:W3:Y:S01]  /*7cfd0*/  LDL.LU R21, [R1+0x2f14] ;  /* 0x002f140001157983 */ /* 0x000ee20000300800 */
[----:B------:R-:W-:-:S03]  /*7cfe0*/  MOV R7, R16 ;  /* 0x0000001000077202 */ /* 0x000fc60000000f00 */
[----:B------:R-:W3:Y:S04]  /*7cff0*/  LDL.LU R18, [R1+0x2f20] ;  /* 0x002f200001127983 */ /* 0x000ee80000300800 */
[----:B------:R-:W3:Y:S04]  /*7d000*/  LDL.LU R16, [R1+0x2f28] ;  /* 0x002f280001107983 */ /* 0x000ee80000300800 */
[----:B------:R1:W-:Y:S01]  /*7d010*/  LDGSTS.E [R2+0x10100], [R6.64], P1 ;  /* 0x1010000006027fae */ /* 0x0003e20008921844 */
[----:B--2---:R-:W-:-:S05]  /*7d020*/  IADD3 R17, P2, R17, R4, RZ ;  /* 0x0000000411117210 */ /* 0x004fca0007f5e0ff */
[----:B----4-:R-:W-:Y:S01]  /*7d030*/  IMAD.X R19, R19, 0x1, R3, P2 ;  /* 0x0000000113137824 */ /* 0x010fe200010e0603 */
[----:B------:R-:W-:Y:S01]  /*7d040*/  STL [R1+0x2ef0], R17 ;  /* 0x002ef01101007387 */ /* 0x000fe20000100800 */
[----:B---3--:R-:W-:-:S03]  /*7d050*/  IADD3 R12, P3, R12, R4, RZ ;  /* 0x000000040c0c7210 */ /* 0x008fc60007f7e0ff */
        /* <DEDUP_REMOVED lines=11> */
[----:B-1----:R-:W2:Y:S04]  /*7d110*/  LDL.LU R14, [R1+0x2f30] ;  /* 0x002f3000010e7983 */ /* 0x002ea80000300800 */
[----:B------:R-:W2:Y:S04]  /*7d120*/  LDL.LU R12, [R1+0x2f38] ;  /* 0x002f3800010c7983 */ /* 0x000ea80000300800 */
        /* <DEDUP_REMOVED lines=10> */
[----:B------:R-:W2:Y:S04]  /*7d1d0*/  LDL.LU R15, [R1+0x2f2c] ;  /* 0x002f2c00010f7983 */ /* 0x000ea80000300800 */
        /* <DEDUP_REMOVED lines=22> */
[----:B------:R-:W-:-:S03]  /*7d340*/  IADD3 R16, P3, R16, R4, RZ ;  /* 0x0000000410107210 */ /* 0x000fc60007f7e0ff */
[----:B------:R-:W-:Y:S01]  /*7d350*/  STL [R1+0x2f20], R18 ;  /* 0x002f201201007387 */ /* 0x000fe20000100800 */
[----:B-1----:R-:W-:Y:S01]  /*7d360*/  IMAD.MOV.U32 R6, RZ, RZ, R20 ;  /* 0x000000ffff067224 */ /* 0x002fe200078e0014 */
[----:B------:R-:W-:-:S05]  /*7d370*/  MOV R7, R21 ;  /* 0x0000001500077202 */ /* 0x000fca0000000f00 */
[----:B------:R1:W-:Y:S02]  /*7d380*/  LDGSTS.E [R2+0x10400], [R6.64], P1 ;  /* 0x1040000006027fae */ /* 0x0003e40008921844 */
        /* <DEDUP_REMOVED lines=17> */
[----:B------:R1:W-:Y:S02]  /*7d4a0*/  STL [R1+0x2f30], R14 ;  /* 0x002f300e01007387 */ /* 0x0003e40000100800 */
        /* <DEDUP_REMOVED lines=8> */
[----:B------:R-:W3:Y:S01]  /*7d530*/  LDL.LU R14, [R1+0x30dc] ;  /* 0x0030dc00010e7983 */ /* 0x000ee20000300800 */
        /* <DEDUP_REMOVED lines=8> */
[----:B------:R1:W-:Y:S02]  /*7d5c0*/  STL [R1+0x2f40], R10 ;  /* 0x002f400a01007387 */ /* 0x0003e40000100800 */
[----:B-1----:R-:W-:Y:S02]  /*7d5d0*/  IMAD.MOV.U32 R6, RZ, RZ, R10 ;  /* 0x000000ffff067224 */ /* 0x002fe400078e000a */
        /* <DEDUP_REMOVED lines=10> */
[----:B------:R-:W-:-:S03]  /*7d680*/  MOV R7, R9 ;  /* 0x0000000900077202 */ /* 0x000fc60000000f00 */
[----:B------:R-:W3:Y:S04]  /*7d690*/  LDL.LU R11, [R1+0x30f4] ;  /* 0x0030f400010b7983 */ /* 0x000ee80000300800 */
[----:B------:R-:W3:Y:S01]  /*7d6a0*/  LDL.LU R9, [R1+0x30f8] ;  /* 0x0030f80001097983 */ /* 0x000ee20000300800 */
[----:B------:R-:W-:-:S03]  /*7d6b0*/  ISETP.GT.AND P2, PT, R0, 0x24, PT ;  /* 0x000000240000780c */ /* 0x000fc60003f44270 */
[----:B------:R1:W-:Y:S04]  /*7d6c0*/  LDGSTS.E [R2+0x10700], [R6.64], P1 ;  /* 0x1070000006027fae */ /* 0x0003e80008921844 */
[----:B------:R-:W3:Y:S04]  /*7d6d0*/  LDL.LU R18, [R1+0x3100] ;  /* 0x0031000001127983 */ /* 0x000ee80000300800 */
[----:B------:R-:W3:Y:S01]  /*7d6e0*/  LDL.LU R16, [R1+0x3108] ;  /* 0x0031080001107983 */ /* 0x000ee20000300800 */
[----:B-1----:R-:W-:-:S04]  /*7d6f0*/  SEL R6, RZ, 0x4, !P2 ;  /* 0x00000004ff067807 */ /* 0x002fc80005000000 */
[----:B------:R-:W-:-:S04]  /*7d700*/  SEL R6, R6, RZ, !P0 ;  /* 0x000000ff06067207 */ /* 0x000fc80004000000 */
[----:B------:R-:W-:Y:S02]  /*7d710*/  ISETP.NE.U32.AND P2, PT, R6, RZ, PT ;  /* 0x000000ff0600720c */ /* 0x000fe40003f45070 */
[----:B--2---:R-:W-:-:S05]  /*7d720*/  IADD3 R17, P3, R17, R4, RZ ;  /* 0x0000000411117210 */ /* 0x004fca0007f7e0ff */
[----:B----4-:R-:W-:Y:S01]  /*7d730*/  IMAD.X R19, R19, 0x1, R3, P3 ;  /* 0x0000000113137824 */ /* 0x010fe200018e0603 */
[----:B---3--:R-:W-:Y:S01]  /*7d740*/  IADD3 R20, P4, R20, R4, RZ ;  /* 0x0000000414147210 */ /* 0x008fe20007f9e0ff */
        /* <DEDUP_REMOVED lines=8> */
[----:B------:R-:W-:Y:S04]  /*7d7d0*/  STL [R1+0x30d4], R21 ;  /* 0x0030d41501007387 */ /* 0x000fe80000100800 */
[----:B------:R-:W4:Y:S01]  /*7d7e0*/  LDL.LU R17, [R1+0x3104] ;  /* 0x0031040001117983 */ /* 0x000f220000300800 */
[----:B--2---:R-:W-:Y:S01]  /*7d7f0*/  IMAD.MOV.U32 R6, RZ, RZ, R20 ;  /* 0x000000ffff067224 */ /* 0x004fe200078e0014 */
[----:B------:R-:W-:-:S05]  /*7d800*/  MOV R7, R21 ;  /* 0x0000001500077202 */ /* 0x000fca0000000f00 */
[----:B------:R1:W-:Y:S01]  /*7d810*/  LDGSTS.E [R2+0x12000], [R6.64], P2 ;  /* 0x1200000006027fae */ /* 0x0003e20009121844 */
[----:B------:R-:W-:-:S05]  /*7d820*/  IADD3 R12, P1, R12, R4, RZ ;  /* 0x000000040c0c7210 */ /* 0x000fca0007f3e0ff */
[----:B------:R-:W-:Y:S01]  /*7d830*/  IMAD.X R14, R14, 0x1, R3, P1 ;  /* 0x000000010e0e7824 */ /* 0x000fe200008e0603 */
[----:B------:R-:W-:Y:S01]  /*7d840*/  IADD3 R13, P3, R13, R4, RZ ;  /* 0x000000040d0d7210 */ /* 0x000fe20007f7e0ff */
[----:B------:R-:W-:Y:S01]  /*7d850*/  STL [R1+0x30e0], R12 ;  /* 0x0030e00c01007387 */ /* 0x000fe20000100800 */
[----:B-1----:R-:W-:Y:S02]  /*7d860*/  IMAD.MOV.U32 R6, RZ, RZ, R12 ;  /* 0x000000ffff067224 */ /* 0x002fe400078e000c */
[----:B------:R-:W-:Y:S02]  /*7d870*/  MOV R7, R14 ;  /* 0x0000000e00077202 */ /* 0x000fe40000000f00 */
[----:B------:R-:W-:Y:S01]  /*7d880*/  IADD3.X R15, R15, R3, RZ, P3, !PT ;  /* 0x000000030f0f7210 */ /* 0x000fe20001ffe4ff */
[----:B------:R1:W-:Y:S04]  /*7d890*/  STL [R1+0x30dc], R14 ;  /* 0x0030dc0e01007387 */ /* 0x0003e80000100800 */
[----:B------:R-:W-:Y:S04]  /*7d8a0*/  STL [R1+0x30e8], R13 ;  /* 0x0030e80d01007387 */ /* 0x000fe80000100800 */
[----:B------:R2:W-:Y:S04]  /*7d8b0*/  LDGSTS.E [R2+0x12080], [R6.64], P2 ;  /* 0x1208000006027fae */ /* 0x0005e80009121844 */
[----:B-1----:R-:W4:Y:S04]  /*7d8c0*/  LDL.LU R14, [R1+0x3110] ;  /* 0x00311000010e7983 */ /* 0x002f280000300800 */
        /* <DEDUP_REMOVED lines=17> */
[----:B-1----:R-:W2:Y:S04]  /*7d9e0*/  LDL.LU R10, [R1+0x3120] ;  /* 0x00312000010a7983 */ /* 0x002ea80000300800 */
[----:B------:R1:W-:Y:S04]  /*7d9f0*/  STL [R1+0x30f4], R11 ;  /* 0x0030f40b01007387 */ /* 0x0003e80000100800 */
[----:B------:R-:W2:Y:S01]  /*7da00*/  LDL.LU R8, [R1+0x3128] ;  /* 0x0031280001087983 */ /* 0x000ea20000300800 */
[----:B------:R-:W-:Y:S01]  /*7da10*/  MOV R7, R11 ;  /* 0x0000000b00077202 */ /* 0x000fe20000000f00 */
[----:B------:R-:W-:-:S02]  /*7da20*/  IMAD.MOV.U32 R6, RZ, RZ, R9 ;  /* 0x000000ffff067224 */ /* 0x000fc400078e0009 */
[----:B-1----:R-:W2:Y:S04]  /*7da30*/  LDL.LU R11, [R1+0x311c] ;  /* 0x00311c00010b7983 */ /* 0x002ea80000300800 */
[----:B------:R-:W2:Y:S01]  /*7da40*/  LDL.LU R9, [R1+0x3124] ;  /* 0x0031240001097983 */ /* 0x000ea20000300800 */
[-C--:B------:R-:W-:Y:S02]  /*7da50*/  IADD3 R18, P1, R18, R4.reuse, RZ ;  /* 0x0000000412127210 */ /* 0x080fe40007f3e0ff */
[----:B------:R-:W-:Y:S01]  /*7da60*/  IADD3 R16, P3, R16, R4, RZ ;  /* 0x0000000410107210 */ /* 0x000fe20007f7e0ff */
[----:B------:R1:W-:Y:S04]  /*7da70*/  LDGSTS.E [R2+0x12200], [R6.64], P2 ;  /* 0x1220000006027fae */ /* 0x0003e80009121844 */
[----:B------:R3:W-:Y:S01]  /*7da80*/  STL [R1+0x3100], R18 ;  /* 0x0031001201007387 */ /* 0x0007e20000100800 */
[----:B-1----:R-:W-:-:S02]  /*7da90*/  IMAD.MOV.U32 R6, RZ, RZ, R18 ;  /* 0x000000ffff067224 */ /* 0x002fc400078e0012 */
[----:B---3--:R-:W-:-:S05]  /*7daa0*/  IMAD.X R19, R19, 0x1, R3, P1 ;  /* 0x0000000113137824 */ /* 0x008fca00008e0603 */
[----:B------:R-:W-:Y:S01]  /*7dab0*/  STL [R1+0x30fc], R19 ;  /* 0x0030fc1301007387 */ /* 0x000fe20000100800 */
[----:B----4-:R-:W-:-:S03]  /*7dac0*/  IADD3.X R17, R17, R3, RZ, P3, !PT ;  /* 0x0000000311117210 */ /* 0x010fc60001ffe4ff */
[----:B------:R1:W-:Y:S04]  /*7dad0*/  STL [R1+0x3108], R16 ;  /* 0x0031081001007387 */ /* 0x0003e80000100800 */
[----:B------:R3:W-:Y:S04]  /*7dae0*/  STL [R1+0x3104], R17 ;  /* 0x0031041101007387 */ /* 0x0007e80000100800 */
[----:B------:R-:W4:Y:S04]  /*7daf0*/  LDL.LU R23, [R1+0x312c] ;  /* 0x00312c0001177983 */ /* 0x000f280000300800 */
[----:B------:R-:W4:Y:S01]  /*7db00*/  LDL.LU R22, [R1+0x3130] ;  /* 0x0031300001167983 */ /* 0x000f220000300800 */
[----:B------:R-:W-:-:S03]  /*7db10*/  MOV R7, R19 ;  /* 0x0000001300077202 */ /* 0x000fc60000000f00 */
[----:B------:R-:W4:Y:S04]  /*7db20*/  LDL.LU R21, [R1+0x3134] ;  /* 0x0031340001157983 */ /* 0x000f280000300800 */
[----:B------:R-:W4:Y:S04]  /*7db30*/  LDL.LU R20, [R1+0x3138] ;  /* 0x0031380001147983 */ /* 0x000f280000300800 */
[----:B------:R1:W-:Y:S04]  /*7db40*/  LDGSTS.E [R2+0x12280], [R6.64], P2 ;  /* 0x1228000006027fae */ /* 0x0003e80009121844 */
[----:B------:R-:W4:Y:S01]  /*7db50*/  LDL.LU R18, [R1+0x3140] ;  /* 0x0031400001127983 */ /* 0x000f220000300800 */
[----:B-1----:R-:W-:-:S03]  /*7db60*/  IMAD.MOV.U32 R6, RZ, RZ, R16 ;  /* 0x000000ffff067224 */ /* 0x002fc600078e0010 */
[----:B------:R-:W4:Y:S01]  /*7db70*/  LDL.LU R16, [R1+0x3148] ;  /* 0x0031480001107983 */ /* 0x000f220000300800 */
[----:B------:R-:W-:-:S05]  /*7db80*/  MOV R7, R17 ;  /* 0x0000001100077202 */ /* 0x000fca0000000f00 */
[----:B------:R1:W-:Y:S01]  /*7db90*/  LDGSTS.E [R2+0x12300], [R6.64], P2 ;  /* 0x1230000006027fae */ /* 0x0003e20009121844 */
[----:B------:R-:W-:-:S05]  /*7dba0*/  IADD3 R14, P1, R14, R4, RZ ;  /* 0x000000040e0e7210 */ /* 0x000fca0007f3e0ff */
[----:B------:R1:W-:Y:S01]  /*7dbb0*/  STL [R1+0x3110], R14 ;  /* 0x0031100e01007387 */ /* 0x0003e20000100800 */
[----:B------:R-:W-:Y:S01]  /*7dbc0*/  IADD3 R12, P3, R12, R4, RZ ;  /* 0x000000040c0c7210 */ /* 0x000fe20007f7e0ff */
[----:B--2---:R-:W-:-:S05]  /*7dbd0*/  IMAD.X R15, R15, 0x1, R3, P1 ;  /* 0x000000010f0f7824 */ /* 0x004fca00008e0603 */
[----:B------:R-:W-:Y:S01]  /*7dbe0*/  STL [R1+0x310c], R15 ;  /* 0x00310c0f01007387 */ /* 0x000fe20000100800 */
[----:B------:R-:W-:-:S03]  /*7dbf0*/  IADD3.X R13, R13, R3, RZ, P3, !PT ;  /* 0x000000030d0d7210 */ /* 0x000fc60001ffe4ff */
[----:B------:R2:W-:Y:S04]  /*7dc00*/  STL [R1+0x3118], R12 ;  /* 0x0031180c01007387 */ /* 0x0005e80000100800 */
[----:B------:R-:W4:Y:S04]  /*7dc10*/  LDL.LU R19, [R1+0x313c] ;  /* 0x00313c0001137983 */ /* 0x000f280000300800 */
[----:B------:R2:W-:Y:S04]  /*7dc20*/  STL [R1+0x3114], R13 ;  /* 0x0031140d01007387 */ /* 0x0005e80000100800 */
[----:B---3--:R-:W3:Y:S01]  /*7dc30*/  LDL.LU R17, [R1+0x3144] ;  /* 0x0031440001117983 */ /* 0x008ee20000300800 */
[----:B-1----:R-:W-:Y:S01]  /*7dc40*/  IMAD.MOV.U32 R6, RZ, RZ, R14 ;  /* 0x000000ffff067224 */ /* 0x002fe200078e000e */
[----:B------:R-:W-:-:S02]  /*7dc50*/  MOV R7, R15 ;  /* 0x0000000f00077202 */ /* 0x000fc40000000f00 */
[----:B------:R-:W3:Y:S04]  /*7dc60*/  LDL.LU R14, [R1+0x3150] ;  /* 0x00315000010e7983 */ /* 0x000ee80000300800 */
[----:B------:R1:W-:Y:S02]  /*7dc70*/  LDGSTS.E [R2+0x12380], [R6.64], P2 ;  /* 0x1238000006027fae */ /* 0x0003e40009121844 */
[----:B-1----:R-:W-:Y:S01]  /*7dc80*/  IMAD.MOV.U32 R6, RZ, RZ, R12 ;  /* 0x000000ffff067224 */ /* 0x002fe200078e000c */
[----:B------:R-:W-:Y:S01]  /*7dc90*/  MOV R7, R13 ;  /* 0x0000000d00077202 */ /* 0x000fe20000000f00 */
[----:B--2---:R-:W2:Y:S04]  /*7dca0*/  LDL.LU R12, [R1+0x32d8] ;  /* 0x0032d800010c7983 */ /* 0x004ea80000300800 */
[----:B------:R1:W-:Y:S01]  /*7dcb0*/  LDGSTS.E [R2+0x12400], [R6.64], P2 ;  /* 0x1240000006027fae */ /* 0x0003e20009121844 */
[----:B------:R-:W-:-:S02]  /*7dcc0*/  IADD3 R10, P1, R10, R4, RZ ;  /* 0x000000040a0a7210 */ /* 0x000fc40007f3e0ff */
[----:B------:R-:W-:-:S03]  /*7dcd0*/  IADD3 R8, P3, R8, R4, RZ ;  /* 0x0000000408087210 */ /* 0x000fc60007f7e0ff */
[----:B------:R-:W-:Y:S01]  /*7dce0*/  STL [R1+0x3120], R10 ;  /* 0x0031200a01007387 */ /* 0x000fe20000100800 */
[----:B------:R-:W-:Y:S01]  /*7dcf0*/  IMAD.X R11, R11, 0x1, R3, P1 ;  /* 0x000000010b0b7824 */ /* 0x000fe200008e0603 */
[----:B------:R-:W-:-:S04]  /*7dd00*/  IADD3.X R9, R9, R3, RZ, P3, !PT ;  /* 0x0000000309097210 */ /* 0x000fc80001ffe4ff */
[----:B------:R1:W-:Y:S04]  /*7dd10*/  STL [R1+0x311c], R11 ;  /* 0x00311c0b01007387 */ /* 0x0003e80000100800 */
[----:B------:R-:W-:Y:S01]  /*7dd20*/  STL [R1+0x3128], R8 ;  /* 0x0031280801007387 */ /* 0x000fe20000100800 */
[----:B-1----:R-:W-:-:S03]  /*7dd30*/  IMAD.MOV.U32 R6, RZ, RZ, R10 ;  /* 0x000000ffff067224 */ /* 0x002fc600078e000a */
[----:B------:R-:W2:Y:S01]  /*7dd40*/  LDL.LU R15, [R1+0x314c] ;  /* 0x00314c00010f7983 */ /* 0x000ea20000300800 */
[----:B------:R-:W-:-:S03]  /*7dd50*/  MOV R7, R11 ;  /* 0x0000000b00077202 */ /* 0x000fc60000000f00 */
[----:B------:R1:W-:Y:S04]  /*7dd60*/  STL [R1+0x3124], R9 ;  /* 0x0031240901007387 */ /* 0x0003e80000100800 */
[----:B------:R-:W2:Y:S04]  /*7dd70*/  LDL.LU R13, [R1+0x32d4] ;  /* 0x0032d400010d7983 */ /* 0x000ea80000300800 */
[----:B------:R-:W2:Y:S04]  /*7dd80*/  LDL.LU R11, [R1+0x32dc] ;  /* 0x0032dc00010b7983 */ /* 0x000ea80000300800 */
[----:B------:R-:W2:Y:S04]  /*7dd90*/  LDL.LU R10, [R1+0x32e0] ;  /* 0x0032e000010a7983 */ /* 0x000ea80000300800 */
[----:B------:R1:W-:Y:S02]  /*7dda0*/  LDGSTS.E [R2+0x12480], [R6.64], P2 ;  /* 0x1248000006027fae */ /* 0x0003e40009121844 */
[----:B-1----:R-:W-:Y:S01]  /*7ddb0*/  MOV R7, R9 ;  /* 0x0000000900077202 */ /* 0x002fe20000000f00 */
[----:B------:R-:W-:Y:S01]  /*7ddc0*/  IMAD.MOV.U32 R6, RZ, RZ, R8 ;  /* 0x000000ffff067224 */ /* 0x000fe200078e0008 */
[----:B------:R-:W2:Y:S04]  /*7ddd0*/  LDL.LU R9, [R1+0x32e4] ;  /* 0x0032e40001097983 */ /* 0x000ea80000300800 */
[----:B------:R-:W2:Y:S04]  /*7dde0*/  LDL.LU R8, [R1+0x32e8] ;  /* 0x0032e80001087983 */ /* 0x000ea80000300800 */
[----:B------:R1:W-:Y:S01]  /*7ddf0*/  LDGSTS.E [R2+0x12500], [R6.64], P2 ;  /* 0x1250000006027fae */ /* 0x0003e20009121844 */
[----:B----4-:R-:W-:-:S05]  /*7de00*/  IADD3 R22, P1, R22, R4, RZ ;  /* 0x0000000416167210 */ /* 0x010fca0007f3e0ff */
[----:B------:R-:W-:Y:S01]  /*7de10*/  IMAD.X R23, R23, 0x1, R3, P1 ;  /* 0x0000000117177824 */ /* 0x000fe200008e0603 */
[----:B------:R-:W-:Y:S01]  /*7de20*/  IADD3 R20, P3, R20, R4, RZ ;  /* 0x0000000414147210 */ /* 0x000fe20007f7e0ff */
[----:B-1----:R-:W-:-:S03]  /*7de30*/  IMAD.MOV.U32 R6, RZ, RZ, R22 ;  /* 0x000000ffff067224 */ /* 0x002fc600078e0016 */
[----:B------:R-:W-:Y:S02]  /*7de40*/  MOV R7, R23 ;  /* 0x0000001700077202 */ /* 0x000fe40000000f00 */
[----:B------:R-:W-:-:S03]  /*7de50*/  IADD3.X R21, R21, R3, RZ, P3, !PT ;  /* 0x0000000315157210 */ /* 0x000fc60001ffe4ff */
[----:B------:R1:W-:Y:S01]  /*7de60*/  LDGSTS.E [R2+0x12580], [R6.64], P2 ;  /* 0x1258000006027fae */ /* 0x0003e20009121844 */
[-C--:B------:R-:W-:Y:S01]  /*7de70*/  IADD3 R18, P1, R18, R4.reuse, RZ ;  /* 0x0000000412127210 */ /* 0x080fe20007f3e0ff */
[----:B-1----:R-:W-:Y:S01]  /*7de80*/  IMAD.MOV.U32 R6, RZ, RZ, R20 ;  /* 0x000000ffff067224 */ /* 0x002fe200078e0014 */
[----:B------:R-:W-:Y:S02]  /*7de90*/  MOV R7, R21 ;  /* 0x0000001500077202 */ /* 0x000fe40000000f00 */
[----:B------:R-:W-:-:S03]  /*7dea0*/  IADD3 R16, P3, R16, R4, RZ ;  /* 0x0000000410107210 */ /* 0x000fc60007f7e0ff */
[----:B------:R1:W-:Y:S02]  /*7deb0*/  LDGSTS.E [R2+0x12600], [R6.64], P2 ;  /* 0x1260000006027fae */ /* 0x0003e40009121844 */
[----:B-1----:R-:W-:Y:S02]  /*7dec0*/  IMAD.MOV.U32 R6, RZ, RZ, R18 ;  /* 0x000000ffff067224 */ /* 0x002fe400078e0012 */
[----:B------:R-:W-:Y:S01]  /*7ded0*/  STL [R1+0x3130], R22 ;  /* 0x0031301601007387 */ /* 0x000fe20000100800 */
[----:B------:R-:W-:-:S05]  /*7dee0*/  IMAD.X R19, R19, 0x1, R3, P1 ;  /* 0x0000000113137824 */ /* 0x000fca00008e0603 */
[----:B------:R-:W-:Y:S02]  /*7def0*/  MOV R7, R19 ;  /* 0x0000001300077202 */ /* 0x000fe40000000f00 */
[----:B---3--:R-:W-:-:S03]  /*7df00*/  IADD3.X R17, R17, R3, RZ, P3, !PT ;  /* 0x0000000311117210 */ /* 0x008fc60001ffe4ff */
[----:B------:R1:W-:Y:S01]  /*7df10*/  LDGSTS.E [R2+0x12680], [R6.64], P2 ;  /* 0x1268000006027fae */ /* 0x0003e20009121844 */
[----:B------:R-:W-:Y:S01]  /*7df20*/  ISETP.GT.AND P1, PT, R0, 0x28, PT ;  /* 0x000000280000780c */ /* 0x000fe20003f24270 */
[----:B-1----:R-:W-:Y:S01]  /*7df30*/  IMAD.MOV.U32 R6, RZ, RZ, R16 ;  /* 0x000000ffff067224 */ /* 0x002fe200078e0010 */
[----:B------:R-:W-:-:S05]  /*7df40*/  MOV R7, R17 ;  /* 0x0000001100077202 */ /* 0x000fca0000000f00 */
[----:B------:R1:W-:Y:S01]  /*7df50*/  LDGSTS.E [R2+0x12700], [R6.64], P2 ;  /* 0x1270000006027fae */ /* 0x0003e20009121844 */
[-C--:B--2---:R-:W-:Y:S02]  /*7df60*/  IADD3 R12, P3, R12, R4.reuse, RZ ;  /* 0x000000040c0c7210 */ /* 0x084fe40007f7e0ff */
[----:B-1----:R-:W-:Y:S02]  /*7df70*/  SEL R6, RZ, 0x4, !P1 ;  /* 0x00000004ff067807 */ /* 0x002fe40004800000 */
[----:B------:R-:W-:Y:S02]  /*7df80*/  IADD3 R14, P1, R14, R4, RZ ;  /* 0x000000040e0e7210 */ /* 0x000fe40007f3e0ff */
[----:B------:R-:W-:Y:S01]  /*7df90*/  SEL R6, R6, RZ, !P0 ;  /* 0x000000ff06067207 */ /* 0x000fe20004000000 */
[----:B------:R-:W-:Y:S03]  /*7dfa0*/  STL [R1+0x312c], R23 ;  /* 0x00312c1701007387 */ /* 0x000fe60000100800 */
[----:B------:R-:W-:Y:S01]  /*7dfb0*/  ISETP.NE.U32.AND P5, PT, R6, RZ, PT ;  /* 0x000000ff0600720c */ /* 0x000fe20003fa5070 */
[----:B------:R-:W-:Y:S01]  /*7dfc0*/  STL [R1+0x3138], R20 ;  /* 0x0031381401007387 */ /* 0x000fe20000100800 */
[----:B------:R-:W-:-:S03]  /*7dfd0*/  IMAD.MOV.U32 R6, RZ, RZ, R14 ;  /* 0x000000ffff067224 */ /* 0x000fc600078e000e */
[----:B------:R-:W-:Y:S04]  /*7dfe0*/  STL [R1+0x3134], R21 ;  /* 0x0031341501007387 */ /* 0x000fe80000100800 */
[----:B------:R-:W-:Y:S04]  /*7dff0*/  STL [R1+0x3140], R18 ;  /* 0x0031401201007387 */ /* 0x000fe80000100800 */
[----:B------:R-:W-:Y:S04]  /*7e000*/  STL [R1+0x313c], R19 ;  /* 0x00313c1301007387 */ /* 0x000fe80000100800 */
[----:B------:R-:W-:Y:S04]  /*7e010*/  STL [R1+0x3148], R16 ;  /* 0x0031481001007387 */ /* 0x000fe80000100800 */
[----:B------:R-:W-:Y:S01]  /*7e020*/  STL [R1+0x3144], R17 ;  /* 0x0031441101007387 */ /* 0x000fe20000100800 */
[----:B------:R-:W-:-:S05]  /*7e030*/  IMAD.X R15, R15, 0x1, R3, P1 ;  /* 0x000000010f0f7824 */ /* 0x000fca00008e0603 */
[----:B------:R-:W-:Y:S01]  /*7e040*/  MOV R7, R15 ;  /* 0x0000000f00077202 */ /* 0x000fe20000000f00 */
[----:B------:R-:W-:Y:S01]  /*7e050*/  STL [R1+0x3150], R14 ;  /* 0x0031500e01007387 */ /* 0x000fe20000100800 */
[----:B------:R-:W-:-:S03]  /*7e060*/  IADD3.X R13, R13, R3, RZ, P3, !PT ;  /* 0x000000030d0d7210 */ /* 0x000fc60001ffe4ff */
[----:B------:R1:W-:Y:S01]  /*7e070*/  LDGSTS.E [R2+0x12780], [R6.64], P2 ;  /* 0x1278000006027fae */ /* 0x0003e20009121844 */
[----:B------:R-:W-:-:S03]  /*7e080*/  IADD3 R10, P1, R10, R4, RZ ;  /* 0x000000040a0a7210 */ /* 0x000fc60007f3e0ff */
[----:B------:R2:W-:Y:S02]  /*7e090*/  STL [R1+0x314c], R15 ;  /* 0x00314c0f01007387 */ /* 0x0005e40000100800 */
[----:B------:R-:W-:Y:S02]  /*7e0a0*/  IMAD.X R11, R11, 0x1, R3, P1 ;  /* 0x000000010b0b7824 */ /* 0x000fe400008e0603 */
[----:B------:R-:W-:Y:S01]  /*7e0b0*/  STL [R1+0x32d8], R12 ;  /* 0x0032d80c01007387 */ /* 0x000fe20000100800 */
[----:B-1----:R-:W-:Y:S01]  /*7e0c0*/  IMAD.MOV.U32 R6, RZ, RZ, R12 ;  /* 0x000000ffff067224 */ /* 0x002fe200078e000c */
[----:B------:R-:W-:Y:S02]  /*7e0d0*/  MOV R7, R13 ;  /* 0x0000000d00077202 */ /* 0x000fe40000000f00 */
[----:B------:R-:W-:Y:S04]  /*7e0e0*/  STL [R1+0x32d4], R13 ;  /* 0x0032d40d01007387 */ /* 0x000fe80000100800 */
[----:B------:R-:W-:Y:S01]  /*7e0f0*/  STL [R1+0x32e0], R10 ;  /* 0x0032e00a01007387 */ /* 0x000fe20000100800 */
[----:B------:R-:W-:Y:S03]  /*7e100*/  STL [R1+0x32dc], R11 ;  /* 0x0032dc0b01007387 */ /* 0x000fe60000100800 */
[----:B------:R1:W-:Y:S01]  /*7e110*/  LDGSTS.E [R2+0x14000], [R6.64], P5 ;  /* 0x1400000006027fae */ /* 0x0003e2000a921844 */
[----:B------:R-:W-:Y:S01]  /*7e120*/  IADD3 R8, P2, R8, R4, RZ ;  /* 0x0000000408087210 */ /* 0x000fe20007f5e0ff */
[----:B-1----:R-:W-:Y:S01]  /*7e130*/  IMAD.MOV.U32 R6, RZ, RZ, R10 ;  /* 0x000000ffff067224 */ /* 0x002fe200078e000a */
[----:B------:R-:W-:-:S03]  /*7e140*/  MOV R7, R11 ;  /* 0x0000000b00077202 */ /* 0x000fc60000000f00 */
[----:B------:R-:W-:Y:S01]  /*7e150*/  STL [R1+0x32e8], R8 ;  /* 0x0032e80801007387 */ /* 0x000fe20000100800 */
[----:B--2---:R-:W2:Y:S01]  /*7e160*/  LDL.LU.64 R14, [R1+0x2690] ;  /* 0x00269000010e7983 */ /* 0x004ea20000300a00 */
[----:B------:R-:W-:Y:S02]  /*7e170*/  IADD3.X R9, R9, R3, RZ, P2, !PT ;  /* 0x0000000309097210 */ /* 0x000fe400017fe4ff */
[----:B------:R1:W-:Y:S04]  /*7e180*/  LDGSTS.E [R2+0x14080], [R6.64], P5 ;  /* 0x1408000006027fae */ /* 0x0003e8000a921844 */
[----:B------:R3:W-:Y:S01]  /*7e190*/  STL [R1+0x32e4], R9 ;  /* 0x0032e40901007387 */ /* 0x0007e20000100800 */
[----:B-1----:R-:W-:Y:S01]  /*7e1a0*/  IMAD.MOV.U32 R6, RZ, RZ, R8 ;  /* 0x000000ffff067224 */ /* 0x002fe200078e0008 */
[----:B------:R-:W-:-:S02]  /*7e1b0*/  MOV R7, R9 ;  /* 0x0000000900077202 */ /* 0x000fc40000000f00 */
[----:B---3--:R-:W3:Y:S01]  /*7e1c0*/  LDL.LU.64 R8, [R1+0x2688] ;  /* 0x0026880001087983 */ /* 0x008ee20000300a00 */
[----:B------:R-:W4:Y:S02]  /*7e1d0*/  LDL.LU.64 R12, [R1+0x2680] ;  /* 0x00268000010c7983 */ /* 0x000f240000300a00 */
[----:B------:R-:W4:Y:S02]  /*7e1e0*/  LDL.LU.64 R24, [R1+0x2678] ;  /* 0x0026780001187983 */ /* 0x000f240000300a00 */
[----:B------:R-:W4:Y:S01]  /*7e1f0*/  LDL.LU.64 R18, [R1+0x2670] ;  /* 0x0026700001127983 */ /* 0x000f220000300a00 */
[----:B------:R-:W4:Y:S01]  /*7e200*/  LDL.LU.64 R10, [R1+0x2668] ;  /* 0x00266800010a7983 */ /* 0x000f220000300a00 */
[----:B------:R-:W4:Y:S02]  /*7e210*/  LDL.LU.64 R16, [R1+0x2660] ;  /* 0x0026600001107983 */ /* 0x000f240000300a00 */
[----:B------:R-:W4:Y:S02]  /*7e220*/  LDL.LU.64 R22, [R1+0x2658] ;  /* 0x0026580001167983 */ /* 0x000f240000300a00 */
[----:B------:R-:W4:Y:S01]  /*7e230*/  LDL.LU.64 R20, [R1+0x2650] ;  /* 0x0026500001147983 */ /* 0x000f220000300a00 */
[C---:B------:R-:W-:Y:S01]  /*7e240*/  ISETP.GT.AND P1, PT, R0.reuse, 0x2c, PT ;  /* 0x0000002c0000780c */ /* 0x040fe20003f24270 */
[----:B------:R1:W-:Y:S01]  /*7e250*/  LDGSTS.E [R2+0x14100], [R6.64], P5 ;  /* 0x1410000006027fae */ /* 0x0003e2000a921844 */
[----:B------:R-:W-:-:S02]  /*7e260*/  ISETP.GT.AND P2, PT, R0, 0x30, PT ;  /* 0x000000300000780c */ /* 0x000fc40003f44270 */
[C---:B------:R-:W-:Y:S02]  /*7e270*/  ISETP.GT.AND P3, PT, R0.reuse, 0x38, PT ;  /* 0x000000380000780c */ /* 0x040fe40003f64270 */
[----:B------:R-:W-:Y:S01]  /*7e280*/  ISETP.GT.AND P4, PT, R0, 0x34, PT ;  /* 0x000000340000780c */ /* 0x000fe20003f84270 */
[----:B------:R-:W4:Y:S01]  /*7e290*/  LDL.LU.64 R28, [R1+0x2648] ;  /* 0x00264800011c7983 */ /* 0x000f220000300a00 */
[----:B------:R-:W4:Y:S01]  /*7e2a0*/  LDL.LU.64 R26, [R1+0x2640] ;  /* 0x00264000011a7983 */ /* 0x000f220000300a00 */
[----:B-1----:R-:W-:Y:S02]  /*7e2b0*/  SEL R7, RZ, 0x4, !P1 ;  /* 0x00000004ff077807 */ /* 0x002fe40004800000 */
[----:B------:R-:W-:Y:S02]  /*7e2c0*/  SEL R6, RZ, 0x4, !P2 ;  /* 0x00000004ff067807 */ /* 0x000fe40005000000 */
[----:B------:R-:W-:Y:S02]  /*7e2d0*/  SEL R7, R7, RZ, !P0 ;  /* 0x000000ff07077207 */ /* 0x000fe40004000000 */
[----:B------:R-:W-:-:S02]  /*7e2e0*/  SEL R6, R6, RZ, !P0 ;  /* 0x000000ff06067207 */ /* 0x000fc40004000000 */
[----:B------:R-:W-:Y:S01]  /*7e2f0*/  ISETP.NE.U32.AND P1, PT, R7, RZ, PT ;  /* 0x000000ff0700720c */ /* 0x000fe20003f25070 */
[----:B------:R-:W-:Y:S01]  /*7e300*/  SEL R7, RZ, 0x4, !P3 ;  /* 0x00000004ff077807 */ /* 0x000fe20005800000 */
[----:B------:R-:W-:Y:S01]  /*7e310*/  ISETP.NE.U32.AND P2, PT, R6, RZ, PT ;  /* 0x000000ff0600720c */ /* 0x000fe20003f45070 */
[----:B------:R-:W-:Y:S02]  /*7e320*/  SEL R6, RZ, 0x4, !P4 ;  /* 0x00000004ff067807 */ /* 0x000fe40006000000 */
[----:B------:R-:W-:Y:S02]  /*7e330*/  SEL R7, R7, RZ, !P0 ;  /* 0x000000ff07077207 */ /* 0x000fe40004000000 */
[----:B------:R-:W-:Y:S02]  /*7e340*/  SEL R6, R6, RZ, !P0 ;  /* 0x000000ff06067207 */ /* 0x000fe40004000000 */
[----:B------:R-:W-:Y:S02]  /*7e350*/  ISETP.NE.U32.AND P4, PT, R7, RZ, PT ;  /* 0x000000ff0700720c */ /* 0x000fe40003f85070 */
[----:B------:R-:W-:-:S02]  /*7e360*/  ISETP.NE.U32.AND P3, PT, R6, RZ, PT ;  /* 0x000000ff0600720c */ /* 0x000fc40003f65070 */
[----:B--2---:R-:W-:-:S05]  /*7e370*/  IADD3 R7, P6, R14, R4, RZ ;  /* 0x000000040e077210 */ /* 0x004fca0007fde0ff */
[----:B------:R-:W-:Y:S02]  /*7e380*/  IMAD.X R6, R15, 0x1, R3, P6 ;  /* 0x000000010f067824 */ /* 0x000fe400030e0603 */
[----:B------:R-:W2:Y:S01]  /*7e390*/  LDL.LU.64 R14, [R1+0x2638] ;  /* 0x00263800010e7983 */ /* 0x000ea20000300a00 */
[----:B---3--:R-:W-:-:S04]  /*7e3a0*/  IADD3 R181, P6, R8, R4, RZ ;  /* 0x0000000408b57210 */ /* 0x008fc80007fde0ff */
[----:B------:R-:W-:Y:S02]  /*7e3b0*/  IADD3.X R180, R9, R3, RZ, P6, !PT ;  /* 0x0000000309b47210 */ /* 0x000fe400037fe4ff */
[----:B------:R-:W3:Y:S01]  /*7e3c0*/  LDL.LU.64 R8, [R1+0x2630] ;  /* 0x0026300001087983 */ /* 0x000ee20000300a00 */
[----:B----4-:R-:W-:-:S05]  /*7e3d0*/  IADD3 R183, P6, R12, R4, RZ ;  /* 0x000000040cb77210 */ /* 0x010fca0007fde0ff */
[----:B------:R-:W-:Y:S02]  /*7e3e0*/  IMAD.X R182, R13, 0x1, R3, P6 ;  /* 0x000000010db67824 */ /* 0x000fe400030e0603 */
[----:B------:R-:W4:Y:S01]  /*7e3f0*/  LDL.LU.64 R12, [R1+0x2118] ;  /* 0x00211800010c7983 */ /* 0x000f220000300a00 */
[----:B------:R-:W-:-:S04]  /*7e400*/  IADD3 R185, P6, R24, R4, RZ ;  /* 0x0000000418b97210 */ /* 0x000fc80007fde0ff */
[-C--:B------:R-:W-:Y:S01]  /*7e410*/  IADD3.X R184, R25, R3.reuse, RZ, P6, !PT ;  /* 0x0000000319b87210 */ /* 0x080fe200037fe4ff */
[-C--:B------:R-:W-:Y:S01]  /*7e420*/  IADD3 R187, P6, R18, R4.reuse, RZ ;  /* 0x0000000412bb7210 */ /* 0x080fe20007fde0ff */
[----:B------:R-:W4:Y:S04]  /*7e430*/  LDL.LU.64 R24, [R1+0x2110] ;  /* 0x0021100001187983 */ /* 0x000f280000300a00 */
[--C-:B------:R-:W-:Y:S01]  /*7e440*/  IMAD.X R186, R19, 0x1, R3.reuse, P6 ;  /* 0x0000000113ba7824 */ /* 0x100fe200030e0603 */
[-C--:B------:R-:W-:Y:S01]  /*7e450*/  IADD3 R189, P6, R10, R4.reuse, RZ ;  /* 0x000000040abd7210 */ /* 0x080fe20007fde0ff */
[----:B------:R-:W4:Y:S03]  /*7e460*/  LDL.LU.64 R18, [R1+0x2108] ;  /* 0x0021080001127983 */ /* 0x000f260000300a00 */
[-C--:B------:R-:W-:Y:S01]  /*7e470*/  IADD3.X R188, R11, R3.reuse, RZ, P6, !PT ;  /* 0x000000030bbc7210 */ /* 0x080fe200037fe4ff */
[-C--:B------:R-:W-:Y:S01]  /*7e480*/  IADD3 R191, P6, R16, R4.reuse, RZ ;  /* 0x0000000410bf7210 */ /* 0x080fe20007fde0ff */
[----:B------:R-:W4:Y:S04]  /*7e490*/  LDL.LU.64 R10, [R1+0x2100] ;  /* 0x00210000010a7983 */ /* 0x000f280000300a00 */
[----:B------:R-:W-:Y:S01]  /*7e4a0*/  IMAD.X R190, R17, 0x1, R3, P6 ;  /* 0x0000000111be7824 */ /* 0x000fe200030e0603 */
[----:B------:R-:W-:Y:S01]  /*7e4b0*/  IADD3 R193, P6, R22, R4, RZ ;  /* 0x0000000416c17210 */ /* 0x000fe20007fde0ff */
[----:B------:R-:W4:Y:S03]  /*7e4c0*/  LDL.LU.64 R16, [R1+0x20f8] ;  /* 0x0020f80001107983 */ /* 0x000f260000300a00 */
[----:B------:R-:W-:-:S02]  /*7e4d0*/  IADD3.X R192, R23, R3, RZ, P6, !PT ;  /* 0x0000000317c07210 */ /* 0x000fc400037fe4ff */
[----:B------:R-:W4:Y:S01]  /*7e4e0*/  LDL.LU.64 R22, [R1+0x20f0] ;  /* 0x0020f00001167983 */ /* 0x000f220000300a00 */
[----:B------:R-:W-:-:S05]  /*7e4f0*/  IADD3 R195, P6, R20, R4, RZ ;  /* 0x0000000414c37210 */ /* 0x000fca0007fde0ff */
[----:B------:R-:W-:Y:S02]  /*7e500*/  IMAD.X R194, R21, 0x1, R3, P6 ;  /* 0x0000000115c27824 */ /* 0x000fe400030e0603 */
[----:B------:R-:W4:Y:S01]  /*7e510*/  LDL.LU.64 R20, [R1+0x20e8] ;  /* 0x0020e80001147983 */ /* 0x000f220000300a00 */
[----:B------:R-:W-:-:S04]  /*7e520*/  IADD3 R197, P6, R28, R4, RZ ;  /* 0x000000041cc57210 */ /* 0x000fc80007fde0ff */
[----:B------:R-:W-:Y:S01]  /*7e530*/  IADD3.X R196, R29, R3, RZ, P6, !PT ;  /* 0x000000031dc47210 */ /* 0x000fe200037fe4ff */
[-C--:B------:R-:W-:Y:S01]  /*7e540*/  IADD3 R199, P6, R26, R4.reuse, RZ ;  /* 0x000000041ac77210 */ /* 0x080fe20007fde0ff */
[----:B------:R-:W4:Y:S04]  /*7e550*/  LDL.LU.64 R28, [R1+0x20e0] ;  /* 0x0020e000011c7983 */ /* 0x000f280000300a00 */
[----:B------:R-:W-:Y:S02]  /*7e560*/  IMAD.X R198, R27, 0x1, R3, P6 ;  /* 0x000000011bc67824 */ /* 0x000fe400030e0603 */
[----:B------:R-:W4:Y:S01]  /*7e570*/  LDL.LU.64 R26, [R1+0x20d8] ;  /* 0x0020d800011a7983 */ /* 0x000f220000300a00 */
[----:B--2---:R-:W-:-:S04]  /*7e580*/  IADD3 R201, P6, R14, R4, RZ ;  /* 0x000000040ec97210 */ /* 0x004fc80007fde0ff */
[----:B------:R-:W-:Y:S02]  /*7e590*/  IADD3.X R200, R15, R3, RZ, P6, !PT ;  /* 0x000000030fc87210 */ /* 0x000fe400037fe4ff */
[----:B------:R-:W2:Y:S01]  /*7e5a0*/  LDL.LU.64 R14, [R1+0x20d0] ;  /* 0x0020d000010e7983 */ /* 0x000ea20000300a00 */
[----:B---3--:R-:W-:-:S05]  /*7e5b0*/  IADD3 R203, P6, R8, R4, RZ ;  /* 0x0000000408cb7210 */ /* 0x008fca0007fde0ff */
[----:B------:R-:W-:Y:S02]  /*7e5c0*/  IMAD.X R202, R9, 0x1, R3, P6 ;  /* 0x0000000109ca7824 */ /* 0x000fe400030e0603 */
[----:B------:R-:W3:Y:S01]  /*7e5d0*/  LDL.LU.64 R8, [R1+0x20c8] ;  /* 0x0020c80001087983 */ /* 0x000ee20000300a00 */
[----:B----4-:R-:W-:-:S04]  /*7e5e0*/  IADD3 R205, P6, R12, R4, RZ ;  /* 0x000000040ccd7210 */ /* 0x010fc80007fde0ff */
[----:B------:R-:W-:Y:S02]  /*7e5f0*/  IADD3.X R204, R13, R3, RZ, P6, !PT ;  /* 0x000000030dcc7210 */ /* 0x000fe400037fe4ff */
[----:B------:R-:W4:Y:S01]  /*7e600*/  LDL.LU.64 R12, [R1+0x20c0] ;  /* 0x0020c000010c7983 */ /* 0x000f220000300a00 */
[----:B------:R-:W-:-:S05]  /*7e610*/  IADD3 R207, P6, R24, R4, RZ ;  /* 0x0000000418cf7210 */ /* 0x000fca0007fde0ff */
[--C-:B------:R-:W-:Y:S01]  /*7e620*/  IMAD.X R206, R25, 0x1, R3.reuse, P6 ;  /* 0x0000000119ce7824 */ /* 0x100fe200030e0603 */
[-C--:B------:R-:W-:Y:S01]  /*7e630*/  IADD3 R209, P6, R18, R4.reuse, RZ ;  /* 0x0000000412d17210 */ /* 0x080fe20007fde0ff */
[----:B------:R-:W4:Y:S03]  /*7e640*/  LDL.LU.64 R24, [R1+0x20b8] ;  /* 0x0020b80001187983 */ /* 0x000f260000300a00 */
[-C--:B------:R-:W-:Y:S01]  /*7e650*/  IADD3.X R208, R19, R3.reuse, RZ, P6, !PT ;  /* 0x0000000313d07210 */ /* 0x080fe200037fe4ff */
[-C--:B------:R-:W-:Y:S01]  /*7e660*/  IADD3 R211, P6, R10, R4.reuse, RZ ;  /* 0x000000040ad37210 */ /* 0x080fe20007fde0ff */
[----:B------:R-:W4:Y:S04]  /*7e670*/  LDL.LU.64 R18, [R1+0x20b0] ;  /* 0x0020b00001127983 */ /* 0x000f280000300a00 */
[--C-:B------:R-:W-:Y:S01]  /*7e680*/  IMAD.X R210, R11, 0x1, R3.reuse, P6 ;  /* 0x000000010bd27824 */ /* 0x100fe200030e0603 */
[-C--:B------:R-:W-:Y:S01]  /*7e690*/  IADD3 R221, P6, R16, R4.reuse, RZ ;  /* 0x0000000410dd7210 */ /* 0x080fe20007fde0ff */
[----:B------:R-:W4:Y:S03]  /*7e6a0*/  LDL.LU.64 R10, [R1+0x20a8] ;  /* 0x0020a800010a7983 */ /* 0x000f260000300a00 */
[----:B------:R-:W-:Y:S01]  /*7e6b0*/  IADD3.X R220, R17, R3, RZ, P6, !PT ;  /* 0x0000000311dc7210 */ /* 0x000fe200037fe4ff */
[----:B------:R-:W-:Y:S01]  /*7e6c0*/  IADD3 R223, P6, R22, R4, RZ ;  /* 0x0000000416df7210 */ /* 0x000fe20007fde0ff */
[----:B------:R-:W4:Y:S04]  /*7e6d0*/  LDL.LU.64 R16, [R1+0x20a0] ;  /* 0x0020a00001107983 */ /* 0x000f280000300a00 */
[----:B------:R-:W-:-:S02]  /*7e6e0*/  IMAD.X R222, R23, 0x1, R3, P6 ;  /* 0x0000000117de7824 */ /* 0x000fc400030e0603 */
[----:B------:R-:W4:Y:S01]  /*7e6f0*/  LDL.LU.64 R22, [R1+0x1eb0] ;  /* 0x001eb00001167983 */ /* 0x000f220000300a00 */
[----:B------:R-:W-:-:S04]  /*7e700*/  IADD3 R225, P6, R20, R4, RZ ;  /* 0x0000000414e17210 */ /* 0x000fc80007fde0ff */
[-C--:B------:R-:W-:Y:S02]  /*7e710*/  IADD3.X R224, R21, R3.reuse, RZ, P6, !PT ;  /* 0x0000000315e07210 */ /* 0x080fe400037fe4ff */
[----:B------:R-:W4:Y:S01]  /*7e720*/  LDL.LU.64 R20, [R1+0x2098] ;  /* 0x0020980001147983 */ /* 0x000f220000300a00 */
[-C--:B------:R-:W-:Y:S01]  /*7e730*/  IADD3 R227, P6, R28, R4.reuse, RZ ;  /* 0x000000041ce37210 */ /* 0x080fe20007fde0ff */
[----:B------:R-:W4:Y:S04]  /*7e740*/  LDL.LU.64 R32, [R1+0x2090] ;  /* 0x0020900001207983 */ /* 0x000f280000300a00 */
[----:B------:R-:W-:Y:S01]  /*7e750*/  IMAD.X R226, R29, 0x1, R3, P6 ;  /* 0x000000011de27824 */ /* 0x000fe200030e0603 */
[----:B------:R-:W-:Y:S01]  /*7e760*/  IADD3 R229, P6, R26, R4, RZ ;  /* 0x000000041ae57210 */ /* 0x000fe20007fde0ff */
[----:B------:R-:W4:Y:S03]  /*7e770*/  LDL.LU.64 R28, [R1+0x2088] ;  /* 0x00208800011c7983 */ /* 0x000f260000300a00 */
[----:B------:R-:W-:-:S02]  /*7e780*/  IADD3.X R228, R27, R3, RZ, P6, !PT ;  /* 0x000000031be47210 */ /* 0x000fc400037fe4ff */
[----:B--2---:R-:W-:-:S05]  /*7e790*/  IADD3 R231, P6, R14, R4, RZ ;  /* 0x000000040ee77210 */ /* 0x004fca0007fde0ff */
[----:B------:R-:W-:Y:S02]  /*7e7a0*/  IMAD.X R230, R15, 0x1, R3, P6 ;  /* 0x000000010fe67824 */ /* 0x000fe400030e0603 */
[----:B------:R-:W2:Y:S01]  /*7e7b0*/  LDL.LU.64 R14, [R1+0x2080] ;  /* 0x00208000010e7983 */ /* 0x000ea20000300a00 */
[----:B---3--:R-:W-:-:S04]  /*7e7c0*/  IADD3 R233, P6, R8, R4, RZ ;  /* 0x0000000408e97210 */ /* 0x008fc80007fde0ff */
[----:B------:R-:W-:Y:S02]  /*7e7d0*/  IADD3.X R232, R9, R3, RZ, P6, !PT ;  /* 0x0000000309e87210 */ /* 0x000fe400037fe4ff */
[----:B------:R-:W3:Y:S01]  /*7e7e0*/  LDL.LU.64 R8, [R1+0x2078] ;  /* 0x0020780001087983 */ /* 0x000ee20000300a00 */
[----:B----4-:R-:W-:-:S05]  /*7e7f0*/  IADD3 R235, P6, R12, R4, RZ ;  /* 0x000000040ceb7210 */ /* 0x010fca0007fde0ff */
[--C-:B------:R-:W-:Y:S02]  /*7e800*/  IMAD.X R234, R13, 0x1, R3.reuse, P6 ;  /* 0x000000010dea7824 */ /* 0x100fe400030e0603 */
[----:B------:R-:W4:Y:S01]  /*7e810*/  LDL.LU.64 R12, [R1+0x2070] ;  /* 0x00207000010c7983 */ /* 0x000f220000300a00 */
[-C--:B------:R-:W-:Y:S01]  /*7e820*/  IADD3 R138, P6, R24, R4.reuse, RZ ;  /* 0x00000004188a7210 */ /* 0x080fe20007fde0ff */
[----:B------:R-:W4:Y:S03]  /*7e830*/  LDL.LU.64 R26, [R1+0x2068] ;  /* 0x00206800011a7983 */ /* 0x000f260000300a00 */
[----:B------:R-:W-:Y:S01]  /*7e840*/  IADD3.X R139, R25, R3, RZ, P6, !PT ;  /* 0x00000003198b7210 */ /* 0x000fe200037fe4ff */
[-C--:B------:R-:W-:Y:S01]  /*7e850*/  IADD3 R136, P6, R18, R4.reuse, RZ ;  /* 0x0000000412887210 */ /* 0x080fe20007fde0ff */
[----:B------:R-:W4:Y:S01]  /*7e860*/  LDL.LU.64 R24, [R1+0x2060] ;  /* 0x0020600001187983 */ /* 0x000f220000300a00 */
[----:B------:R-:W4:Y:S03]  /*7e870*/  LDL.LU.64 R30, [R1+0x2058] ;  /* 0x00205800011e7983 */ /* 0x000f260000300a00 */
[----:B------:R-:W-:Y:S01]  /*7e880*/  IMAD.X R137, R19, 0x1, R3, P6 ;  /* 0x0000000113897824 */ /* 0x000fe200030e0603 */
[----:B------:R-:W-:-:S04]  /*7e890*/  IADD3 R134, P6, R10, R4, RZ ;  /* 0x000000040a867210 */ /* 0x000fc80007fde0ff */
[----:B------:R-:W-:Y:S01]  /*7e8a0*/  IADD3.X R135, R11, R3, RZ, P6, !PT ;  /* 0x000000030b877210 */ /* 0x000fe200037fe4ff */
[----:B------:R-:W-:-:S05]  /*7e8b0*/  IADD3 R11, P6, R16, R4, RZ ;  /* 0x00000004100b7210 */ /* 0x000fca0007fde0ff */
[----:B------:R-:W-:Y:S01]  /*7e8c0*/  IMAD.X R133, R17, 0x1, R3, P6 ;  /* 0x0000000111857824 */ /* 0x000fe200030e0603 */
[-C--:B------:R-:W-:Y:S01]  /*7e8d0*/  IADD3 R18, P6, R22, R4.reuse, RZ ;  /* 0x0000000416127210 */ /* 0x080fe20007fde0ff */
[----:B------:R-:W4:Y:S03]  /*7e8e0*/  LDL.LU.64 R16, [R1+0x2050] ;  /* 0x0020500001107983 */ /* 0x000f260000300a00 */
[----:B------:R-:W-:Y:S02]  /*7e8f0*/  IADD3.X R19, R23, R3, RZ, P6, !PT ;  /* 0x0000000317137210 */ /* 0x000fe400037fe4ff */
        /* <DEDUP_REMOVED lines=35> */
[----:B------:R-:W-:Y:S02]  /*7eb30*/  IADD3.X R110, R21, R3, RZ, P6, !PT ;  /* 0x00000003156e7210 */ /* 0x000fe400037fe4ff */
[----:B------:R-:W4:Y:S01]  /*7eb40*/  LDL.LU.64 R20, [R1+0x1fe8] ;  /* 0x001fe80001147983 */ /* 0x000f220000300a00 */
[----:B------:R-:W-:-:S05]  /*7eb50*/  IADD3 R107, P6, R32, R4, RZ ;  /* 0x00000004206b7210 */ /* 0x000fca0007fde0ff */
[----:B------:R-:W-:Y:S01]  /*7eb60*/  IMAD.X R108, R33, 0x1, R3, P6 ;  /* 0x00000001216c7824 */ /* 0x000fe200030e0603 */
[----:B------:R-:W-:-:S04]  /*7eb70*/  IADD3 R105, P6, R28, R4, RZ ;  /* 0x000000041c697210 */ /* 0x000fc80007fde0ff */
[----:B------:R-:W-:Y:S02]  /*7eb80*/  IADD3.X R106, R29, R3, RZ, P6, !PT ;  /* 0x000000031d6a7210 */ /* 0x000fe400037fe4ff */
[----:B------:R-:W4:Y:S01]  /*7eb90*/  LDL.LU.64 R28, [R1+0x1fe0] ;  /* 0x001fe000011c7983 */ /* 0x000f220000300a00 */
        /* <DEDUP_REMOVED lines=11> */
[-C--:B------:R-:W-:Y:S01]  /*7ec50*/  IADD3.X R98, R27, R3.reuse, RZ, P6, !PT ;  /* 0x000000031b627210 */ /* 0x080fe200037fe4ff */
[-C--:B------:R-:W-:Y:S01]  /*7ec60*/  IADD3 R95, P6, R24, R4.reuse, RZ ;  /* 0x00000004185f7210 */ /* 0x080fe20007fde0ff */
[----:B------:R-:W4:Y:S04]  /*7ec70*/  LDL.LU.64 R26, [R1+0x1fb8] ;  /* 0x001fb800011a7983 */ /* 0x000f280000300a00 */
[----:B------:R-:W-:Y:S01]  /*7ec80*/  IMAD.X R96, R25, 0x1, R3, P6 ;  /* 0x0000000119607824 */ /* 0x000fe200030e0603 */
[-C--:B------:R-:W-:Y:S01]  /*7ec90*/  IADD3 R93, P6, R30, R4.reuse, RZ ;  /* 0x000000041e5d7210 */ /* 0x080fe20007fde0ff */
[----:B------:R-:W4:Y:S01]  /*7eca0*/  LDL.LU.64 R24, [R1+0x1fb0] ;  /* 0x001fb00001187983 */ /* 0x000f220000300a00 */
[----:B------:R-:W4:Y:S02]  /*7ecb0*/  LDL.LU.64 R32, [R1+0x1fa8] ;  /* 0x001fa80001207983 */ /* 0x000f240000300a00 */
[----:B------:R-:W-:Y:S01]  /*7ecc0*/  IADD3.X R94, R31, R3, RZ, P6, !PT ;  /* 0x000000031f5e7210 */ /* 0x000fe200037fe4ff */
[----:B------:R-:W-:-:S05]  /*7ecd0*/  IADD3 R91, P6, R16, R4, RZ ;  /* 0x00000004105b7210 */ /* 0x000fca0007fde0ff */
[--C-:B------:R-:W-:Y:S01]  /*7ece0*/  IMAD.X R92, R17, 0x1, R3.reuse, P6 ;  /* 0x00000001115c7824 */ /* 0x100fe200030e0603 */
[-C--:B------:R-:W-:Y:S01]  /*7ecf0*/  IADD3 R89, P6, R22, R4.reuse, RZ ;  /* 0x0000000416597210 */ /* 0x080fe20007fde0ff */
[----:B------:R-:W4:Y:S03]  /*7ed00*/  LDL.LU.64 R16, [R1+0x1fa0] ;  /* 0x001fa00001107983 */ /* 0x000f260000300a00 */
[----:B------:R-:W-:Y:S02]  /*7ed10*/  IADD3.X R90, R23, R3, RZ, P6, !PT ;  /* 0x00000003175a7210 */ /* 0x000fe400037fe4ff */
[----:B------:R-:W4:Y:S01]  /*7ed20*/  LDL.LU.64 R22, [R1+0x1f98] ;  /* 0x001f980001167983 */ /* 0x000f220000300a00 */
[----:B------:R-:W-:Y:S01]  /*7ed30*/  IADD3 R87, P6, R20, R4, RZ ;  /* 0x0000000414577210 */ /* 0x000fe20007fde0ff */
[----:B------:R-:W4:Y:S04]  /*7ed40*/  LDL.LU.64 R30, [R1+0x1f90] ;  /* 0x001f9000011e7983 */ /* 0x000f280000300a00 */
[----:B------:R-:W-:-:S02]  /*7ed50*/  IMAD.X R88, R21, 0x1, R3, P6 ;  /* 0x0000000115587824 */ /* 0x000fc400030e0603 */
[----:B------:R-:W4:Y:S01]  /*7ed60*/  LDL.LU.64 R20, [R1+0x1f88] ;  /* 0x001f880001147983 */ /* 0x000f220000300a00 */
        /* <DEDUP_REMOVED lines=13> */
[----:B------:R-:W-:Y:S01]  /*7ee40*/  IADD3.X R78, R35, R3, RZ, P6, !PT ;  /* 0x00000003234e7210 */ /* 0x000fe200037fe4ff */
[----:B------:R-:W-:-:S05]  /*7ee50*/  IADD3 R75, P6, R26, R4, RZ ;  /* 0x000000041a4b7210 */ /* 0x000fca0007fde0ff */
[--C-:B------:R-:W-:Y:S01]  /*7ee60*/  IMAD.X R76, R27, 0x1, R3.reuse, P6 ;  /* 0x000000011b4c7824 */ /* 0x100fe200030e0603 */
[-C--:B------:R-:W-:Y:S01]  /*7ee70*/  IADD3 R73, P6, R24, R4.reuse, RZ ;  /* 0x0000000418497210 */ /* 0x080fe20007fde0ff */
[----:B------:R-:W4:Y:S03]  /*7ee80*/  LDL.LU.64 R26, [R1+0x1f60] ;  /* 0x001f6000011a7983 */ /* 0x000f260000300a00 */
[----:B------:R-:W-:Y:S01]  /*7ee90*/  IADD3.X R74, R25, R3, RZ, P6, !PT ;  /* 0x00000003194a7210 */ /* 0x000fe200037fe4ff */
[-C--:B------:R-:W-:Y:S01]  /*7eea0*/  IADD3 R71, P6, R32, R4.reuse, RZ ;  /* 0x0000000420477210 */ /* 0x080fe20007fde0ff */
[----:B------:R-:W4:Y:S04]  /*7eeb0*/  LDL.LU.64 R24, [R1+0x1f58] ;  /* 0x001f580001187983 */ /* 0x000f280000300a00 */
[----:B------:R-:W-:Y:S01]  /*7eec0*/  IMAD.X R72, R33, 0x1, R3, P6 ;  /* 0x0000000121487824 */ /* 0x000fe200030e0603 */
[----:B------:R-:W-:-:S04]  /*7eed0*/  IADD3 R69, P6, R16, R4, RZ ;  /* 0x0000000410457210 */ /* 0x000fc80007fde0ff */
[-C--:B------:R-:W-:Y:S01]  /*7eee0*/  IADD3.X R70, R17, R3.reuse, RZ, P6, !PT ;  /* 0x0000000311467210 */ /* 0x080fe200037fe4ff */
[-C--:B------:R-:W-:Y:S01]  /*7eef0*/  IADD3 R67, P6, R22, R4.reuse, RZ ;  /* 0x0000000416437210 */ /* 0x080fe20007fde0ff */
[----:B------:R-:W4:Y:S04]  /*7ef00*/  LDL.LU.64 R16, [R1+0x1f50] ;  /* 0x001f500001107983 */ /* 0x000f280000300a00 */
[----:B------:R-:W-:Y:S01]  /*7ef10*/  IMAD.X R68, R23, 0x1, R3, P6 ;  /* 0x0000000117447824 */ /* 0x000fe200030e0603 */
[-C--:B------:R-:W-:Y:S01]  /*7ef20*/  IADD3 R65, P6, R30, R4.reuse, RZ ;  /* 0x000000041e417210 */ /* 0x080fe20007fde0ff */
[----:B------:R-:W4:Y:S03]  /*7ef30*/  LDL.LU.64 R22, [R1+0x1f48] ;  /* 0x001f480001167983 */ /* 0x000f260000300a00 */
[----:B------:R-:W-:Y:S01]  /*7ef40*/  IADD3.X R66, R31, R3, RZ, P6, !PT ;  /* 0x000000031f427210 */ /* 0x000fe200037fe4ff */
[----:B------:R-:W-:-:S05]  /*7ef50*/  IADD3 R63, P6, R20, R4, RZ ;  /* 0x00000004143f7210 */ /* 0x000fca0007fde0ff */
[----:B------:R-:W-:Y:S02]  /*7ef60*/  IMAD.X R64, R21, 0x1, R3, P6 ;  /* 0x0000000115407824 */ /* 0x000fe400030e0603 */
[----:B------:R-:W4:Y:S01]  /*7ef70*/  LDL.LU.64 R20, [R1+0x1f40] ;  /* 0x001f400001147983 */ /* 0x000f220000300a00 */
[-C--:B------:R-:W-:Y:S01]  /*7ef80*/  IADD3 R61, P6, R28, R4.reuse, RZ ;  /* 0x000000041c3d7210 */ /* 0x080fe20007fde0ff */
[----:B------:R-:W4:Y:S02]  /*7ef90*/  LDL.LU.64 R42, [R1+0x1f38] ;  /* 0x001f3800012a7983 */ /* 0x000f240000300a00 */
[----:B------:R-:W4:Y:S01]  /*7efa0*/  LDL.LU.64 R40, [R1+0x1f30] ;  /* 0x001f300001287983 */ /* 0x000f220000300a00 */
[----:B------:R-:W-:Y:S02]  /*7efb0*/  IADD3.X R62, R29, R3, RZ, P6, !PT ;  /* 0x000000031d3e7210 */ /* 0x000fe400037fe4ff */
[----:B--2---:R-:W-:-:S05]  /*7efc0*/  IADD3 R59, P6, R14, R4, RZ ;  /* 0x000000040e3b7210 */ /* 0x004fca0007fde0ff */
[----:B------:R-:W-:Y:S01]  /*7efd0*/  IMAD.X R60, R15, 0x1, R3, P6 ;  /* 0x000000010f3c7824 */ /* 0x000fe200030e0603 */
[----:B---3--:R-:W-:-:S04]  /*7efe0*/  IADD3 R57, P6, R8, R4, RZ ;  /* 0x0000000408397210 */ /* 0x008fc80007fde0ff */
[----:B------:R-:W-:Y:S02]  /*7eff0*/  IADD3.X R58, R9, R3, RZ, P6, !PT ;  /* 0x00000003093a7210 */ /* 0x000fe400037fe4ff */
[----:B------:R-:W2:Y:S01]  /*7f000*/  LDL.LU.64 R8, [R1+0x1f28] ;  /* 0x001f280001087983 */ /* 0x000ea20000300a00 */
[----:B------:R-:W3:Y:S01]  /*7f010*/  LDL.LU.64 R14, [R1+0x1f20] ;  /* 0x001f2000010e7983 */ /* 0x000ee20000300a00 */
[----:B----4-:R-:W-:-:S05]  /*7f020*/  IADD3 R55, P6, R12, R4, RZ ;  /* 0x000000040c377210 */ /* 0x010fca0007fde0ff */
[--C-:B------:R-:W-:Y:S02]  /*7f030*/  IMAD.X R56, R13, 0x1, R3.reuse, P6 ;  /* 0x000000010d387824 */ /* 0x100fe400030e0603 */
[----:B------:R-:W4:Y:S01]  /*7f040*/  LDL.LU.64 R12, [R1+0x1f18] ;  /* 0x001f1800010c7983 */ /* 0x000f220000300a00 */
[----:B------:R-:W4:Y:S02]  /*7f050*/  LDL.LU.64 R38, [R1+0x1f10] ;  /* 0x001f100001267983 */ /* 0x000f240000300a00 */
[----:B------:R-:W4:Y:S02]  /*7f060*/  LDL.LU.64 R36, [R1+0x1f08] ;  /* 0x001f080001247983 */ /* 0x000f240000300a00 */
[----:B------:R-:W4:Y:S01]  /*7f070*/  LDL.LU.64 R34, [R1+0x1f00] ;  /* 0x001f000001227983 */ /* 0x000f220000300a00 */
[----:B------:R-:W4:Y:S01]  /*7f080*/  LDL.LU.64 R32, [R1+0x1ef8] ;  /* 0x001ef80001207983 */ /* 0x000f220000300a00 */
[----:B------:R-:W4:Y:S01]  /*7f090*/  LDL.LU.64 R30, [R1+0x1ef0] ;  /* 0x001ef000011e7983 */ /* 0x000f220000300a00 */
        /* <DEDUP_REMOVED lines=9> */
[----:B------:R-:W-:-:S05]  /*7f130*/  IADD3 R16, P6, R22, R4, RZ ;  /* 0x0000000416107210 */ /* 0x000fca0007fde0ff */
[----:B------:R-:W-:Y:S02]  /*7f140*/  IMAD.X R17, R23, 0x1, R3, P6 ;  /* 0x0000000117117824 */ /* 0x000fe400030e0603 */
[----:B------:R-:W4:Y:S01]  /*7f150*/  LDL.LU.64 R22, [R1+0x1ed0] ;  /* 0x001ed00001167983 */ /* 0x000f220000300a00 */
[----:B------:R-:W-:-:S04]  /*7f160*/  IADD3 R47, P6, R20, R4, RZ ;  /* 0x00000004142f7210 */ /* 0x000fc80007fde0ff */
[----:B------:R-:W-:Y:S02]  /*7f170*/  IADD3.X R48, R21, R3, RZ, P6, !PT ;  /* 0x0000000315307210 */ /* 0x000fe400037fe4ff */
[----:B------:R-:W4:Y:S01]  /*7f180*/  LDL.LU.64 R20, [R1+0x1ec8] ;  /* 0x001ec80001147983 */ /* 0x000f220000300a00 */
[----:B------:R-:W4:Y:S02]  /*7f190*/  LDL.LU.64 R142, [R1+0x1ec0] ;  /* 0x001ec000018e7983 */ /* 0x000f240000300a00 */
[----:B------:R-:W4:Y:S01]  /*7f1a0*/  LDL.LU.64 R140, [R1+0x1eb8] ;  /* 0x001eb800018c7983 */ /* 0x000f220000300a00 */
[----:B------:R-:W-:-:S05]  /*7f1b0*/  IADD3 R45, P6, R42, R4, RZ ;  /* 0x000000042a2d7210 */ /* 0x000fca0007fde0ff */
[----:B------:R-:W-:Y:S01]  /*7f1c0*/  IMAD.X R46, R43, 0x1, R3, P6 ;  /* 0x000000012b2e7824 */ /* 0x000fe200030e0603 */
[----:B------:R-:W-:-:S04]  /*7f1d0*/  IADD3 R43, P6, R40, R4, RZ ;  /* 0x00000004282b7210 */ /* 0x000fc80007fde0ff */
[----:B------:R-:W-:Y:S02]  /*7f1e0*/  IADD3.X R44, R41, R3, RZ, P6, !PT ;  /* 0x00000003292c7210 */ /* 0x000fe400037fe4ff */
[----:B--2---:R-:W-:-:S05]  /*7f1f0*/  IADD3 R41, P6, R8, R4, RZ ;  /* 0x0000000408297210 */ /* 0x004fca0007fde0ff */
[----:B------:R-:W-:Y:S01]  /*7f200*/  IMAD.X R42, R9, 0x1, R3, P6 ;  /* 0x00000001092a7824 */ /* 0x000fe200030e0603 */
[----:B---3--:R-:W-:-:S04]  /*7f210*/  IADD3 R8, P6, R14, R4, RZ ;  /* 0x000000040e087210 */ /* 0x008fc80007fde0ff */
[----:B------:R-:W-:Y:S02]  /*7f220*/  IADD3.X R9, R15, R3, RZ, P6, !PT ;  /* 0x000000030f097210 */ /* 0x000fe400037fe4ff */
[----:B----4-:R-:W-:-:S05]  /*7f230*/  IADD3 R14, P6, R12, R4, RZ ;  /* 0x000000040c0e7210 */ /* 0x010fca0007fde0ff */
[----:B------:R-:W-:Y:S01]  /*7f240*/  IMAD.X R15, R13, 0x1, R3, P6 ;  /* 0x000000010d0f7824 */ /* 0x000fe200030e0603 */
[----:B------:R-:W-:-:S04]  /*7f250*/  IADD3 R12, P6, R38, R4, RZ ;  /* 0x00000004260c7210 */ /* 0x000fc80007fde0ff */
[----:B------:R-:W-:Y:S01]  /*7f260*/  IADD3.X R13, R39, R3, RZ, P6, !PT ;  /* 0x00000003270d7210 */ /* 0x000fe200037fe4ff */
[----:B------:R-:W-:-:S05]  /*7f270*/  IADD3 R39, P6, R36, R4, RZ ;  /* 0x0000000424277210 */ /* 0x000fca0007fde0ff */
        /* <DEDUP_REMOVED lines=19> */
[----:B------:R-:W-:Y:S01]  /*7f3b0*/  IADD3 R10, P6, R140, R4, RZ ;  /* 0x000000048c0a7210 */ /* 0x000fe20007fde0ff */
[----:B------:R-:W2:Y:S04]  /*7f3c0*/  LDL.LU.64 R142, [R1+0x2220] ;  /* 0x00222000018e7983 */ /* 0x000ea80000300a00 */
[----:B------:R-:W-:Y:S02]  /*7f3d0*/  IMAD.X R20, R141, 0x1, R3, P6 ;  /* 0x000000018d147824 */ /* 0x000fe400030e0603 */
[----:B------:R-:W3:Y:S01]  /*7f3e0*/  LDL.LU.64 R140, [R1+0x2628] ;  /* 0x00262800018c7983 */ /* 0x000ee20000300a00 */
        /* <DEDUP_REMOVED lines=12> */
[----:B------:R1:W-:Y:S01]  /*7f4b0*/  LDGSTS.E [R2+0x14180], [R168.64], P5 ;  /* 0x14180000a8027fae */ /* 0x0003e2000a921844 */
[----:B------:R-:W-:Y:S01]  /*7f4c0*/  MOV R156, R191 ;  /* 0x000000bf009c7202 */ /* 0x000fe20000000f00 */
[----:B------:R-:W-:-:S02]  /*7f4d0*/  IMAD.MOV.U32 R157, RZ, RZ, R190 ;  /* 0x000000ffff9d7224 */ /* 0x000fc400078e00be */
[----:B------:R1:W-:Y:S01]  /*7f4e0*/  LDGSTS.E [R2+0x14200], [R166.64], P5 ;  /* 0x14200000a6027fae */ /* 0x0003e2000a921844 */
[----:B------:R-:W-:Y:S01]  /*7f4f0*/  MOV R154, R193 ;  /* 0x000000c1009a7202 */ /* 0x000fe20000000f00 */
[----:B------:R-:W-:Y:S01]  /*7f500*/  IMAD.MOV.U32 R155, RZ, RZ, R192 ;  /* 0x000000ffff9b7224 */ /* 0x000fe200078e00c0 */
[----:B------:R4:W-:Y:S01]  /*7f510*/  LDGSTS.E [R2+0x14280], [R164.64], P5 ;  /* 0x14280000a4027fae */ /* 0x0009e2000a921844 */
[----:B------:R-:W-:Y:S01]  /*7f520*/  MOV R152, R195 ;  /* 0x000000c300987202 */ /* 0x000fe20000000f00 */
[----:B------:R-:W-:Y:S02]  /*7f530*/  IMAD.MOV.U32 R153, RZ, RZ, R194 ;  /* 0x000000ffff997224 */ /* 0x000fe400078e00c2 */
[----:B------:R1:W-:Y:S01]  /*7f540*/  LDGSTS.E [R2+0x14300], [R162.64], P5 ;  /* 0x14300000a2027fae */ /* 0x0003e2000a921844 */
[----:B------:R-:W-:Y:S01]  /*7f550*/  STL.64 [R1+0x2690], R168 ;  /* 0x002690a801007387 */ /* 0x000fe20000100a00 */
[----:B------:R-:W-:Y:S01]  /*7f560*/  MOV R150, R197 ;  /* 0x000000c500967202 */ /* 0x000fe20000000f00 */
[----:B------:R-:W-:-:S02]  /*7f570*/  IMAD.MOV.U32 R151, RZ, RZ, R196 ;  /* 0x000000ffff977224 */ /* 0x000fc400078e00c4 */
[----:B------:R1:W-:Y:S01]  /*7f580*/  LDGSTS.E [R2+0x14380], [R160.64], P5 ;  /* 0x14380000a0027fae */ /* 0x0003e2000a921844 */
[----:B------:R-:W-:Y:S01]  /*7f590*/  STL.64 [R1+0x2688], R166 ;  /* 0x002688a601007387 */ /* 0x000fe20000100a00 */
[----:B------:R-:W-:Y:S01]  /*7f5a0*/  MOV R148, R199 ;  /* 0x000000c700947202 */ /* 0x000fe20000000f00 */
[----:B------:R-:W-:Y:S01]  /*7f5b0*/  IMAD.MOV.U32 R149, RZ, RZ, R198 ;  /* 0x000000ffff957224 */ /* 0x000fe200078e00c6 */
[----:B------:R1:W-:Y:S04]  /*7f5c0*/  LDGSTS.E [R2+0x14400], [R158.64], P5 ;  /* 0x144000009e027fae */ /* 0x0003e8000a921844 */
[----:B------:R4:W-:Y:S01]  /*7f5d0*/  STL.64 [R1+0x2680], R164 ;  /* 0x002680a401007387 */ /* 0x0009e20000100a00 */
[----:B------:R-:W-:Y:S01]  /*7f5e0*/  MOV R146, R201 ;  /* 0x000000c900927202 */ /* 0x000fe20000000f00 */
[----:B------:R-:W-:-:S02]  /*7f5f0*/  IMAD.MOV.U32 R147, RZ, RZ, R200 ;  /* 0x000000ffff937224 */ /* 0x000fc400078e00c8 */
[----:B------:R1:W-:Y:S01]  /*7f600*/  LDGSTS.E [R2+0x14480], [R156.64], P5 ;  /* 0x144800009c027fae */ /* 0x0003e2000a921844 */
[----:B------:R1:W-:Y:S01]  /*7f610*/  STL.64 [R1+0x2678], R162 ;  /* 0x002678a201007387 */ /* 0x0003e20000100a00 */
[----:B------:R-:W-:Y:S01]  /*7f620*/  MOV R144, R203 ;  /* 0x000000cb00907202 */ /* 0x000fe20000000f00 */
[----:B------:R-:W-:Y:S02]  /*7f630*/  IMAD.MOV.U32 R145, RZ, RZ, R202 ;  /* 0x000000ffff917224 */ /* 0x000fe400078e00ca */
[----:B------:R1:W-:Y:S01]  /*7f640*/  LDGSTS.E [R2+0x14500], [R154.64], P5 ;  /* 0x145000009a027fae */ /* 0x0003e2000a921844 */
[----:B------:R1:W-:Y:S02]  /*7f650*/  STL.64 [R1+0x2670], R160 ;  /* 0x002670a001007387 */ /* 0x0003e40000100a00 */
[----:B------:R1:W-:Y:S02]  /*7f660*/  LDGSTS.E [R2+0x14580], [R152.64], P5 ;  /* 0x1458000098027fae */ /* 0x0003e4000a921844 */
[----:B------:R1:W-:Y:S01]  /*7f670*/  STL.64 [R1+0x2668], R158 ;  /* 0x0026689e01007387 */ /* 0x0003e20000100a00 */
[----:B------:R1:W-:Y:S01]  /*7f680*/  LDGSTS.E [R2+0x14600], [R150.64], P5 ;  /* 0x1460000096027fae */ /* 0x0003e2000a921844 */
[----:B------:R-:W-:-:S03]  /*7f690*/  ISETP.GT.AND P6, PT, R0, 0x3c, PT ;  /* 0x0000003c0000780c */ /* 0x000fc60003fc4270 */
[----:B------:R1:W-:Y:S01]  /*7f6a0*/  STL.64 [R1+0x2660], R156 ;  /* 0x0026609c01007387 */ /* 0x0003e20000100a00 */
[----:B------:R1:W-:Y:S02]  /*7f6b0*/  LDGSTS.E [R2+0x14680], [R148.64], P5 ;  /* 0x1468000094027fae */ /* 0x0003e4000a921844 */
[----:B------:R1:W-:Y:S02]  /*7f6c0*/  STL.64 [R1+0x2658], R154 ;  /* 0x0026589a01007387 */ /* 0x0003e40000100a00 */
[----:B------:R1:W-:Y:S01]  /*7f6d0*/  LDGSTS.E [R2+0x14700], [R146.64], P5 ;  /* 0x1470000092027fae */ /* 0x0003e2000a921844 */
[----:B------:R1:W-:Y:S04]  /*7f6e0*/  STL.64 [R1+0x2650], R152 ;  /* 0x0026509801007387 */ /* 0x0003e80000100a00 */
[----:B------:R1:W-:Y:S01]  /*7f6f0*/  LDGSTS.E [R2+0x14780], [R144.64], P5 ;  /* 0x1478000090027fae */ /* 0x0003e2000a921844 */
[----:B----4-:R-:W-:Y:S01]  /*7f700*/  MOV R164, R205 ;  /* 0x000000cd00a47202 */ /* 0x010fe20000000f00 */
[----:B------:R-:W-:-:S02]  /*7f710*/  IMAD.MOV.U32 R165, RZ, RZ, R204 ;  /* 0x000000ffffa57224 */ /* 0x000fc400078e00cc */
[----:B------:R4:W-:Y:S01]  /*7f720*/  STL.64 [R1+0x2648], R150 ;  /* 0x0026489601007387 */ /* 0x0009e20000100a00 */
[----:B------:R-:W-:Y:S02]  /*7f730*/  ISETP.GT.AND P5, PT, R0, 0x1, PT ;  /* 0x000000010000780c */ /* 0x000fe40003fa4270 */
[----:B-1----:R-:W-:Y:S01]  /*7f740*/  MOV R162, R207 ;  /* 0x000000cf00a27202 */ /* 0x002fe20000000f00 */
[----:B------:R-:W-:Y:S01]  /*7f750*/  IMAD.MOV.U32 R163, RZ, RZ, R206 ;  /* 0x000000ffffa37224 */ /* 0x000fe200078e00ce */
[----:B------:R-:W-:Y:S01]  /*7f760*/  SEL R6, RZ, 0x4, !P6 ;  /* 0x00000004ff067807 */ /* 0x000fe20007000000 */
[----:B------:R1:W-:Y:S01]  /*7f770*/  STL.64 [R1+0x2640], R148 ;  /* 0x0026409401007387 */ /* 0x0003e20000100a00 */
[----:B------:R-:W-:Y:S01]  /*7f780*/  MOV R160, R209 ;  /* 0x000000d100a07202 */ /* 0x000fe20000000f00 */
[----:B------:R-:W-:Y:S02]  /*7f790*/  IMAD.MOV.U32 R161, RZ, RZ, R208 ;  /* 0x000000ffffa17224 */ /* 0x000fe400078e00d0 */
[----:B------:R1:W-:Y:S01]  /*7f7a0*/  STL.64 [R1+0x2638], R146 ;  /* 0x0026389201007387 */ /* 0x0003e20000100a00 */
[----:B------:R-:W-:Y:S01]  /*7f7b0*/  MOV R158, R211 ;  /* 0x000000d3009e7202 */ /* 0x000fe20000000f00 */
[----:B------:R-:W-:Y:S01]  /*7f7c0*/  IMAD.MOV.U32 R159, RZ, RZ, R210 ;  /* 0x000000ffff9f7224 */ /* 0x000fe200078e00d2 */
[----:B------:R1:W-:Y:S01]  /*7f7d0*/  STL.64 [R1+0x2630], R144 ;  /* 0x0026309001007387 */ /* 0x0003e20000100a00 */
[----:B------:R-:W-:Y:S01]  /*7f7e0*/  MOV R156, R221 ;  /* 0x000000dd009c7202 */ /* 0x000fe20000000f00 */
[----:B------:R-:W-:Y:S01]  /*7f7f0*/  IMAD.MOV.U32 R157, RZ, RZ, R220 ;  /* 0x000000ffff9d7224 */ /* 0x000fe200078e00dc */
[----:B------:R-:W-:Y:S01]  /*7f800*/  SEL R180, RZ, 0x4, !P5 ;  /* 0x00000004ffb47807 */ /* 0x000fe20006800000 */
[----:B------:R-:W-:Y:S01]  /*7f810*/  STL.64 [R1+0x2118], R164 ;  /* 0x002118a401007387 */ /* 0x000fe20000100a00 */
[----:B------:R-:W-:Y:S01]  /*7f820*/  MOV R154, R223 ;  /* 0x000000df009a7202 */ /* 0x000fe20000000f00 */
[----:B------:R-:W-:Y:S01]  /*7f830*/  IMAD.MOV.U32 R155, RZ, RZ, R222 ;  /* 0x000000ffff9b7224 */ /* 0x000fe200078e00de */
[----:B------:R-:W-:Y:S01]  /*7f840*/  SEL R6, R6, RZ, !P0 ;  /* 0x000000ff06067207 */ /* 0x000fe20004000000 */
[----:B------:R-:W-:Y:S01]  /*7f850*/  STL.64 [R1+0x2110], R162 ;  /* 0x002110a201007387 */ /* 0x000fe20000100a00 */
[----:B------:R-:W-:Y:S01]  /*7f860*/  MOV R152, R225 ;  /* 0x000000e100987202 */ /* 0x000fe20000000f00 */
[----:B------:R-:W-:-:S02]  /*7f870*/  IMAD.MOV.U32 R153, RZ, RZ, R224 ;  /* 0x000000ffff997224 */ /* 0x000fc400078e00e0 */
[----:B------:R-:W-:Y:S01]  /*7f880*/  STL.64 [R1+0x2108], R160 ;  /* 0x002108a001007387 */ /* 0x000fe20000100a00 */
[----:B----4-:R-:W-:Y:S01]  /*7f890*/  MOV R150, R227 ;  /* 0x000000e300967202 */ /* 0x010fe20000000f00 */
[----:B------:R-:W-:Y:S01]  /*7f8a0*/  IMAD.MOV.U32 R151, RZ, RZ, R226 ;  /* 0x000000ffff977224 */ /* 0x000fe200078e00e2 */
[----:B------:R-:W-:Y:S01]  /*7f8b0*/  STL.64 [R1+0x2100], R158 ;  /* 0x0021009e01007387 */ /* 0x000fe20000100a00 */
[----:B-1----:R-:W-:Y:S01]  /*7f8c0*/  MOV R148, R229 ;  /* 0x000000e500947202 */ /* 0x002fe20000000f00 */
[----:B------:R-:W-:Y:S02]  /*7f8d0*/  IMAD.MOV.U32 R149, RZ, RZ, R228 ;  /* 0x000000ffff957224 */ /* 0x000fe400078e00e4 */
[----:B------:R-:W-:Y:S01]  /*7f8e0*/  STL.64 [R1+0x20f8], R156 ;  /* 0x0020f89c01007387 */ /* 0x000fe20000100a00 */
[----:B------:R-:W-:Y:S01]  /*7f8f0*/  MOV R146, R231 ;  /* 0x000000e700927202 */ /* 0x000fe20000000f00 */
[----:B------:R-:W-:Y:S01]  /*7f900*/  IMAD.MOV.U32 R147, RZ, RZ, R230 ;  /* 0x000000ffff937224 */ /* 0x000fe200078e00e6 */
[----:B------:R-:W-:Y:S01]  /*7f910*/  STL.64 [R1+0x20f0], R154 ;  /* 0x0020f09a01007387 */ /* 0x000fe20000100a00 */
[----:B------:R-:W-:Y:S01]  /*7f920*/  MOV R144, R233 ;  /* 0x000000e900907202 */ /* 0x000fe20000000f00 */
[----:B------:R-:W-:-:S02]  /*7f930*/  IMAD.MOV.U32 R145, RZ, RZ, R232 ;  /* 0x000000ffff917224 */ /* 0x000fc400078e00e8 */
[----:B------:R-:W-:Y:S01]  /*7f940*/  STL.64 [R1+0x20e8], R152 ;  /* 0x0020e89801007387 */ /* 0x000fe20000100a00 */
[----:B------:R-:W-:Y:S01]  /*7f950*/  STL.64 [R1+0x20e0], R150 ;  /* 0x0020e09601007387 */ /* 0x000fe20000100a00 */
[----:B------:R-:W-:Y:S02]  /*7f960*/  STL.64 [R1+0x20d8], R148 ;  /* 0x0020d89401007387 */ /* 0x000fe40000100a00 */
[----:B------:R-:W-:Y:S02]  /*7f970*/  STL.64 [R1+0x20d0], R146 ;  /* 0x0020d09201007387 */ /* 0x000fe40000100a00 */
[----:B------:R-:W-:Y:S01]  /*7f980*/  STL.64 [R1+0x20c8], R144 ;  /* 0x0020c89001007387 */ /* 0x000fe20000100a00 */
[----:B------:R1:W-:Y:S01]  /*7f990*/  LDGSTS.E [R2+0x16000], [R164.64], P1 ;  /* 0x16000000a4027fae */ /* 0x0003e20008921844 */
[----:B------:R1:W-:Y:S02]  /*7f9a0*/  LDGSTS.E [R2+0x16080], [R162.64], P1 ;  /* 0x16080000a2027fae */ /* 0x0003e40008921844 */
[----:B------:R1:W-:Y:S02]  /*7f9b0*/  LDGSTS.E [R2+0x16100], [R160.64], P1 ;  /* 0x16100000a0027fae */ /* 0x0003e40008921844 */
[----:B------:R1:W-:Y:S01]  /*7f9c0*/  LDGSTS.E [R2+0x16180], [R158.64], P1 ;  /* 0x161800009e027fae */ /* 0x0003e20008921844 */
[----:B------:R1:W-:Y:S01]  /*7f9d0*/  LDGSTS.E [R2+0x16200], [R156.64], P1 ;  /* 0x162000009c027fae */ /* 0x0003e20008921844 */
[----:B------:R1:W-:Y:S02]  /*7f9e0*/  LDGSTS.E [R2+0x16280], [R154.64], P1 ;  /* 0x162800009a027fae */ /* 0x0003e40008921844 */
[----:B------:R1:W-:Y:S02]  /*7f9f0*/  LDGSTS.E [R2+0x16300], [R152.64], P1 ;  /* 0x1630000098027fae */ /* 0x0003e40008921844 */
[----:B------:R1:W-:Y:S01]  /*7fa00*/  LDGSTS.E [R2+0x16380], [R150.64], P1 ;  /* 0x1638000096027fae */ /* 0x0003e20008921844 */
[----:B------:R1:W-:Y:S01]  /*7fa10*/  LDGSTS.E [R2+0x16400], [R148.64], P1 ;  /* 0x1640000094027fae */ /* 0x0003e20008921844 */
[----:B------:R1:W-:Y:S02]  /*7fa20*/  LDGSTS.E [R2+0x16480], [R146.64], P1 ;  /* 0x1648000092027fae */ /* 0x0003e40008921844 */
[----:B------:R1:W-:Y:S01]  /*7fa30*/  LDGSTS.E [R2+0x16500], [R144.64], P1 ;  /* 0x1650000090027fae */ /* 0x0003e20008921844 */
[-C--:B--2---:R-:W-:Y:S01]  /*7fa40*/  IADD3 R182, P6, R142, R4.reuse, RZ ;  /* 0x000000048eb67210 */ /* 0x084fe20007fde0ff */
[----:B------:R-:W-:Y:S01]  /*7fa50*/  MOV R142, R235 ;  /* 0x000000eb008e7202 */ /* 0x000fe20000000f00 */
[----:B---3--:R-:W-:-:S02]  /*7fa60*/  IADD3 R7, P5, R140, R4, RZ ;  /* 0x000000048c077210 */ /* 0x008fc40007fbe0ff */
[----:B------:R-:W-:Y:S01]  /*7fa70*/  IADD3.X R181, R143, R3, RZ, P6, !PT ;  /* 0x000000038fb57210 */ /* 0x000fe200037fe4ff */
[----:B------:R-:W-:Y:S02]  /*7fa80*/  ISETP.NE.U32.AND P6, PT, R6, RZ, PT ;  /* 0x000000ff0600720c */ /* 0x000fe40003fc5070 */
[----:B------:R-:W-:Y:S01]  /*7fa90*/  IMAD.MOV.U32 R143, RZ, RZ, R234 ;  /* 0x000000ffff8f7224 */ /* 0x000fe200078e00ea */
[----:B------:R-:W-:Y:S01]  /*7faa0*/  MOV R140, R138 ;  /* 0x0000008a008c7202 */ /* 0x000fe20000000f00 */
[----:B------:R-:W-:Y:S02]  /*7fab0*/  IMAD.X R6, R141, 0x1, R3, P5 ;  /* 0x000000018d067824 */ /* 0x000fe400028e0603 */
[----:B------:R-:W-:Y:S01]  /*7fac0*/  IMAD.MOV.U32 R141, RZ, RZ, R139 ;  /* 0x000000ffff8d7224 */ /* 0x000fe200078e008b */
[----:B------:R-:W-:Y:S01]  /*7fad0*/  MOV R138, R136 ;  /* 0x00000088008a7202 */ /* 0x000fe20000000f00 */
[----:B------:R-:W-:Y:S01]  /*7fae0*/  IMAD.MOV.U32 R139, RZ, RZ, R137 ;  /* 0x000000ffff8b7224 */ /* 0x000fe200078e0089 */
[----:B------:R-:W-:Y:S01]  /*7faf0*/  STL.64 [R1+0x20c0], R142 ;  /* 0x0020c08e01007387 */ /* 0x000fe20000100a00 */
[----:B------:R-:W-:Y:S01]  /*7fb00*/  MOV R136, R134 ;  /* 0x0000008600887202 */ /* 0x000fe20000000f00 */
[----:B------:R-:W-:Y:S01]  /*7fb10*/  STL.64 [R1+0x20b8], R140 ;  /* 0x0020b88c01007387 */ /* 0x000fe20000100a00 */
[----:B------:R-:W-:Y:S01]  /*7fb20*/  MOV R134, R11 ;  /* 0x0000000b00867202 */ /* 0x000fe20000000f00 */
[----:B------:R-:W-:Y:S01]  /*7fb30*/  STL.64 [R1+0x20b0], R138 ;  /* 0x0020b08a01007387 */ /* 0x000fe20000100a00 */
[----:B------:R-:W2:Y:S02]  /*7fb40*/  LDL.LU R11, [R1+0x3a74] ;  /* 0x003a7400010b7983 */ /* 0x000ea40000300800 */
[----:B------:R-:W-:-:S02]  /*7fb50*/  IMAD.MOV.U32 R137, RZ, RZ, R135 ;  /* 0x000000ffff897224 */ /* 0x000fc400078e0087 */
[----:B------:R-:W-:Y:S01]  /*7fb60*/  IMAD.MOV.U32 R135, RZ, RZ, R133 ;  /* 0x000000ffff877224 */ /* 0x000fe200078e0085 */
[----:B------:R1:W-:Y:S01]  /*7fb70*/  LDGSTS.E [R2+0x16580], [R142.64], P1 ;  /* 0x165800008e027fae */ /* 0x0003e20008921844 */
[----:B------:R1:W-:Y:S02]  /*7fb80*/  LDGSTS.E [R2+0x16600], [R140.64], P1 ;  /* 0x166000008c027fae */ /* 0x0003e40008921844 */
[----:B------:R1:W-:Y:S02]  /*7fb90*/  LDGSTS.E [R2+0x16680], [R138.64], P1 ;  /* 0x166800008a027fae */ /* 0x0003e40008921844 */
[----:B------:R3:W-:Y:S01]  /*7fba0*/  LDGSTS.E [R2+0x16700], [R136.64], P1 ;  /* 0x1670000088027fae */ /* 0x0007e20008921844 */
[----:B------:R4:W-:Y:S04]  /*7fbb0*/  LDGSTS.E [R2+0x16780], [R134.64], P1 ;  /* 0x1678000086027fae */ /* 0x0009e80008921844 */
[----:B------:R3:W-:Y:S01]  /*7fbc0*/  STL.64 [R1+0x20a8], R136 ;  /* 0x0020a88801007387 */ /* 0x0007e20000100a00 */
[----:B------:R4:W-:Y:S02]  /*7fbd0*/  STL.64 [R1+0x20a0], R134 ;  /* 0x0020a08601007387 */ /* 0x0009e40000100a00 */
[----:B------:R-:W-:Y:S01]  /*7fbe0*/  IMAD.MOV.U32 R133, RZ, RZ, R128 ;  /* 0x000000ffff857224 */ /* 0x000fe200078e0080 */
[----:B------:R-:W-:Y:S01]  /*7fbf0*/  MOV R128, R123 ;  /* 0x0000007b00807202 */ /* 0x000fe20000000f00 */
[----:B------:R-:W-:Y:S01]  /*7fc00*/  IMAD.MOV.U32 R123, RZ, RZ, R118 ;  /* 0x000000ffff7b7224 */ /* 0x000fe200078e0076 */
[----:B---3--:R-:W-:Y:S01]  /*7fc10*/  MOV R136, R131 ;  /* 0x0000008300887202 */ /* 0x008fe20000000f00 */
[----:B------:R-:W-:Y:S01]  /*7fc20*/  IMAD.MOV.U32 R137, RZ, RZ, R132 ;  /* 0x000000ffff897224 */ /* 0x000fe200078e0084 */
[----:B----4-:R-:W-:Y:S01]  /*7fc30*/  MOV R134, R129 ;  /* 0x0000008100867202 */ /* 0x010fe20000000f00 */
[----:B------:R-:W-:Y:S01]  /*7fc40*/  IMAD.MOV.U32 R135, RZ, RZ, R130 ;  /* 0x000000ffff877224 */ /* 0x000fe200078e0082 */
[----:B------:R-:W-:-:S02]  /*7fc50*/  MOV R132, R127 ;  /* 0x0000007f00847202 */ /* 0x000fc40000000f00 */
[----:B------:R-:W-:Y:S01]  /*7fc60*/  MOV R130, R125 ;  /* 0x0000007d00827202 */ /* 0x000fe20000000f00 */
[----:B------:R-:W-:Y:S02]  /*7fc70*/  IMAD.MOV.U32 R131, RZ, RZ, R126 ;  /* 0x000000ffff837224 */ /* 0x000fe400078e007e */
[----:B------:R-:W-:Y:S01]  /*7fc80*/  IMAD.MOV.U32 R129, RZ, RZ, R124 ;  /* 0x000000ffff817224 */ /* 0x000fe200078e007c */
[----:B------:R-:W-:Y:S01]  /*7fc90*/  MOV R126, R121 ;  /* 0x00000079007e7202 */ /* 0x000fe20000000f00 */
[----:B------:R-:W-:Y:S01]  /*7fca0*/  IMAD.MOV.U32 R127, RZ, RZ, R122 ;  /* 0x000000ffff7f7224 */ /* 0x000fe200078e007a */
[----:B------:R-:W-:Y:S01]  /*7fcb0*/  MOV R124, R119 ;  /* 0x00000077007c7202 */ /* 0x000fe20000000f00 */
[----:B------:R-:W-:Y:S01]  /*7fcc0*/  IMAD.MOV.U32 R125, RZ, RZ, R120 ;  /* 0x000000ffff7d7224 */ /* 0x000fe200078e0078 */
[----:B------:R-:W-:Y:S02]  /*7fcd0*/  MOV R122, R117 ;  /* 0x00000075007a7202 */ /* 0x000fe40000000f00 */
        /* <DEDUP_REMOVED lines=98> */
[----:B------:R1:W-:Y:S01]  /*80300*/  LDGSTS.E [R2+0x1a300], [R92.64], P3 ;  /* 0x1a3000005c027fae */ /* 0x0003e20009921844 */
[----:B------:R1:W-:Y:S02]  /*80310*/  LDGSTS.E [R2+0x1a380], [R90.64], P3 ;  /* 0x1a3800005a027fae */ /* 0x0003e40009921844 */
        /* <DEDUP_REMOVED lines=51> */
[----:B------:R1:W-:Y:S04]  /*80650*/  LDGSTS.E [R2+0x1e080], [R12.64], P6 ;  /* 0x1e0800000c027fae */ /* 0x0003e8000b121844 */
[----:B------:R-:W1:Y:S01]  /*80660*/  S2R R179, SR_TID.X ;  /* 0x0000000000b37919 */ /* 0x000e620000002100 */
        /* <DEDUP_REMOVED lines=11> */
[----:B------:R-:W-:Y:S01]  /*80720*/  SEL R180, R180, RZ, !P0 ;  /* 0x000000ffb4b47207 */ /* 0x000fe20004000000 */
[----:B------:R1:W-:Y:S01]  /*80730*/  LDGSTS.E [R2+0x1e680], [R22.64], P6 ;  /* 0x1e68000016027fae */ /* 0x0003e2000b121844 */
[----:B------:R1:W-:Y:S02]  /*80740*/  LDGSTS.E [R2+0x1e700], [R20.64], P6 ;  /* 0x1e70000014027fae */ /* 0x0003e4000b121844 */
[----:B------:R1:W-:Y:S01]  /*80750*/  LDGSTS.E [R2+0x1e780], [R18.64], P6 ;  /* 0x1e78000012027fae */ /* 0x0003e2000b121844 */
[----:B--2---:R-:W-:-:S05]  /*80760*/  IADD3 R11, P1, R11, R4, RZ ;  /* 0x000000040b0b7210 */ /* 0x004fca0007f3e0ff */
[----:B------:R-:W-:Y:S01]  /*80770*/  STL [R1+0x3a74], R11 ;  /* 0x003a740b01007387 */ /* 0x000fe20000100800 */
[----:B------:R-:W-:Y:S02]  /*80780*/  STL.64 [R1+0x1eb0], R18 ;  /* 0x001eb01201007387 */ /* 0x000fe40000100a00 */
[----:B------:R-:W-:Y:S02]  /*80790*/  STL.64 [R1+0x2098], R136 ;  /* 0x0020988801007387 */ /* 0x000fe40000100a00 */
[----:B------:R-:W-:Y:S01]  /*807a0*/  STL.64 [R1+0x2090], R134 ;  /* 0x0020908601007387 */ /* 0x000fe20000100a00 */
[----:B------:R-:W-:Y:S01]  /*807b0*/  STL.64 [R1+0x2088], R132 ;  /* 0x0020888401007387 */ /* 0x000fe20000100a00 */
        /* <DEDUP_REMOVED lines=39> */
[----:B------:R3:W-:Y:S01]  /*80a30*/  STL.64 [R1+0x1f48], R16 ;  /* 0x001f481001007387 */ /* 0x0007e20000100a00 */
[----:B------:R-:W-:Y:S02]  /*80a40*/  STL.64 [R1+0x1f40], R52 ;  /* 0x001f403401007387 */ /* 0x000fe40000100a00 */
[----:B------:R-:W-:Y:S02]  /*80a50*/  STL.64 [R1+0x1f38], R50 ;  /* 0x001f383201007387 */ /* 0x000fe40000100a00 */
[----:B------:R-:W-:Y:S01]  /*80a60*/  STL.64 [R1+0x1f30], R48 ;  /* 0x001f303001007387 */ /* 0x000fe20000100a00 */
[----:B------:R-:W-:Y:S01]  /*80a70*/  STL.64 [R1+0x1f28], R46 ;  /* 0x001f282e01007387 */ /* 0x000fe20000100a00 */
[----:B------:R4:W-:Y:S02]  /*80a80*/  STL.64 [R1+0x1f20], R8 ;  /* 0x001f200801007387 */ /* 0x0009e40000100a00 */
[----:B------:R1:W-:Y:S02]  /*80a90*/  STL.64 [R1+0x1f18], R14 ;  /* 0x001f180e01007387 */ /* 0x0003e40000100a00 */
[----:B------:R2:W-:Y:S01]  /*80aa0*/  STL.64 [R1+0x1f10], R12 ;  /* 0x001f100c01007387 */ /* 0x0005e20000100a00 */
        /* <DEDUP_REMOVED lines=13> */
[----:B---3--:R-:W3:Y:S02]  /*80b80*/  LDL.LU R16, [R1+0x3a70] ;  /* 0x003a700001107983 */ /* 0x008ee40000300800 */
[----:B------:R-:W3:Y:S02]  /*80b90*/  LDL.LU R7, [R1+0x3a7c] ;  /* 0x003a7c0001077983 */ /* 0x000ee40000300800 */
[----:B----4-:R-:W4:Y:S01]  /*80ba0*/  LDL.LU R8, [R1+0x3a84] ;  /* 0x003a840001087983 */ /* 0x010f220000300800 */
[----:B-1----:R-:W4:Y:S01]  /*80bb0*/  LDL.LU R14, [R1+0x3a78] ;  /* 0x003a7800010e7983 */ /* 0x002f220000300800 */
[----:B--2---:R-:W2:Y:S02]  /*80bc0*/  LDL.LU R13, [R1+0x3a80] ;  /* 0x003a8000010d7983 */ /* 0x004ea40000300800 */
[----:B------:R-:W2:Y:S02]  /*80bd0*/  LDL.LU R12, [R1+0x3a8c] ;  /* 0x003a8c00010c7983 */ /* 0x000ea40000300800 */
[----:B------:R-:W2:Y:S01]  /*80be0*/  LDL.LU R9, [R1+0x3a94] ;  /* 0x003a940001097983 */ /* 0x000ea20000300800 */
[----:B------:R-:W2:Y:S01]  /*80bf0*/  LDL.LU R17, [R1+0x3a88] ;  /* 0x003a880001117983 */ /* 0x000ea20000300800 */
[----:B------:R-:W2:Y:S01]  /*80c00*/  LDL.LU R15, [R1+0x3a90] ;  /* 0x003a9000010f7983 */ /* 0x000ea20000300800 */
[----:B------:R-:W-:Y:S01]  /*80c10*/  LOP3.LUT R179, R179, 0x1f, RZ, 0xc0, !PT ;  /* 0x0000001fb3b37812 */ /* 0x000fe200078ec0ff */
[----:B------:R-:W2:Y:S01]  /*80c20*/  LDL.LU R10, [R1+0x3a9c] ;  /* 0x003a9c00010a7983 */ /* 0x000ea20000300800 */
[----:B------:R-:W2:Y:S01]  /*80c30*/  LDL.LU R2, [R1+0x3aa4] ;  /* 0x003aa40001027983 */ /* 0x000ea20000300800 */
[----:B------:R-:W-:-:S02]  /*80c40*/  ISETP.NE.U32.AND P5, PT, R180, RZ, PT ;  /* 0x000000ffb400720c */ /* 0x000fc40003fa5070 */
[----:B------:R-:W-:Y:S01]  /*80c50*/  SHF.L.U32 R179, R179, 0x2, RZ ;  /* 0x00000002b3b37819 */ /* 0x000fe200000006ff */
[----:B------:R-:W-:-:S03]  /*80c60*/  IMAD.MOV.U32 R180, RZ, RZ, R11 ;  /* 0x000000ffffb47224 */ /* 0x000fc600078e000b */
[----:B------:R-:W-:-:S04]  /*80c70*/  LOP3.LUT R6, R179, 0x20, RZ, 0x3c, !PT ;  /* 0x00000020b3067812 */ /* 0x000fc800078e3cff */
[----:B------:R-:W-:Y:S01]  /*80c80*/  LEA R6, R252, R6, 0x11 ;  /* 0x00000006fc067211 */ /* 0x000fe200078e88ff */
[----:B---3--:R-:W-:Y:S01]  /*80c90*/  IMAD.X R16, R16, 0x1, R3, P1 ;  /* 0x0000000110107824 */ /* 0x008fe200008e0603 */
[----:B------:R-:W-:-:S04]  /*80ca0*/  IADD3 R7, P1, R7, R4, RZ ;  /* 0x0000000407077210 */ /* 0x000fc80007f3e0ff */
[----:B------:R1:W-:Y:S01]  /*80cb0*/  STL [R1+0x3a70], R16 ;  /* 0x003a701001007387 */ /* 0x0003e20000100800 */
[----:B------:R-:W-:Y:S01]  /*80cc0*/  MOV R181, R16 ;  /* 0x0000001000b57202 */ /* 0x000fe20000000f00 */
[----:B----4-:R-:W-:Y:S01]  /*80cd0*/  IMAD.X R14, R14, 0x1, R3, P1 ;  /* 0x000000010e0e7824 */ /* 0x010fe200008e0603 */
[----:B------:R-:W-:-:S03]  /*80ce0*/  IADD3 R8, P2, R8, R4, RZ ;  /* 0x0000000408087210 */ /* 0x000fc60007f5e0ff */
[----:B------:R3:W-:Y:S04]  /*80cf0*/  LDGSTS.E [R6+0x800], [R180.64], P5 ;  /* 0x00800000b4067fae */ /* 0x0007e8000a921844 */
[----:B-1----:R-:W4:Y:S01]  /*80d00*/  LDL.LU R16, [R1+0x3a98] ;  /* 0x003a980001107983 */ /* 0x002f220000300800 */
[----:B------:R-:W4:Y:S02]  /*80d10*/  LDL.LU R11, [R1+0x3aa0] ;  /* 0x003aa000010b7983 */ /* 0x000f240000300800 */
[----:B------:R1:W-:Y:S01]  /*80d20*/  STL [R1+0x3a7c], R7 ;  /* 0x003a7c0701007387 */ /* 0x0003e20000100800 */
[----:B--2---:R-:W-:Y:S01]  /*80d30*/  IADD3.X R13, R13, R3, RZ, P2, !PT ;  /* 0x000000030d0d7210 */ /* 0x004fe200017fe4ff */
[----:B------:R-:W-:Y:S01]  /*80d40*/  STL [R1+0x3a78], R14 ;  /* 0x003a780e01007387 */ /* 0x000fe20000100800 */
[----:B------:R-:W-:Y:S02]  /*80d50*/  STL [R1+0x3a84], R8 ;  /* 0x003a840801007387 */ /* 0x000fe40000100800 */
[----:B---3--:R-:W-:Y:S01]  /*80d60*/  IMAD.MOV.U32 R180, RZ, RZ, R7 ;  /* 0x000000ffffb47224 */ /* 0x008fe200078e0007 */
[----:B------:R-:W-:Y:S01]  /*80d70*/  MOV R181, R14 ;  /* 0x0000000e00b57202 */ /* 0x000fe20000000f00 */
[----:B-1----:R-:W2:Y:S01]  /*80d80*/  LDL.LU R7, [R1+0x3aac] ;  /* 0x003aac0001077983 */ /* 0x002ea20000300800 */
[----:B------:R1:W-:Y:S03]  /*80d90*/  STL [R1+0x3a80], R13 ;  /* 0x003a800d01007387 */ /* 0x0003e60000100800 */
[----:B------:R3:W-:Y:S01]  /*80da0*/  LDGSTS.E [R6+0x880], [R180.64], P5 ;  /* 0x00880000b4067fae */ /* 0x0007e2000a921844 */
[----:B------:R-:W2:Y:S01]  /*80db0*/  LDL.LU R18, [R1+0x3ab4] ;  /* 0x003ab40001127983 */ /* 0x000ea20000300800 */
[----:B---3--:R-:W-:-:S02]  /*80dc0*/  MOV R181, R13 ;  /* 0x0000000d00b57202 */ /* 0x008fc40000000f00 */
[----:B-1----:R-:W4:Y:S01]  /*80dd0*/  LDL.LU R13, [R1+0x3aa8] ;  /* 0x003aa800010d7983 */ /* 0x002f220000300800 */
[----:B------:R-:W4:Y:S01]  /*80de0*/  LDL.LU R19, [R1+0x3ab0] ;  /* 0x003ab00001137983 */ /* 0x000f220000300800 */
[-C--:B------:R-:W-:Y:S01]  /*80df0*/  IADD3 R12, P1, R12, R4.reuse, RZ ;  /* 0x000000040c0c7210 */ /* 0x080fe20007f3e0ff */
[----:B------:R-:W-:Y:S01]  /*80e00*/  IMAD.MOV.U32 R180, RZ, RZ, R8 ;  /* 0x000000ffffb47224 */ /* 0x000fe200078e0008 */
[----:B------:R-:W-:Y:S01]  /*80e10*/  IADD3 R9, P2, R9, R4, RZ ;  /* 0x0000000409097210 */ /* 0x000fe20007f5e0ff */
[----:B------:R-:W4:Y:S01]  /*80e20*/  LDL.LU R14, [R1+0x3abc] ;  /* 0x003abc00010e7983 */ /* 0x000f220000300800 */
[----:B------:R-:W4:Y:S02]  /*80e30*/  LDL.LU R8, [R1+0x3ac4] ;  /* 0x003ac40001087983 */ /* 0x000f240000300800 */
[----:B------:R-:W-:Y:S02]  /*80e40*/  IMAD.X R17, R17, 0x1, R3, P1 ;  /* 0x0000000111117824 */ /* 0x000fe400008e0603 */
[----:B------:R-:W-:Y:S01]  /*80e50*/  STL [R1+0x3a8c], R12 ;  /* 0x003a8c0c01007387 */ /* 0x000fe20000100800 */
[----:B------:R1:W-:Y:S04]  /*80e60*/  LDGSTS.E [R6+0x900], [R180.64], P5 ;  /* 0x00900000b4067fae */ /* 0x0003e8000a921844 */
[----:B------:R1:W-:Y:S01]  /*80e70*/  STL [R1+0x3a88], R17 ;  /* 0x003a881101007387 */ /* 0x0003e20000100800 */
[----:B------:R-:W-:Y:S01]  /*80e80*/  IADD3.X R15, R15, R3, RZ, P2, !PT ;  /* 0x000000030f0f7210 */ /* 0x000fe200017fe4ff */
[----:B------:R-:W-:Y:S01]  /*80e90*/  STL [R1+0x3a94], R9 ;  /* 0x003a940901007387 */ /* 0x000fe20000100800 */
[----:B-1----:R-:W-:-:S02]  /*80ea0*/  MOV R181, R17 ;  /* 0x0000001100b57202 */ /* 0x002fc40000000f00 */
[----:B------:R-:W4:Y:S01]  /*80eb0*/  LDL.LU R17, [R1+0x3ab8] ;  /* 0x003ab80001117983 */ /* 0x000f220000300800 */
[----:B------:R-:W-:Y:S02]  /*80ec0*/  IMAD.MOV.U32 R180, RZ, RZ, R12 ;  /* 0x000000ffffb47224 */ /* 0x000fe400078e000c */
[----:B------:R1:W-:Y:S02]  /*80ed0*/  STL [R1+0x3a90], R15 ;  /* 0x003a900f01007387 */ /* 0x0003e40000100800 */
[----:B------:R-:W4:Y:S01]  /*80ee0*/  LDL.LU R12, [R1+0x3ac0] ;  /* 0x003ac000010c7983 */ /* 0x000f220000300800 */
[-C--:B------:R-:W-:Y:S01]  /*80ef0*/  IADD3 R10, P1, R10, R4.reuse, RZ ;  /* 0x000000040a0a7210 */ /* 0x080fe20007f3e0ff */
[----:B------:R1:W-:Y:S01]  /*80f00*/  LDGSTS.E [R6+0x980], [R180.64], P5 ;  /* 0x00980000b4067fae */ /* 0x0003e2000a921844 */
[----:B------:R-:W-:Y:S01]  /*80f10*/  IADD3 R2, P2, R2, R4, RZ ;  /* 0x0000000402027210 */ /* 0x000fe20007f5e0ff */
[----:B-1----:R-:W-:Y:S01]  /*80f20*/  IMAD.MOV.U32 R180, RZ, RZ, R9 ;  /* 0x000000ffffb47224 */ /* 0x002fe200078e0009 */
[----:B------:R-:W-:-:S02]  /*80f30*/  MOV R181, R15 ;  /* 0x0000000f00b57202 */ /* 0x000fc40000000f00 */
[----:B------:R-:W4:Y:S01]  /*80f40*/  LDL.LU R15, [R1+0x3acc] ;  /* 0x003acc00010f7983 */ /* 0x000f220000300800 */
[----:B------:R-:W4:Y:S02]  /*80f50*/  LDL.LU R9, [R1+0x3ad4] ;  /* 0x003ad40001097983 */ /* 0x000f240000300800 */
[----:B------:R-:W-:Y:S01]  /*80f60*/  STL [R1+0x3a9c], R10 ;  /* 0x003a9c0a01007387 */ /* 0x000fe20000100800 */
[----:B------:R1:W-:Y:S02]  /*80f70*/  LDGSTS.E [R6+0xa00], [R180.64], P5 ;  /* 0x00a00000b4067fae */ /* 0x0003e4000a921844 */
[----:B-1----:R-:W-:Y:S02]  /*80f80*/  IMAD.MOV.U32 R180, RZ, RZ, R10 ;  /* 0x000000ffffb47224 */ /* 0x002fe400078e000a */
[----:B----4-:R-:W-:Y:S01]  /*80f90*/  IMAD.X R16, R16, 0x1, R3, P1 ;  /* 0x0000000110107824 */ /* 0x010fe200008e0603 */
[----:B------:R-:W-:-:S04]  /*80fa0*/  IADD3.X R11, R11, R3, RZ, P2, !PT ;  /* 0x000000030b0b7210 */ /* 0x000fc800017fe4ff */
[----:B------:R1:W-:Y:S01]  /*80fb0*/  STL [R1+0x3a98], R16 ;  /* 0x003a981001007387 */ /* 0x0003e20000100800 */
[----:B------:R-:W-:Y:S01]  /*80fc0*/  MOV R181, R16 ;  /* 0x0000001000b57202 */ /* 0x000fe20000000f00 */
[----:B------:R-:W-:Y:S04]  /*80fd0*/  STL [R1+0x3aa4], R2 ;  /* 0x003aa40201007387 */ /* 0x000fe80000100800 */
[----:B------:R4:W-:Y:S04]  /*80fe0*/  LDGSTS.E [R6+0xa80], [R180.64], P5 ;  /* 0x00a80000b4067fae */ /* 0x0009e8000a921844 */
[----:B-1----:R-:W3:Y:S01]  /*80ff0*/  LDL.LU R16, [R1+0x3ac8] ;  /* 0x003ac80001107983 */ /* 0x002ee20000300800 */
[----:B------:R1:W-:Y:S02]  /*81000*/  STL [R1+0x3aa0], R11 ;  /* 0x003aa00b01007387 */ /* 0x0003e40000100800 */
[----:B------:R-:W3:Y:S01]  /*81010*/  LDL.LU R10, [R1+0x3ad0] ;  /* 0x003ad000010a7983 */ /* 0x000ee20000300800 */
[----:B--2---:R-:W-:-:S02]  /*81020*/  IADD3 R7, P1, R7, R4, RZ ;  /* 0x0000000407077210 */ /* 0x004fc40007f3e0ff */
[-C--:B------:R-:W-:Y:S01]  /*81030*/  IADD3 R18, P2, R18, R4.reuse, RZ ;  /* 0x0000000412127210 */ /* 0x080fe20007f5e0ff */
[----:B----4-:R-:W-:Y:S01]  /*81040*/  IMAD.MOV.U32 R180, RZ, RZ, R2 ;  /* 0x000000ffffb47224 */ /* 0x010fe200078e0002 */
[----:B------:R-:W-:Y:S02]  /*81050*/  MOV R181, R11 ;  /* 0x0000000b00b57202 */ /* 0x000fe40000000f00 */
[----:B-1----:R-:W2:Y:S01]  /*81060*/  LDL.LU R11, [R1+0x3adc] ;  /* 0x003adc00010b7983 */ /* 0x002ea20000300800 */
[----:B------:R-:W4:Y:S02]  /*81070*/  LDL.LU R2, [R1+0x3ae4] ;  /* 0x003ae40001027983 */ /* 0x000f240000300800 */
[----:B------:R-:W-:Y:S01]  /*81080*/  IMAD.X R13, R13, 0x1, R3, P1 ;  /* 0x000000010d0d7824 */ /* 0x000fe200008e0603 */
[----:B------:R-:W-:Y:S01]  /*81090*/  IADD3.X R19, R19, R3, RZ, P2, !PT ;  /* 0x0000000313137210 */ /* 0x000fe200017fe4ff */
[----:B------:R-:W-:Y:S04]  /*810a0*/  STL [R1+0x3aac], R7 ;  /* 0x003aac0701007387 */ /* 0x000fe80000100800 */
[----:B------:R1:W-:Y:S01]  /*810b0*/  LDGSTS.E [R6+0xb00], [R180.64], P5 ;  /* 0x00b00000b4067fae */ /* 0x0003e2000a921844 */
[----:B------:R1:W-:Y:S02]  /*810c0*/  STL [R1+0x3aa8], R13 ;  /* 0x003aa80d01007387 */ /* 0x0003e40000100800 */
[----:B------:R1:W-:Y:S02]  /*810d0*/  STL [R1+0x3ab4], R18 ;  /* 0x003ab41201007387 */ /* 0x0003e40000100800 */
[----:B-1----:R-:W-:Y:S01]  /*810e0*/  MOV R181, R13 ;  /* 0x0000000d00b57202 */ /* 0x002fe20000000f00 */
[----:B------:R-:W-:Y:S01]  /*810f0*/  IMAD.MOV.U32 R180, RZ, RZ, R7 ;  /* 0x000000ffffb47224 */ /* 0x000fe200078e0007 */
[----:B------:R-:W4:Y:S01]  /*81100*/  LDL.LU R13, [R1+0x3ad8] ;  /* 0x003ad800010d7983 */ /* 0x000f220000300800 */
[----:B------:R-:W-:Y:S02]  /*81110*/  STL [R1+0x3ab0], R19 ;  /* 0x003ab01301007387 */ /* 0x000fe40000100800 */
[----:B------:R-:W4:Y:S01]  /*81120*/  LDL.LU R7, [R1+0x3ae0] ;  /* 0x003ae00001077983 */ /* 0x000f220000300800 */
[-C--:B------:R-:W-:Y:S01]  /*81130*/  IADD3 R14, P1, R14, R4.reuse, RZ ;  /* 0x000000040e0e7210 */ /* 0x080fe20007f3e0ff */
[----:B------:R1:W-:Y:S01]  /*81140*/  LDGSTS.E [R6+0xb80], [R180.64], P5 ;  /* 0x00b80000b4067fae */ /* 0x0003e2000a921844 */
[----:B------:R-:W-:-:S03]  /*81150*/  IADD3 R8, P2, R8, R4, RZ ;  /* 0x0000000408087210 */ /* 0x000fc60007f5e0ff */
[----:B------:R-:W-:Y:S01]  /*81160*/  IMAD.X R17, R17, 0x1, R3, P1 ;  /* 0x0000000111117824 */ /* 0x000fe200008e0603 */
[----:B------:R-:W-:Y:S01]  /*81170*/  IADD3.X R12, R12, R3, RZ, P2, !PT ;  /* 0x000000030c0c7210 */ /* 0x000fe200017fe4ff */
[----:B-1----:R-:W-:Y:S01]  /*81180*/  IMAD.MOV.U32 R180, RZ, RZ, R18 ;  /* 0x000000ffffb47224 */ /* 0x002fe200078e0012 */
[----:B------:R-:W-:Y:S01]  /*81190*/  MOV R181, R19 ;  /* 0x0000001300b57202 */ /* 0x000fe20000000f00 */
[----:B------:R-:W-:Y:S04]  /*811a0*/  STL [R1+0x3abc], R14 ;  /* 0x003abc0e01007387 */ /* 0x000fe80000100800 */
[----:B------:R1:W-:Y:S01]  /*811b0*/  LDGSTS.E [R6+0xc00], [R180.64], P5 ;  /* 0x00c00000b4067fae */ /* 0x0003e2000a921844 */
[----:B------:R-:W-:Y:S02]  /*811c0*/  STL [R1+0x3ab8], R17 ;  /* 0x003ab81101007387 */ /* 0x000fe40000100800 */
[----:B------:R1:W-:Y:S02]  /*811d0*/  STL [R1+0x3ac4], R8 ;  /* 0x003ac40801007387 */ /* 0x0003e40000100800 */
[----:B------:R1:W-:Y:S01]  /*811e0*/  STL [R1+0x3ac0], R12 ;  /* 0x003ac00c01007387 */ /* 0x0003e20000100800 */
[----:B------:R-:W4:Y:S01]  /*811f0*/  LDL.LU R18, [R1+0x3ae8] ;  /* 0x003ae80001127983 */ /* 0x000f220000300800 */
[----:B-1----:R-:W-:Y:S01]  /*81200*/  IMAD.MOV.U32 R180, RZ, RZ, R14 ;  /* 0x000000ffffb47224 */ /* 0x002fe200078e000e */
[----:B------:R-:W-:-:S05]  /*81210*/  MOV R181, R17 ;  /* 0x0000001100b57202 */ /* 0x000fca0000000f00 */
[----:B------:R1:W-:Y:S01]  /*81220*/  LDGSTS.E [R6+0xc80], [R180.64], P5 ;  /* 0x00c80000b4067fae */ /* 0x0003e2000a921844 */
[-C--:B------:R-:W-:Y:S02]  /*81230*/  IADD3 R15, P1, R15, R4.reuse, RZ ;  /* 0x000000040f0f7210 */ /* 0x080fe40007f3e0ff */
[----:B------:R-:W-:Y:S01]  /*81240*/  IADD3 R9, P2, R9, R4, RZ ;  /* 0x0000000409097210 */ /* 0x000fe20007f5e0ff */
[----:B-1----:R-:W-:Y:S02]  /*81250*/  IMAD.MOV.U32 R180, RZ, RZ, R8 ;  /* 0x000000ffffb47224 */ /* 0x002fe400078e0008 */
[----:B------:R-:W4:Y:S01]  /*81260*/  LDL.LU R8, [R1+0x3aec] ;  /* 0x003aec0001087983 */ /* 0x000f220000300800 */
[----:B------:R-:W-:Y:S01]  /*81270*/  MOV R181, R12 ;  /* 0x0000000c00b57202 */ /* 0x000fe20000000f00 */
[----:B------:R-:W4:Y:S02]  /*81280*/  LDL.LU R14, [R1+0x386c] ;  /* 0x00386c00010e7983 */ /* 0x000f240000300800 */
[----:B------:R-:W4:Y:S02]  /*81290*/  LDL.LU R12, [R1+0x3870] ;  /* 0x00387000010c7983 */ /* 0x000f240000300800 */
[----:B------:R1:W-:Y:S04]  /*812a0*/  LDGSTS.E [R6+0xd00], [R180.64], P5 ;  /* 0x00d00000b4067fae */ /* 0x0003e8000a921844 */
[----:B------:R-:W-:Y:S01]  /*812b0*/  STL [R1+0x3acc], R15 ;  /* 0x003acc0f01007387 */ /* 0x000fe20000100800 */
[----:B-1----:R-:W-:-:S02]  /*812c0*/  IMAD.MOV.U32 R180, RZ, RZ, R15 ;  /* 0x000000ffffb47224 */ /* 0x002fc400078e000f */
[----:B---3--:R-:W-:Y:S01]  /*812d0*/  IMAD.X R16, R16, 0x1, R3, P1 ;  /* 0x0000000110107824 */ /* 0x008fe200008e0603 */
[----:B------:R-:W-:-:S04]  /*812e0*/  IADD3.X R10, R10, R3, RZ, P2, !PT ;  /* 0x000000030a0a7210 */ /* 0x000fc800017fe4ff */
[----:B------:R-:W-:Y:S01]  /*812f0*/  MOV R181, R16 ;  /* 0x0000001000b57202 */ /* 0x000fe20000000f00 */
[----:B------:R1:W-:Y:S01]  /*81300*/  STL [R1+0x3ac8], R16 ;  /* 0x003ac81001007387 */ /* 0x0003e20000100800 */
[----:B------:R3:W-:Y:S02]  /*81310*/  STL [R1+0x3ad4], R9 ;  /* 0x003ad40901007387 */ /* 0x0007e40000100800 */
[----:B------:R3:W-:Y:S01]  /*81320*/  STL [R1+0x3ad0], R10 ;  /* 0x003ad00a01007387 */ /* 0x0007e20000100800 */
[----:B------:R3:W-:Y:S01]  /*81330*/  LDGSTS.E [R6+0xd80], [R180.64], P5 ;  /* 0x00d80000b4067fae */ /* 0x0007e2000a921844 */
[----:B--2---:R-:W-:-:S03]  /*81340*/  IADD3 R11, P1, R11, R4, RZ ;  /* 0x000000040b0b7210 */ /* 0x004fc60007f3e0ff */
[----:B-1----:R-:W2:Y:S01]  /*81350*/  LDL.LU R16, [R1+0x3874] ;  /* 0x0038740001107983 */ /* 0x002ea20000300800 */
[----:B---3--:R-:W-:-:S03]  /*81360*/  IMAD.MOV.U32 R180, RZ, RZ, R9 ;  /* 0x000000ffffb47224 */ /* 0x008fc600078e0009 */
[----:B------:R-:W3:Y:S01]  /*81370*/  LDL.LU R9, [R1+0x3878] ;  /* 0x0038780001097983 */ /* 0x000ee20000300800 */
[----:B------:R-:W-:Y:S01]  /*81380*/  MOV R181, R10 ;  /* 0x0000000a00b57202 */ /* 0x000fe20000000f00 */
[----:B------:R-:W2:Y:S02]  /*81390*/  LDL.LU R15, [R1+0x387c] ;  /* 0x00387c00010f7983 */ /* 0x000ea40000300800 */
[----:B------:R-:W2:Y:S01]  /*813a0*/  LDL.LU R10, [R1+0x3880] ;  /* 0x00388000010a7983 */ /* 0x000ea20000300800 */
[----:B----4-:R-:W-:Y:S01]  /*813b0*/  IADD3 R2, P2, R2, R4, RZ ;  /* 0x0000000402027210 */ /* 0x010fe20007f5e0ff */
[----:B------:R-:W-:Y:S01]  /*813c0*/  IMAD.X R13, R13, 0x1, R3, P1 ;  /* 0x000000010d0d7824 */ /* 0x000fe200008e0603 */
[----:B------:R1:W-:Y:S02]  /*813d0*/  LDGSTS.E [R6+0xe00], [R180.64], P5 ;  /* 0x00e00000b4067fae */ /* 0x0003e4000a921844 */
[----:B------:R-:W-:Y:S02]  /*813e0*/  IADD3.X R7, R7, R3, RZ, P2, !PT ;  /* 0x0000000307077210 */ /* 0x000fe400017fe4ff */
[----:B------:R4:W-:Y:S01]  /*813f0*/  STL [R1+0x3adc], R11 ;  /* 0x003adc0b01007387 */ /* 0x0009e20000100800 */
[----:B------:R4:W-:Y:S02]  /*81400*/  STL [R1+0x3ad8], R13 ;  /* 0x003ad80d01007387 */ /* 0x0009e40000100800 */
[----:B------:R-:W-:Y:S01]  /*81410*/  STL [R1+0x3ae4], R2 ;  /* 0x003ae40201007387 */ /* 0x000fe20000100800 */
[----:B------:R4:W-:Y:S01]  /*81420*/  STL [R1+0x3ae0], R7 ;  /* 0x003ae00701007387 */ /* 0x0009e20000100800 */
[----:B------:R-:W2:Y:S02]  /*81430*/  LDL.LU R17, [R1+0x3884] ;  /* 0x0038840001117983 */ /* 0x000ea40000300800 */
[----:B-1----:R-:W-:Y:S01]  /*81440*/  IMAD.MOV.U32 R180, RZ, RZ, R11 ;  /* 0x000000ffffb47224 */ /* 0x002fe200078e000b */
[----:B------:R-:W-:Y:S01]  /*81450*/  MOV R181, R13 ;  /* 0x0000000d00b57202 */ /* 0x000fe20000000f00 */
[----:B----4-:R-:W4:Y:S01]  /*81460*/  LDL.LU R11, [R1+0x3888] ;  /* 0x00388800010b7983 */ /* 0x010f220000300800 */
[----:B------:R-:W4:Y:S03]  /*81470*/  LDL.LU R13, [R1+0x388c] ;  /* 0x00388c00010d7983 */ /* 0x000f260000300800 */
[----:B------:R1:W-:Y:S02]  /*81480*/  LDGSTS.E [R6+0xe80], [R180.64], P5 ;  /* 0x00e80000b4067fae */ /* 0x0003e4000a921844 */
[----:B-1----:R-:W-:-:S02]  /*81490*/  MOV R181, R7 ;  /* 0x0000000700b57202 */ /* 0x002fc40000000f00 */
[----:B------:R-:W4:Y:S01]  /*814a0*/  LDL.LU R7, [R1+0x3890] ;  /* 0x0038900001077983 */ /* 0x000f220000300800 */
[----:B------:R-:W-:Y:S01]  /*814b0*/  ISETP.GT.AND P1, PT, R0, 0x5, PT ;  /* 0x000000050000780c */ /* 0x000fe20003f24270 */
[----:B------:R-:W-:-:S03]  /*814c0*/  IMAD.MOV.U32 R180, RZ, RZ, R2 ;  /* 0x000000ffffb47224 */ /* 0x000fc600078e0002 */
[----:B------:R-:W-:Y:S02]  /*814d0*/  SEL R2, RZ, 0x4, !P1 ;  /* 0x00000004ff027807 */ /* 0x000fe40004800000 */
[----:B------:R1:W-:Y:S02]  /*814e0*/  LDGSTS.E [R6+0xf00], [R180.64], P5 ;  /* 0x00f00000b4067fae */ /* 0x0003e4000a921844 */
[----:B------:R-:W-:Y:S02]  /*814f0*/  SEL R2, R2, RZ, !P0 ;  /* 0x000000ff02027207 */ /* 0x000fe40004000000 */
[-C--:B------:R-:W-:Y:S02]  /*81500*/  IADD3 R8, P2, R8, R4.reuse, RZ ;  /* 0x0000000408087210 */ /* 0x080fe40007f5e0ff */
[----:B------:R-:W-:-:S03]  /*81510*/  IADD3 R12, P3, R12, R4, RZ ;  /* 0x000000040c0c7210 */ /* 0x000fc60007f7e0ff */
[----:B------:R-:W-:Y:S01]  /*81520*/  IMAD.X R18, R18, 0x1, R3, P2 ;  /* 0x0000000112127824 */ /* 0x000fe200010e0603 */
[----:B------:R1:W-:Y:S01]  /*81530*/  STL [R1+0x3aec], R8 ;  /* 0x003aec0801007387 */ /* 0x0003e20000100800 */
[----:B------:R-:W-:Y:S01]  /*81540*/  IADD3.X R14, R14, R3, RZ, P3, !PT ;  /* 0x000000030e0e7210 */ /* 0x000fe20001ffe4ff */
[----:B-1----:R-:W-:Y:S02]  /*81550*/  IMAD.MOV.U32 R180, RZ, RZ, R8 ;  /* 0x000000ffffb47224 */ /* 0x002fe400078e0008 */
[----:B------:R-:W-:Y:S01]  /*81560*/  STL [R1+0x3ae8], R18 ;  /* 0x003ae81201007387 */ /* 0x000fe20000100800 */
[----:B------:R-:W-:Y:S01]  /*81570*/  MOV R181, R18 ;  /* 0x0000001200b57202 */ /* 0x000fe20000000f00 */
[----:B------:R-:W-:Y:S01]  /*81580*/  STL [R1+0x3870], R12 ;  /* 0x0038700c01007387 */ /* 0x000fe20000100800 */
[----:B------:R-:W-:Y:S01]  /*81590*/  ISETP.NE.U32.AND P1, PT, R2, RZ, PT ;  /* 0x000000ff0200720c */ /* 0x000fe20003f25070 */
[----:B------:R-:W4:Y:S01]  /*815a0*/  LDL.LU R8, [R1+0x3898] ;  /* 0x0038980001087983 */ /* 0x000f220000300800 */
[----:B------:R1:W-:Y:S03]  /*815b0*/  STL [R1+0x386c], R14 ;  /* 0x00386c0e01007387 */ /* 0x0003e60000100800 */
[----:B------:R1:W-:Y:S01]  /*815c0*/  LDGSTS.E [R6+0xf80], [R180.64], P5 ;  /* 0x00f80000b4067fae */ /* 0x0003e2000a921844 */
[----:B------:R-:W4:Y:S01]  /*815d0*/  LDL.LU R2, [R1+0x38a0] ;  /* 0x0038a00001027983 */ /* 0x000f220000300800 */
[----:B-1----:R-:W-:-:S02]  /*815e0*/  MOV R181, R14 ;  /* 0x0000000e00b57202 */ /* 0x002fc40000000f00 */
[----:B------:R-:W4:Y:S01]  /*815f0*/  LDL.LU R14, [R1+0x3894] ;  /* 0x00389400010e7983 */ /* 0x000f220000300800 */
[----:B------:R-:W-:Y:S02]  /*81600*/  IMAD.MOV.U32 R180, RZ, RZ, R12 ;  /* 0x000000ffffb47224 */ /* 0x000fe400078e000c */
[----:B------:R-:W4:Y:S03]  /*81610*/  LDL.LU R12, [R1+0x389c] ;  /* 0x00389c00010c7983 */ /* 0x000f260000300800 */
[----:B------:R1:W-:Y:S01]  /*81620*/  LDGSTS.E [R6+0x2800], [R180.64], P1 ;  /* 0x02800000b4067fae */ /* 0x0003e20008921844 */
[-C--:B---3--:R-:W-:Y:S02]  /*81630*/  IADD3 R9, P2, R9, R4.reuse, RZ ;  /* 0x0000000409097210 */ /* 0x088fe40007f5e0ff */
[----:B--2---:R-:W-:-:S03]  /*81640*/  IADD3 R10, P3, R10, R4, RZ ;  /* 0x000000040a0a7210 */ /* 0x004fc60007f7e0ff */
[----:B------:R-:W-:Y:S01]  /*81650*/  IMAD.X R16, R16, 0x1, R3, P2 ;  /* 0x0000000110107824 */ /* 0x000fe200010e0603 */
[----:B------:R2:W-:Y:S01]  /*81660*/  STL [R1+0x3878], R9 ;  /* 0x0038780901007387 */ /* 0x0005e20000100800 */
[----:B------:R-:W-:Y:S01]  /*81670*/  IADD3.X R15, R15, R3, RZ, P3, !PT ;  /* 0x000000030f0f7210 */ /* 0x000fe20001ffe4ff */
[----:B-1----:R-:W-:Y:S02]  /*81680*/  IMAD.MOV.U32 R180, RZ, RZ, R9 ;  /* 0x000000ffffb47224 */ /* 0x002fe400078e0009 */
[----:B------:R-:W-:Y:S01]  /*81690*/  STL [R1+0x3874], R16 ;  /* 0x0038741001007387 */ /* 0x000fe20000100800 */
[----:B------:R-:W-:Y:S01]  /*816a0*/  MOV R181, R16 ;  /* 0x0000001000b57202 */ /* 0x000fe20000000f00 */
[----:B------:R-:W-:Y:S02]  /*816b0*/  STL [R1+0x3880], R10 ;  /* 0x0038800a01007387 */ /* 0x000fe40000100800 */
[----:B--2---:R-:W2:Y:S01]  /*816c0*/  LDL.LU R9, [R1+0x38a8] ;  /* 0x0038a80001097983 */ /* 0x004ea20000300800 */
[----:B------:R1:W-:Y:S03]  /*816d0*/  STL [R1+0x387c], R15 ;  /* 0x00387c0f01007387 */ /* 0x0003e60000100800 */
[----:B------:R3:W-:Y:S01]  /*816e0*/  LDGSTS.E [R6+0x2880], [R180.64], P1 ;  /* 0x02880000b4067fae */ /* 0x0007e20008921844 */
[----:B------:R-:W2:Y:S01]  /*816f0*/  LDL.LU R18, [R1+0x38b0] ;  /* 0x0038b00001127983 */ /* 0x000ea20000300800 */
[----:B----4-:R-:W-:-:S02]  /*81700*/  IADD3 R11, P2, R11, R4, RZ ;  /* 0x000000040b0b7210 */ /* 0x010fc40007f5e0ff */
[----:B---3--:R-:W-:Y:S02]  /*81710*/  MOV R181, R15 ;  /* 0x0000000f00b57202 */ /* 0x008fe40000000f00 */
[----:B-1----:R-:W3:Y:S01]  /*81720*/  LDL.LU R15, [R1+0x38a4] ;  /* 0x0038a400010f7983 */ /* 0x002ee20000300800 */
[----:B------:R-:W4:Y:S02]  /*81730*/  LDL.LU R19, [R1+0x38ac] ;  /* 0x0038ac0001137983 */ /* 0x000f240000300800 */
[----:B------:R-:W-:Y:S02]  /*81740*/  IMAD.MOV.U32 R180, RZ, RZ, R10 ;  /* 0x000000ffffb47224 */ /* 0x000fe400078e000a */
[----:B------:R-:W-:Y:S01]  /*81750*/  IMAD.X R17, R17, 0x1, R3, P2 ;  /* 0x0000000111117824 */ /* 0x000fe200010e0603 */
[----:B------:R-:W4:Y:S01]  /*81760*/  LDL.LU R16, [R1+0x38b8] ;  /* 0x0038b80001107983 */ /* 0x000f220000300800 */
[----:B------:R-:W4:Y:S01]  /*81770*/  LDL.LU R10, [R1+0x38c0] ;  /* 0x0038c000010a7983 */ /* 0x000f220000300800 */
[----:B------:R-:W-:-:S02]  /*81780*/  IADD3 R7, P3, R7, R4, RZ ;  /* 0x0000000407077210 */ /* 0x000fc40007f7e0ff */
[----:B------:R-:W-:Y:S04]  /*81790*/  STL [R1+0x3888], R11 ;  /* 0x0038880b01007387 */ /* 0x000fe80000100800 */
[----:B------:R1:W-:Y:S01]  /*817a0*/  LDGSTS.E [R6+0x2900], [R180.64], P1 ;  /* 0x02900000b4067fae */ /* 0x0003e20008921844 */
[----:B------:R1:W-:Y:S01]  /*817b0*/  STL [R1+0x3884], R17 ;  /* 0x0038841101007387 */ /* 0x0003e20000100800 */
[----:B------:R-:W-:Y:S01]  /*817c0*/  IADD3.X R13, R13, R3, RZ, P3, !PT ;  /* 0x000000030d0d7210 */ /* 0x000fe20001ffe4ff */
[----:B------:R-:W-:Y:S01]  /*817d0*/  STL [R1+0x3890], R7 ;  /* 0x0038900701007387 */ /* 0x000fe20000100800 */
[----:B-1----:R-:W-:Y:S02]  /*817e0*/  MOV R181, R17 ;  /* 0x0000001100b57202 */ /* 0x002fe40000000f00 */
[----:B------:R-:W4:Y:S01]  /*817f0*/  LDL.LU R17, [R1+0x38b4] ;  /* 0x0038b40001117983 */ /* 0x000f220000300800 */
[----:B------:R-:W-:-:S02]  /*81800*/  IMAD.MOV.U32 R180, RZ, RZ, R11 ;  /* 0x000000ffffb47224 */ /* 0x000fc400078e000b */
[----:B------:R1:W-:Y:S02]  /*81810*/  STL [R1+0x388c], R13 ;  /* 0x00388c0d01007387 */ /* 0x0003e40000100800 */
[----:B------:R-:W4:Y:S01]  /*81820*/  LDL.LU R11, [R1+0x38bc] ;  /* 0x0038bc00010b7983 */ /* 0x000f220000300800 */
[----:B------:R1:W-:Y:S01]  /*81830*/  LDGSTS.E [R6+0x2980], [R180.64], P1 ;  /* 0x02980000b4067fae */ /* 0x0003e20008921844 */
[-C--:B------:R-:W-:Y:S01]  /*81840*/  IADD3 R8, P2, R8, R4.reuse, RZ ;  /* 0x0000000408087210 */ /* 0x080fe20007f5e0ff */
[----:B-1----:R-:W-:Y:S01]  /*81850*/  IMAD.MOV.U32 R180, RZ, RZ, R7 ;  /* 0x000000ffffb47224 */ /* 0x002fe200078e0007 */
[----:B------:R-:W-:Y:S02]  /*81860*/  MOV R181, R13 ;  /* 0x0000000d00b57202 */ /* 0x000fe40000000f00 */
[----:B------:R-:W-:Y:S01]  /*81870*/  IADD3 R2, P3, R2, R4, RZ ;  /* 0x0000000402027210 */ /* 0x000fe20007f7e0ff */
[----:B------:R-:W4:Y:S01]  /*81880*/  LDL.LU R13, [R1+0x38c8] ;  /* 0x0038c800010d7983 */ /* 0x000f220000300800 */
[----:B------:R-:W4:Y:S02]  /*81890*/  LDL.LU R7, [R1+0x38d0] ;  /* 0x0038d00001077983 */ /* 0x000f240000300800 */
[----:B------:R-:W-:Y:S01]  /*818a0*/  STL [R1+0x3898], R8 ;  /* 0x0038980801007387 */ /* 0x000fe20000100800 */
[----:B------:R1:W-:Y:S01]  /*818b0*/  LDGSTS.E [R6+0x2a00], [R180.64], P1 ;  /* 0x02a00000b4067fae */ /* 0x0003e20008921844 */
[----:B------:R-:W-:Y:S01]  /*818c0*/  IMAD.X R14, R14, 0x1, R3, P2 ;  /* 0x000000010e0e7824 */ /* 0x000fe200010e0603 */
[----:B------:R-:W-:-:S04]  /*818d0*/  IADD3.X R12, R12, R3, RZ, P3, !PT ;  /* 0x000000030c0c7210 */ /* 0x000fc80001ffe4ff */
[----:B------:R1:W-:Y:S02]  /*818e0*/  STL [R1+0x3894], R14 ;  /* 0x0038940e01007387 */ /* 0x0003e40000100800 */
[----:B-1----:R-:W-:Y:S02]  /*818f0*/  MOV R181, R14 ;  /* 0x0000000e00b57202 */ /* 0x002fe40000000f00 */
[----:B------:R-:W-:Y:S01]  /*81900*/  STL [R1+0x38a0], R2 ;  /* 0x0038a00201007387 */ /* 0x000fe20000100800 */
[----:B------:R-:W-:-:S05]  /*81910*/  IMAD.MOV.U32 R180, RZ, RZ, R8 ;  /* 0x000000ffffb47224 */ /* 0x000fca00078e0008 */
[----:B------:R1:W-:Y:S04]  /*81920*/  LDGSTS.E [R6+0x2a80], [R180.64], P1 ;  /* 0x02a80000b4067fae */ /* 0x0003e80008921844 */
[----:B------:R-:W4:Y:S01]  /*81930*/  LDL.LU R14, [R1+0x38c4] ;  /* 0x0038c400010e7983 */ /* 0x000f220000300800 */
[----:B------:R1:W-:Y:S02]  /*81940*/  STL [R1+0x389c], R12 ;  /* 0x00389c0c01007387 */ /* 0x0003e40000100800 */
[----:B------:R-:W4:Y:S02]  /*81950*/  LDL.LU R8, [R1+0x38cc] ;  /* 0x0038cc0001087983 */ /* 0x000f240000300800 */
[----:B-1----:R-:W-:Y:S01]  /*81960*/  IMAD.MOV.U32 R180, RZ, RZ, R2 ;  /* 0x000000ffffb47224 */ /* 0x002fe200078e0002 */
[----:B------:R-:W-:-:S02]  /*81970*/  MOV R181, R12 ;  /* 0x0000000c00b57202 */ /* 0x000fc40000000f00 */
[----:B------:R-:W4:Y:S01]  /*81980*/  LDL.LU R12, [R1+0x38d8] ;  /* 0x0038d800010c7983 */ /* 0x000f220000300800 */
[----:B------:R-:W4:Y:S03]  /*81990*/  LDL.LU R2, [R1+0x38e0] ;  /* 0x0038e00001027983 */ /* 0x000f260000300800 */
[----:B------:R1:W-:Y:S01]  /*819a0*/  LDGSTS.E [R6+0x2b00], [R180.64], P1 ;  /* 0x02b00000b4067fae */ /* 0x0003e20008921844 */
[-C--:B--2---:R-:W-:Y:S02]  /*819b0*/  IADD3 R9, P2, R9, R4.reuse, RZ ;  /* 0x0000000409097210 */ /* 0x084fe40007f5e0ff */
[----:B------:R-:W-:-:S03]  /*819c0*/  IADD3 R18, P3, R18, R4, RZ ;  /* 0x0000000412127210 */ /* 0x000fc60007f7e0ff */
[----:B------:R-:W-:Y:S01]  /*819d0*/  STL [R1+0x38a8], R9 ;  /* 0x0038a80901007387 */ /* 0x000fe20000100800 */
[----:B-1----:R-:W-:Y:S02]  /*819e0*/  IMAD.MOV.U32 R180, RZ, RZ, R9 ;  /* 0x000000ffffb47224 */ /* 0x002fe400078e0009 */
[----:B---3--:R-:W-:Y:S01]  /*819f0*/  IMAD.X R15, R15, 0x1, R3, P2 ;  /* 0x000000010f0f7824 */ /* 0x008fe200010e0603 */
[----:B----4-:R-:W-:-:S04]  /*81a00*/  IADD3.X R19, R19, R3, RZ, P3, !PT ;  /* 0x0000000313137210 */ /* 0x010fc80001ffe4ff */
[----:B------:R1:W-:Y:S01]  /*81a10*/  STL [R1+0x38a4], R15 ;  /* 0x0038a40f01007387 */ /* 0x0003e20000100800 */
[----:B------:R-:W-:Y:S01]  /*81a20*/  MOV R181, R15 ;  /* 0x0000000f00b57202 */ /* 0x000fe20000000f00 */
[----:B------:R2:W-:Y:S01]  /*81a30*/  STL [R1+0x38b0], R18 ;  /* 0x0038b01201007387 */ /* 0x0005e20000100800 */
[----:B------:R-:W-:-:S03]  /*81a40*/  IADD3 R16, P2, R16, R4, RZ ;  /* 0x0000000410107210 */ /* 0x000fc60007f5e0ff */
[----:B------:R3:W-:Y:S04]  /*81a50*/  LDGSTS.E [R6+0x2b80], [R180.64], P1 ;  /* 0x02b80000b4067fae */ /* 0x0007e80008921844 */
[----:B-1----:R-:W4:Y:S01]  /*81a60*/  LDL.LU R15, [R1+0x38d4] ;  /* 0x0038d400010f7983 */ /* 0x002f220000300800 */
[----:B------:R-:W-:Y:S02]  /*81a70*/  STL [R1+0x38ac], R19 ;  /* 0x0038ac1301007387 */ /* 0x000fe40000100800 */
[----:B------:R-:W4:Y:S01]  /*81a80*/  LDL.LU R9, [R1+0x38dc] ;  /* 0x0038dc0001097983 */ /* 0x000f220000300800 */
[----:B------:R-:W-:Y:S01]  /*81a90*/  IADD3 R10, P3, R10, R4, RZ ;  /* 0x000000040a0a7210 */ /* 0x000fe20007f7e0ff */
[----:B---3--:R-:W-:Y:S01]  /*81aa0*/  IMAD.MOV.U32 R180, RZ, RZ, R18 ;  /* 0x000000ffffb47224 */ /* 0x008fe200078e0012 */
[----:B------:R-:W-:Y:S01]  /*81ab0*/  MOV R181, R19 ;  /* 0x0000001300b57202 */ /* 0x000fe20000000f00 */
[----:B------:R-:W-:Y:S01]  /*81ac0*/  IMAD.X R17, R17, 0x1, R3, P2 ;  /* 0x0000000111117824 */ /* 0x000fe200010e0603 */
[----:B------:R-:W-:-:S03]  /*81ad0*/  IADD3.X R11, R11, R3, RZ, P3, !PT ;  /* 0x000000030b0b7210 */ /* 0x000fc60001ffe4ff */
[----:B------:R1:W-:Y:S04]  /*81ae0*/  LDGSTS.E [R6+0x2c00], [R180.64], P1 ;  /* 0x02c00000b4067fae */ /* 0x0003e80008921844 */
[----:B------:R-:W-:Y:S01]  /*81af0*/  STL [R1+0x38b8], R16 ;  /* 0x0038b81001007387 */ /* 0x000fe20000100800 */
[----:B------:R-:W-:Y:S02]  /*81b00*/  STL [R1+0x38b4], R17 ;  /* 0x0038b41101007387 */ /* 0x000fe40000100800 */
[----:B------:R3:W-:Y:S02]  /*81b10*/  STL [R1+0x38c0], R10 ;  /* 0x0038c00a01007387 */ /* 0x0007e40000100800 */
[----:B------:R3:W-:Y:S01]  /*81b20*/  STL [R1+0x38bc], R11 ;  /* 0x0038bc0b01007387 */ /* 0x0007e20000100800 */
[----:B--2---:R-:W3:Y:S01]  /*81b30*/  LDL.LU R18, [R1+0x38e4] ;  /* 0x0038e40001127983 */ /* 0x004ee20000300800 */
[----:B-1----:R-:W-:Y:S01]  /*81b40*/  IMAD.MOV.U32 R180, RZ, RZ, R16 ;  /* 0x000000ffffb47224 */ /* 0x002fe200078e0010 */
[----:B------:R-:W-:-:S05]  /*81b50*/  MOV R181, R17 ;  /* 0x0000001100b57202 */ /* 0x000fca0000000f00 */
[----:B------:R1:W-:Y:S02]  /*81b60*/  LDGSTS.E [R6+0x2c80], [R180.64], P1 ;  /* 0x02c80000b4067fae */ /* 0x0003e40008921844 */
[----:B-1----:R-:W-:Y:S02]  /*81b70*/  IMAD.MOV.U32 R180, RZ, RZ, R10 ;  /* 0x000000ffffb47224 */ /* 0x002fe400078e000a */
[----:B---3--:R-:W3:Y:S01]  /*81b80*/  LDL.LU R10, [R1+0x38e8] ;  /* 0x0038e800010a7983 */ /* 0x008ee20000300800 */
[----:B------:R-:W-:Y:S01]  /*81b90*/  MOV R181, R11 ;  /* 0x0000000b00b57202 */ /* 0x000fe20000000f00 */
[----:B------:R-:W3:Y:S02]  /*81ba0*/  LDL.LU R16, [R1+0x35e8] ;  /* 0x0035e80001107983 */ /* 0x000ee40000300800 */
[----:B------:R-:W3:Y:S01]  /*81bb0*/  LDL.LU R11, [R1+0x35ec] ;  /* 0x0035ec00010b7983 */ /* 0x000ee20000300800 */
[-C--:B------:R-:W-:Y:S02]  /*81bc0*/  IADD3 R13, P2, R13, R4.reuse, RZ ;  /* 0x000000040d0d7210 */ /* 0x080fe40007f5e0ff */
[----:B------:R-:W-:Y:S01]  /*81bd0*/  IADD3 R7, P3, R7, R4, RZ ;  /* 0x0000000407077210 */ /* 0x000fe20007f7e0ff */
[----:B------:R1:W-:Y:S02]  /*81be0*/  LDGSTS.E [R6+0x2d00], [R180.64], P1 ;  /* 0x02d00000b4067fae */ /* 0x0003e40008921844 */
[----:B------:R-:W-:Y:S01]  /*81bf0*/  IMAD.X R14, R14, 0x1, R3, P2 ;  /* 0x000000010e0e7824 */ /* 0x000fe200010e0603 */
[----:B------:R-:W-:Y:S01]  /*81c00*/  IADD3.X R8, R8, R3, RZ, P3, !PT ;  /* 0x0000000308087210 */ /* 0x000fe20001ffe4ff */
[----:B------:R-:W-:Y:S01]  /*81c10*/  STL [R1+0x38c8], R13 ;  /* 0x0038c80d01007387 */ /* 0x000fe20000100800 */
[----:B-1----:R-:W-:-:S02]  /*81c20*/  IMAD.MOV.U32 R180, RZ, RZ, R13 ;  /* 0x000000ffffb47224 */ /* 0x002fc400078e000d */
[----:B------:R-:W-:Y:S01]  /*81c30*/  MOV R181, R14 ;  /* 0x0000000e00b57202 */ /* 0x000fe20000000f00 */
[----:B------:R1:W-:Y:S01]  /*81c40*/  STL [R1+0x38c4], R14 ;  /* 0x0038c40e01007387 */ /* 0x0003e20000100800 */
[----:B------:R1:W-:Y:S02]  /*81c50*/  STL [R1+0x38d0], R7 ;  /* 0x0038d00701007387 */ /* 0x0003e40000100800 */
[----:B------:R1:W-:Y:S01]  /*81c60*/  STL [R1+0x38cc], R8 ;  /* 0x0038cc0801007387 */ /* 0x0003e20000100800 */
[----:B------:R1:W-:Y:S04]  /*81c70*/  LDGSTS.E [R6+0x2d80], [R180.64], P1 ;  /* 0x02d80000b4067fae */ /* 0x0003e80008921844 */
[----:B-1----:R-:W3:Y:S01]  /*81c80*/  LDL.LU R14, [R1+0x35f0] ;  /* 0x0035f000010e7983 */ /* 0x002ee20000300800 */
[----:B------:R-:W-:Y:S01]  /*81c90*/  IADD3 R12, P2, R12, R4, RZ ;  /* 0x000000040c0c7210 */ /* 0x000fe20007f5e0ff */
[----:B------:R-:W-:-:S02]  /*81ca0*/  IMAD.MOV.U32 R180, RZ, RZ, R7 ;  /* 0x000000ffffb47224 */ /* 0x000fc400078e0007 */
[----:B------:R-:W3:Y:S01]  /*81cb0*/  LDL.LU R7, [R1+0x35f4] ;  /* 0x0035f40001077983 */ /* 0x000ee20000300800 */
[----:B------:R-:W-:Y:S01]  /*81cc0*/  MOV R181, R8 ;  /* 0x0000000800b57202 */ /* 0x000fe20000000f00 */
[----:B------:R-:W3:Y:S02]  /*81cd0*/  LDL.LU R13, [R1+0x35f8] ;  /* 0x0035f800010d7983 */ /* 0x000ee40000300800 */
[----:B------:R-:W3:Y:S01]  /*81ce0*/  LDL.LU R8, [R1+0x35fc] ;  /* 0x0035fc0001087983 */ /* 0x000ee20000300800 */
[----:B------:R-:W-:Y:S01]  /*81cf0*/  IADD3 R2, P3, R2, R4, RZ ;  /* 0x0000000402027210 */ /* 0x000fe20007f7e0ff */
[----:B------:R1:W-:Y:S04]  /*81d00*/  STL [R1+0x38d8], R12 ;  /* 0x0038d80c01007387 */ /* 0x0003e80000100800 */
[----:B------:R1:W-:Y:S02]  /*81d10*/  LDGSTS.E [R6+0x2e00], [R180.64], P1 ;  /* 0x02e00000b4067fae */ /* 0x0003e40008921844 */
[----:B-1----:R-:W-:-:S02]  /*81d20*/  IMAD.MOV.U32 R180, RZ, RZ, R12 ;  /* 0x000000ffffb47224 */ /* 0x002fc400078e000c */
[----:B----4-:R-:W-:Y:S01]  /*81d30*/  IMAD.X R15, R15, 0x1, R3, P2 ;  /* 0x000000010f0f7824 */ /* 0x010fe200010e0603 */
[----:B------:R-:W-:-:S04]  /*81d40*/  IADD3.X R9, R9, R3, RZ, P3, !PT ;  /* 0x0000000309097210 */ /* 0x000fc80001ffe4ff */
[----:B------:R1:W-:Y:S01]  /*81d50*/  STL [R1+0x38d4], R15 ;  /* 0x0038d40f01007387 */ /* 0x0003e20000100800 */
[----:B------:R-:W-:Y:S02]  /*81d60*/  STL [R1+0x38e0], R2 ;  /* 0x0038e00201007387 */ /* 0x000fe40000100800 */
[----:B------:R4:W-:Y:S01]  /*81d70*/  STL [R1+0x38dc], R9 ;  /* 0x0038dc0901007387 */ /* 0x0009e20000100800 */
[----:B------:R-:W-:Y:S01]  /*81d80*/  MOV R181, R15 ;  /* 0x0000000f00b57202 */ /* 0x000fe20000000f00 */
[----:B------:R-:W2:Y:S01]  /*81d90*/  LDL.LU R17, [R1+0x3600] ;  /* 0x0036000001117983 */ /* 0x000ea20000300800 */
[----:B------:R-:W2:Y:S03]  /*81da0*/  LDL.LU R12, [R1+0x3604] ;  /* 0x00360400010c7983 */ /* 0x000ea60000300800 */
[----:B------:R4:W-:Y:S04]  /*81db0*/  LDGSTS.E [R6+0x2e80], [R180.64], P1 ;  /* 0x02e80000b4067fae */ /* 0x0009e80008921844 */
[----:B-1----:R-:W2:Y:S01]  /*81dc0*/  LDL.LU R15, [R1+0x3608] ;  /* 0x00360800010f7983 */ /* 0x002ea20000300800 */
[----:B------:R-:W-:-:S02]  /*81dd0*/  ISETP.GT.AND P2, PT, R0, 0x9, PT ;  /* 0x000000090000780c */ /* 0x000fc40003f44270 */
[----:B----4-:R-:W-:Y:S02]  /*81de0*/  MOV R181, R9 ;  /* 0x0000000900b57202 */ /* 0x010fe40000000f00 */
[----:B------:R-:W4:Y:S01]  /*81df0*/  LDL.LU R9, [R1+0x360c] ;  /* 0x00360c0001097983 */ /* 0x000f220000300800 */
[----:B------:R-:W-:Y:S01]  /*81e00*/  IMAD.MOV.U32 R180, RZ, RZ, R2 ;  /* 0x000000ffffb47224 */ /* 0x000fe200078e0002 */
[----:B------:R-:W-:-:S04]  /*81e10*/  SEL R2, RZ, 0x4, !P2 ;  /* 0x00000004ff027807 */ /* 0x000fc80005000000 */
[----:B------:R1:W-:Y:S01]  /*81e20*/  LDGSTS.E [R6+0x2f00], [R180.64], P1 ;  /* 0x02f00000b4067fae */ /* 0x0003e20008921844 */
[----:B------:R-:W-:Y:S02]  /*81e30*/  SEL R2, R2, RZ, !P0 ;  /* 0x000000ff02027207 */ /* 0x000fe40004000000 */
[-C--:B---3--:R-:W-:Y:S02]  /*81e40*/  IADD3 R10, P3, R10, R4.reuse, RZ ;  /* 0x000000040a0a7210 */ /* 0x088fe40007f7e0ff */
        /* <DEDUP_REMOVED lines=9> */
[----:B---3--:R-:W3:Y:S01]  /*81ee0*/  LDL.LU R10, [R1+0x3614] ;  /* 0x00361400010a7983 */ /* 0x008ee20000300800 */
[----:B------:R1:W-:Y:S03]  /*81ef0*/  STL [R1+0x35e8], R16 ;  /* 0x0035e81001007387 */ /* 0x0003e60000100800 */
[----:B------:R1:W-:Y:S01]  /*81f00*/  LDGSTS.E [R6+0x2f80], [R180.64], P1 ;  /* 0x02f80000b4067fae */ /* 0x0003e20008921844 */
[----:B------:R-:W3:Y:S01]  /*81f10*/  LDL.LU R2, [R1+0x361c] ;  /* 0x00361c0001027983 */ /* 0x000ee20000300800 */
[----:B-1----:R-:W-:-:S02]  /*81f20*/  MOV R181, R16 ;  /* 0x0000001000b57202 */ /* 0x002fc40000000f00 */
[----:B------:R-:W3:Y:S01]  /*81f30*/  LDL.LU R16, [R1+0x3610] ;  /* 0x0036100001107983 */ /* 0x000ee20000300800 */
[----:B------:R-:W-:Y:S02]  /*81f40*/  IMAD.MOV.U32 R180, RZ, RZ, R11 ;  /* 0x000000ffffb47224 */ /* 0x000fe400078e000b */
[----:B------:R-:W3:Y:S01]  /*81f50*/  LDL.LU R11, [R1+0x3618] ;  /* 0x00361800010b7983 */ /* 0x000ee20000300800 */
[-C--:B------:R-:W-:Y:S02]  /*81f60*/  IADD3 R7, P1, R7, R4.reuse, RZ ;  /* 0x0000000407077210 */ /* 0x080fe40007f3e0ff */
[----:B------:R1:W-:Y:S01]  /*81f70*/  LDGSTS.E [R6+0x4800], [R180.64], P2 ;  /* 0x04800000b4067fae */ /* 0x0003e20009121844 */
[----:B------:R-:W-:Y:S02]  /*81f80*/  IADD3 R8, P3, R8, R4, RZ ;  /* 0x0000000408087210 */ /* 0x000fe40007f7e0ff */
[----:B------:R-:W-:Y:S01]  /*81f90*/  IMAD.X R14, R14, 0x1, R3, P1 ;  /* 0x000000010e0e7824 */ /* 0x000fe200008e0603 */
[----:B------:R1:W-:Y:S01]  /*81fa0*/  STL [R1+0x35f4], R7 ;  /* 0x0035f40701007387 */ /* 0x0003e20000100800 */
[----:B------:R-:W-:-:S03]  /*81fb0*/  IADD3.X R13, R13, R3, RZ, P3, !PT ;  /* 0x000000030d0d7210 */ /* 0x000fc60001ffe4ff */
[----:B------:R-:W-:Y:S01]  /*81fc0*/  STL [R1+0x35f0], R14 ;  /* 0x0035f00e01007387 */ /* 0x000fe20000100800 */
[----:B------:R-:W-:Y:S02]  /*81fd0*/  STL [R1+0x35fc], R8 ;  /* 0x0035fc0801007387 */ /* 0x000fe40000100800 */
[----:B-1----:R-:W-:Y:S01]  /*81fe0*/  IMAD.MOV.U32 R180, RZ, RZ, R7 ;  /* 0x000000ffffb47224 */ /* 0x002fe200078e0007 */
[----:B------:R-:W-:Y:S01]  /*81ff0*/  MOV R181, R14 ;  /* 0x0000000e00b57202 */ /* 0x000fe20000000f00 */
[----:B------:R-:W3:Y:S01]  /*82000*/  LDL.LU R7, [R1+0x3624] ;  /* 0x0036240001077983 */ /* 0x000ee20000300800 */
[----:B------:R1:W-:Y:S03]  /*82010*/  STL [R1+0x35f8], R13 ;  /* 0x0035f80d01007387 */ /* 0x0003e60000100800 */
[----:B------:R1:W-:Y:S01]  /*82020*/  LDGSTS.E [R6+0x4880], [R180.64], P2 ;  /* 0x04880000b4067fae */ /* 0x0003e20009121844 */
[----:B------:R-:W3:Y:S01]  /*82030*/  LDL.LU R18, [R1+0x362c] ;  /* 0x00362c0001127983 */ /* 0x000ee20000300800 */
[----:B-1----:R-:W-:-:S02]  /*82040*/  MOV R181, R13 ;  /* 0x0000000d00b57202 */ /* 0x002fc40000000f00 */
[----:B------:R-:W3:Y:S01]  /*82050*/  LDL.LU R13, [R1+0x3620] ;  /* 0x00362000010d7983 */ /* 0x000ee20000300800 */
[----:B------:R-:W3:Y:S02]  /*82060*/  LDL.LU R19, [R1+0x3628] ;  /* 0x0036280001137983 */ /* 0x000ee40000300800 */
[----:B------:R-:W-:Y:S02]  /*82070*/  IMAD.MOV.U32 R180, RZ, RZ, R8 ;  /* 0x000000ffffb47224 */ /* 0x000fe400078e0008 */
[----:B------:R-:W3:Y:S01]  /*82080*/  LDL.LU R14, [R1+0x3634] ;  /* 0x00363400010e7983 */ /* 0x000ee20000300800 */
[----:B------:R-:W3:Y:S04]  /*82090*/  LDL.LU R8, [R1+0x363c] ;  /* 0x00363c0001087983 */ /* 0x000ee80000300800 */
[----:B------:R1:W-:Y:S01]  /*820a0*/  LDGSTS.E [R6+0x4900], [R180.64], P2 ;  /* 0x04900000b4067fae */ /* 0x0003e20009121844 */
[----:B--2---:R-:W-:-:S05]  /*820b0*/  IADD3 R12, P1, R12, R4, RZ ;  /* 0x000000040c0c7210 */ /* 0x004fca0007f3e0ff */
[----:B------:R-:W-:Y:S01]  /*820c0*/  IMAD.X R17, R17, 0x1, R3, P1 ;  /* 0x0000000111117824 */ /* 0x000fe200008e0603 */
[----:B------:R-:W-:Y:S04]  /*820d0*/  STL [R1+0x3604], R12 ;  /* 0x0036040c01007387 */ /* 0x000fe80000100800 */
[----:B------:R2:W-:Y:S01]  /*820e0*/  STL [R1+0x3600], R17 ;  /* 0x0036001101007387 */ /* 0x0005e20000100800 */
[----:B-1----:R-:W-:Y:S02]  /*820f0*/  MOV R181, R17 ;  /* 0x0000001100b57202 */ /* 0x002fe40000000f00 */
[----:B----4-:R-:W-:-:S04]  /*82100*/  IADD3 R9, P3, R9, R4, RZ ;  /* 0x0000000409097210 */ /* 0x010fc80007f7e0ff */
[----:B------:R-:W-:Y:S01]  /*82110*/  IADD3.X R15, R15, R3, RZ, P3, !PT ;  /* 0x000000030f0f7210 */ /* 0x000fe20001ffe4ff */
[----:B------:R-:W-:Y:S01]  /*82120*/  STL [R1+0x360c], R9 ;  /* 0x00360c0901007387 */ /* 0x000fe20000100800 */
[----:B--2---:R-:W2:Y:S02]  /*82130*/  LDL.LU R17, [R1+0x3630] ;  /* 0x0036300001117983 */ /* 0x004ea40000300800 */
[----:B------:R-:W-:Y:S01]  /*82140*/  IMAD.MOV.U32 R180, RZ, RZ, R12 ;  /* 0x000000ffffb47224 */ /* 0x000fe200078e000c */
[----:B------:R1:W-:Y:S01]  /*82150*/  STL [R1+0x3608], R15 ;  /* 0x0036080f01007387 */ /* 0x0003e20000100800 */
[----:B------:R-:W4:Y:S03]  /*82160*/  LDL.LU R12, [R1+0x3638] ;  /* 0x00363800010c7983 */ /* 0x000f260000300800 */
[----:B------:R1:W-:Y:S02]  /*82170*/  LDGSTS.E [R6+0x4980], [R180.64], P2 ;  /* 0x04980000b4067fae */ /* 0x0003e40009121844 */
[----:B-1----:R-:W-:Y:S01]  /*82180*/  IMAD.MOV.U32 R180, RZ, RZ, R9 ;  /* 0x000000ffffb47224 */ /* 0x002fe200078e0009 */
[----:B------:R-:W-:-:S02]  /*82190*/  MOV R181, R15 ;  /* 0x0000000f00b57202 */ /* 0x000fc40000000f00 */
[----:B------:R-:W4:Y:S01]  /*821a0*/  LDL.LU R15, [R1+0x3644] ;  /* 0x00364400010f7983 */ /* 0x000f220000300800 */
[----:B------:R-:W4:Y:S03]  /*821b0*/  LDL.LU R9, [R1+0x364c] ;  /* 0x00364c0001097983 */ /* 0x000f260000300800 */
[----:B------:R1:W-:Y:S01]  /*821c0*/  LDGSTS.E [R6+0x4a00], [R180.64], P2 ;  /* 0x04a00000b4067fae */ /* 0x0003e20009121844 */
[-C--:B---3--:R-:W-:Y:S02]  /*821d0*/  IADD3 R10, P1, R10, R4.reuse, RZ ;  /* 0x000000040a0a7210 */ /* 0x088fe40007f3e0ff */
[----:B------:R-:W-:-:S03]  /*821e0*/  IADD3 R2, P3, R2, R4, RZ ;  /* 0x0000000402027210 */ /* 0x000fc60007f7e0ff */
[----:B------:R-:W-:Y:S01]  /*821f0*/  STL [R1+0x3614], R10 ;  /* 0x0036140a01007387 */ /* 0x000fe20000100800 */
[----:B------:R-:W-:Y:S01]  /*82200*/  IMAD.X R16, R16, 0x1, R3, P1 ;  /* 0x0000000110107824 */ /* 0x000fe200008e0603 */
[----:B------:R-:W-:-:S04]  /*82210*/  IADD3.X R11, R11, R3, RZ, P3, !PT ;  /* 0x000000030b0b7210 */ /* 0x000fc80001ffe4ff */
[----:B------:R3:W-:Y:S01]  /*82220*/  STL [R1+0x3610], R16 ;  /* 0x0036101001007387 */ /* 0x0007e20000100800 */
[----:B-1----:R-:W-:Y:S01]  /*82230*/  MOV R181, R16 ;  /* 0x0000001000b57202 */ /* 0x002fe20000000f00 */
[----:B------:R-:W-:Y:S02]  /*82240*/  STL [R1+0x361c], R2 ;  /* 0x00361c0201007387 */ /* 0x000fe40000100800 */
[----:B------:R-:W-:-:S05]  /*82250*/  IMAD.MOV.U32 R180, RZ, RZ, R10 ;  /* 0x000000ffffb47224 */ /* 0x000fca00078e000a */
[----:B------:R1:W-:Y:S04]  /*82260*/  LDGSTS.E [R6+0x4a80], [R180.64], P2 ;  /* 0x04a80000b4067fae */ /* 0x0003e80009121844 */
[----:B---3--:R-:W3:Y:S01]  /*82270*/  LDL.LU R16, [R1+0x3640] ;  /* 0x0036400001107983 */ /* 0x008ee20000300800 */
[----:B------:R1:W-:Y:S02]  /*82280*/  STL [R1+0x3618], R11 ;  /* 0x0036180b01007387 */ /* 0x0003e40000100800 */
[----:B------:R-:W3:Y:S01]  /*82290*/  LDL.LU R10, [R1+0x3648] ;  /* 0x00364800010a7983 */ /* 0x000ee20000300800 */
[----:B------:R-:W-:Y:S01]  /*822a0*/  IADD3 R7, P1, R7, R4, RZ ;  /* 0x0000000407077210 */ /* 0x000fe20007f3e0ff */
[----:B-1----:R-:W-:Y:S01]  /*822b0*/  IMAD.MOV.U32 R180, RZ, RZ, R2 ;  /* 0x000000ffffb47224 */ /* 0x002fe200078e0002 */
[----:B------:R-:W-:-:S02]  /*822c0*/  MOV R181, R11 ;  /* 0x0000000b00b57202 */ /* 0x000fc40000000f00 */
[----:B------:R-:W-:Y:S01]  /*822d0*/  IADD3 R18, P3, R18, R4, RZ ;  /* 0x0000000412127210 */ /* 0x000fe20007f7e0ff */
[----:B------:R-:W3:Y:S01]  /*822e0*/  LDL.LU R11, [R1+0x3654] ;  /* 0x00365400010b7983 */ /* 0x000ee20000300800 */
[----:B------:R-:W3:Y:S03]  /*822f0*/  LDL.LU R2, [R1+0x365c] ;  /* 0x00365c0001027983 */ /* 0x000ee60000300800 */
[----:B------:R1:W-:Y:S01]  /*82300*/  LDGSTS.E [R6+0x4b00], [R180.64], P2 ;  /* 0x04b00000b4067fae */ /* 0x0003e20009121844 */
[----:B------:R-:W-:Y:S02]  /*82310*/  STL [R1+0x3624], R7 ;  /* 0x0036240701007387 */ /* 0x000fe40000100800 */
[----:B------:R-:W-:Y:S01]  /*82320*/  IMAD.X R13, R13, 0x1, R3, P1 ;  /* 0x000000010d0d7824 */ /* 0x000fe200008e0603 */
[----:B------:R-:W-:Y:S01]  /*82330*/  IADD3.X R19, R19, R3, RZ, P3, !PT ;  /* 0x0000000313137210 */ /* 0x000fe20001ffe4ff */
[----:B-1----:R-:W-:-:S03]  /*82340*/  IMAD.MOV.U32 R180, RZ, RZ, R7 ;  /* 0x000000ffffb47224 */ /* 0x002fc600078e0007 */
[----:B------:R1:W-:Y:S01]  /*82350*/  STL [R1+0x3620], R13 ;  /* 0x0036200d01007387 */ /* 0x0003e20000100800 */
[----:B------:R-:W-:Y:S01]  /*82360*/  MOV R181, R13 ;  /* 0x0000000d00b57202 */ /* 0x000fe20000000f00 */
[----:B------:R2:W-:Y:S01]  /*82370*/  STL [R1+0x362c], R18 ;  /* 0x00362c1201007387 */ /* 0x0005e20000100800 */
[----:B------:R-:W-:-:S03]  /*82380*/  IADD3 R14, P1, R14, R4, RZ ;  /* 0x000000040e0e7210 */ /* 0x000fc60007f3e0ff */
[----:B------:R1:W-:Y:S04]  /*82390*/  LDGSTS.E [R6+0x4b80], [R180.64], P2 ;  /* 0x04b80000b4067fae */ /* 0x0003e80009121844 */
[----:B-1----:R-:W3:Y:S01]  /*823a0*/  LDL.LU R13, [R1+0x3650] ;  /* 0x00365000010d7983 */ /* 0x002ee20000300800 */
[----:B------:R-:W-:Y:S02]  /*823b0*/  STL [R1+0x3628], R19 ;  /* 0x0036281301007387 */ /* 0x000fe40000100800 */
[----:B------:R-:W3:Y:S01]  /*823c0*/  LDL.LU R7, [R1+0x3658] ;  /* 0x0036580001077983 */ /* 0x000ee20000300800 */
[----:B------:R-:W-:Y:S01]  /*823d0*/  IADD3 R8, P3, R8, R4, RZ ;  /* 0x0000000408087210 */ /* 0x000fe20007f7e0ff */
[----:B------:R-:W-:Y:S01]  /*823e0*/  IMAD.MOV.U32 R180, RZ, RZ, R18 ;  /* 0x000000ffffb47224 */ /* 0x000fe200078e0012 */
[----:B------:R-:W-:Y:S01]  /*823f0*/  MOV R181, R19 ;  /* 0x0000001300b57202 */ /* 0x000fe20000000f00 */
[----:B------:R-:W-:Y:S04]  /*82400*/  STL [R1+0x3634], R14 ;  /* 0x0036340e01007387 */ /* 0x000fe80000100800 */
[----:B------:R1:W-:Y:S02]  /*82410*/  LDGSTS.E [R6+0x4c00], [R180.64], P2 ;  /* 0x04c00000b4067fae */ /* 0x0003e40009121844 */
[----:B-1----:R-:W-:-:S02]  /*82420*/  IMAD.MOV.U32 R180, RZ, RZ, R14 ;  /* 0x000000ffffb47224 */ /* 0x002fc400078e000e */
[----:B--2---:R-:W-:Y:S01]  /*82430*/  IMAD.X R17, R17, 0x1, R3, P1 ;  /* 0x0000000111117824 */ /* 0x004fe200008e0603 */
[----:B----4-:R-:W-:-:S04]  /*82440*/  IADD3.X R12, R12, R3, RZ, P3, !PT ;  /* 0x000000030c0c7210 */ /* 0x010fc80001ffe4ff */
[----:B------:R-:W-:Y:S01]  /*82450*/  MOV R181, R17 ;  /* 0x0000001100b57202 */ /* 0x000fe20000000f00 */
[----:B------:R-:W-:Y:S01]  /*82460*/  STL [R1+0x3630], R17 ;  /* 0x0036301101007387 */ /* 0x000fe20000100800 */
[----:B------:R1:W-:Y:S02]  /*82470*/  STL [R1+0x363c], R8 ;  /* 0x00363c0801007387 */ /* 0x0003e40000100800 */
[----:B------:R2:W-:Y:S02]  /*82480*/  STL [R1+0x3638], R12 ;  /* 0x0036380c01007387 */ /* 0x0005e40000100800 */
[----:B------:R-:W4:Y:S01]  /*82490*/  LDL.LU R18, [R1+0x3660] ;  /* 0x0036600001127983 */ /* 0x000f220000300800 */
[----:B------:R1:W-:Y:S02]  /*824a0*/  LDGSTS.E [R6+0x4c80], [R180.64], P2 ;  /* 0x04c80000b4067fae */ /* 0x0003e40009121844 */
[----:B-1----:R-:W-:Y:S02]  /*824b0*/  IMAD.MOV.U32 R180, RZ, RZ, R8 ;  /* 0x000000ffffb47224 */ /* 0x002fe400078e0008 */
[----:B------:R-:W4:Y:S01]  /*824c0*/  LDL.LU R8, [R1+0x3664] ;  /* 0x0036640001087983 */ /* 0x000f220000300800 */
[----:B------:R-:W-:-:S02]  /*824d0*/  IADD3 R15, P1, R15, R4, RZ ;  /* 0x000000040f0f7210 */ /* 0x000fc40007f3e0ff */
[----:B------:R-:W-:Y:S01]  /*824e0*/  MOV R181, R12 ;  /* 0x0000000c00b57202 */ /* 0x000fe20000000f00 */
[----:B------:R-:W4:Y:S01]  /*824f0*/  LDL.LU R14, [R1+0x33e8] ;  /* 0x0033e800010e7983 */ /* 0x000f220000300800 */
[----:B--2---:R-:W2:Y:S01]  /*82500*/  LDL.LU R12, [R1+0x33ec] ;  /* 0x0033ec00010c7983 */ /* 0x004ea20000300800 */
[----:B------:R-:W-:-:S03]  /*82510*/  IADD3 R9, P3, R9, R4, RZ ;  /* 0x0000000409097210 */ /* 0x000fc60007f7e0ff */
[----:B------:R1:W-:Y:S01]  /*82520*/  LDGSTS.E [R6+0x4d00], [R180.64], P2 ;  /* 0x04d00000b4067fae */ /* 0x0003e20009121844 */
[----:B------:R-:W-:Y:S02]  /*82530*/  STL [R1+0x3644], R15 ;  /* 0x0036440f01007387 */ /* 0x000fe40000100800 */
[----:B-1----:R-:W-:Y:S02]  /*82540*/  IMAD.MOV.U32 R180, RZ, RZ, R15 ;  /* 0x000000ffffb47224 */ /* 0x002fe400078e000f */
[----:B---3--:R-:W-:Y:S01]  /*82550*/  IMAD.X R16, R16, 0x1, R3, P1 ;  /* 0x0000000110107824 */ /* 0x008fe200008e0603 */
[----:B------:R-:W-:-:S04]  /*82560*/  IADD3.X R10, R10, R3, RZ, P3, !PT ;  /* 0x000000030a0a7210 */ /* 0x000fc80001ffe4ff */
[----:B------:R-:W-:Y:S01]  /*82570*/  MOV R181, R16 ;  /* 0x0000001000b57202 */ /* 0x000fe20000000f00 */
[----:B------:R1:W-:Y:S01]  /*82580*/  STL [R1+0x3640], R16 ;  /* 0x0036401001007387 */ /* 0x0003e20000100800 */
[----:B------:R3:W-:Y:S02]  /*82590*/  STL [R1+0x364c], R9 ;  /* 0x00364c0901007387 */ /* 0x0007e40000100800 */
[----:B------:R3:W-:Y:S01]  /*825a0*/  STL [R1+0x3648], R10 ;  /* 0x0036480a01007387 */ /* 0x0007e20000100800 */
[----:B------:R3:W-:Y:S04]  /*825b0*/  LDGSTS.E [R6+0x4d80], [R180.64], P2 ;  /* 0x04d80000b4067fae */ /* 0x0007e80009121844 */
[----:B-1----:R-:W2:Y:S01]  /*825c0*/  LDL.LU R16, [R1+0x33f0] ;  /* 0x0033f00001107983 */ /* 0x002ea20000300800 */
[----:B---3--:R-:W-:-:S03]  /*825d0*/  IMAD.MOV.U32 R180, RZ, RZ, R9 ;  /* 0x000000ffffb47224 */ /* 0x008fc600078e0009 */
[----:B------:R-:W3:Y:S01]  /*825e0*/  LDL.LU R9, [R1+0x33f4] ;  /* 0x0033f40001097983 */ /* 0x000ee20000300800 */
[----:B------:R-:W-:Y:S01]  /*825f0*/  MOV R181, R10 ;  /* 0x0000000a00b57202 */ /* 0x000fe20000000f00 */
[----:B------:R-:W3:Y:S02]  /*82600*/  LDL.LU R15, [R1+0x33f8] ;  /* 0x0033f800010f7983 */ /* 0x000ee40000300800 */
[----:B------:R-:W3:Y:S01]  /*82610*/  LDL.LU R10, [R1+0x33fc] ;  /* 0x0033fc00010a7983 */ /* 0x000ee20000300800 */
[-C--:B------:R-:W-:Y:S02]  /*82620*/  IADD3 R11, P1, R11, R4.reuse, RZ ;  /* 0x000000040b0b7210 */ /* 0x080fe40007f3e0ff */
[----:B------:R-:W-:Y:S01]  /*82630*/  IADD3 R2, P3, R2, R4, RZ ;  /* 0x0000000402027210 */ /* 0x000fe20007f7e0ff */
[----:B------:R1:W-:Y:S04]  /*82640*/  LDGSTS.E [R6+0x4e00], [R180.64], P2 ;  /* 0x04e00000b4067fae */ /* 0x0003e80009121844 */
[----:B------:R1:W-:Y:S01]  /*82650*/  STL [R1+0x3654], R11 ;  /* 0x0036540b01007387 */ /* 0x0003e20000100800 */
[----:B------:R-:W-:Y:S01]  /*82660*/  IMAD.X R13, R13, 0x1, R3, P1 ;  /* 0x000000010d0d7824 */ /* 0x000fe200008e0603 */
[----:B------:R-:W-:-:S04]  /*82670*/  IADD3.X R7, R7, R3, RZ, P3, !PT ;  /* 0x0000000307077210 */ /* 0x000fc80001ffe4ff */
[----:B------:R1:W-:Y:S01]  /*82680*/  STL [R1+0x3650], R13 ;  /* 0x0036500d01007387 */ /* 0x0003e20000100800 */
[----:B------:R-:W-:Y:S02]  /*82690*/  STL [R1+0x365c], R2 ;  /* 0x00365c0201007387 */ /* 0x000fe40000100800 */
[----:B------:R1:W-:Y:S02]  /*826a0*/  STL [R1+0x3658], R7 ;  /* 0x0036580701007387 */ /* 0x0003e40000100800 */
[----:B-1----:R-:W-:Y:S01]  /*826b0*/  IMAD.MOV.U32 R180, RZ, RZ, R11 ;  /* 0x000000ffffb47224 */ /* 0x002fe200078e000b */
[----:B------:R-:W-:Y:S01]  /*826c0*/  MOV R181, R13 ;  /* 0x0000000d00b57202 */ /* 0x000fe20000000f00 */
[----:B------:R-:W3:Y:S01]  /*826d0*/  LDL.LU R17, [R1+0x3400] ;  /* 0x0034000001117983 */ /* 0x000ee20000300800 */
[----:B------:R-:W3:Y:S03]  /*826e0*/  LDL.LU R11, [R1+0x3404] ;  /* 0x00340400010b7983 */ /* 0x000ee60000300800 */
[----:B------:R1:W-:Y:S04]  /*826f0*/  LDGSTS.E [R6+0x4e80], [R180.64], P2 ;  /* 0x04e80000b4067fae */ /* 0x0003e80009121844 */
[----:B------:R-:W3:Y:S01]  /*82700*/  LDL.LU R13, [R1+0x3408] ;  /* 0x00340800010d7983 */ /* 0x000ee20000300800 */
[----:B------:R-:W-:-:S02]  /*82710*/  ISETP.GT.AND P1, PT, R0, 0xd, PT ;  /* 0x0000000d0000780c */ /* 0x000fc40003f24270 */
[----:B-1----:R-:W-:Y:S02]  /*82720*/  MOV R181, R7 ;  /* 0x0000000700b57202 */ /* 0x002fe40000000f00 */
[----:B------:R-:W3:Y:S01]  /*82730*/  LDL.LU R7, [R1+0x340c] ;  /* 0x00340c0001077983 */ /* 0x000ee20000300800 */
[----:B------:R-:W-:Y:S01]  /*82740*/  IMAD.MOV.U32 R180, RZ, RZ, R2 ;  /* 0x000000ffffb47224 */ /* 0x000fe200078e0002 */
[----:B------:R-:W-:-:S04]  /*82750*/  SEL R2, RZ, 0x4, !P1 ;  /* 0x00000004ff027807 */ /* 0x000fc80004800000 */
[----:B------:R1:W-:Y:S01]  /*82760*/  LDGSTS.E [R6+0x4f00], [R180.64], P2 ;  /* 0x04f00000b4067fae */ /* 0x0003e20009121844 */
[----:B------:R-:W-:-:S04]  /*82770*/  SEL R2, R2, RZ, !P0 ;  /* 0x000000ff02027207 */ /* 0x000fc80004000000 */
[----:B------:R-:W-:Y:S02]  /*82780*/  ISETP.NE.U32.AND P1, PT, R2, RZ, PT ;  /* 0x000000ff0200720c */ /* 0x000fe40003f25070 */
[-C--:B----4-:R-:W-:Y:S02]  /*82790*/  IADD3 R8, P3, R8, R4.reuse, RZ ;  /* 0x0000000408087210 */ /* 0x090fe40007f7e0ff */
[----:B--2---:R-:W-:-:S03]  /*827a0*/  IADD3 R12, P4, R12, R4, RZ ;  /* 0x000000040c0c7210 */ /* 0x004fc60007f9e0ff */
[----:B------:R-:W-:Y:S01]  /*827b0*/  IMAD.X R18, R18, 0x1, R3, P3 ;  /* 0x0000000112127824 */ /* 0x000fe200018e0603 */
[----:B------:R2:W-:Y:S01]  /*827c0*/  STL [R1+0x3664], R8 ;  /* 0x0036640801007387 */ /* 0x0005e20000100800 */
[----:B-1----:R-:W-:Y:S01]  /*827d0*/  IMAD.MOV.U32 R180, RZ, RZ, R8 ;  /* 0x000000ffffb47224 */ /* 0x002fe200078e0008 */
[----:B------:R-:W-:Y:S02]  /*827e0*/  IADD3.X R14, R14, R3, RZ, P4, !PT ;  /* 0x000000030e0e7210 */ /* 0x000fe400027fe4ff */
[----:B------:R-:W-:Y:S01]  /*827f0*/  STL [R1+0x3660], R18 ;  /* 0x0036601201007387 */ /* 0x000fe20000100800 */
[----:B------:R-:W-:Y:S01]  /*82800*/  MOV R181, R18 ;  /* 0x0000001200b57202 */ /* 0x000fe20000000f00 */
[----:B------:R-:W-:Y:S02]  /*82810*/  STL [R1+0x33ec], R12 ;  /* 0x0033ec0c01007387 */ /* 0x000fe40000100800 */
[----:B--2---:R-:W2:Y:S01]  /*82820*/  LDL.LU R8, [R1+0x3414] ;  /* 0x0034140001087983 */ /* 0x004ea20000300800 */
[----:B------:R1:W-:Y:S03]  /*82830*/  STL [R1+0x33e8], R14 ;  /* 0x0033e80e01007387 */ /* 0x0003e60000100800 */
[----:B------:R4:W-:Y:S01]  /*82840*/  LDGSTS.E [R6+0x4f80], [R180.64], P2 ;  /* 0x04f80000b4067fae */ /* 0x0009e20009121844 */
[----:B------:R-:W2:Y:S01]  /*82850*/  LDL.LU R2, [R1+0x341c] ;  /* 0x00341c0001027983 */ /* 0x000ea20000300800 */
[----:B----4-:R-:W-:-:S02]  /*82860*/  MOV R181, R14 ;  /* 0x0000000e00b57202 */ /* 0x010fc40000000f00 */
[----:B-1----:R-:W4:Y:S01]  /*82870*/  LDL.LU R14, [R1+0x3410] ;  /* 0x00341000010e7983 */ /* 0x002f220000300800 */
[----:B------:R-:W-:Y:S02]  /*82880*/  IMAD.MOV.U32 R180, RZ, RZ, R12 ;  /* 0x000000ffffb47224 */ /* 0x000fe400078e000c */
[----:B------:R-:W4:Y:S03]  /*82890*/  LDL.LU R12, [R1+0x3418] ;  /* 0x00341800010c7983 */ /* 0x000f260000300800 */
[----:B------:R1:W-:Y:S01]  /*828a0*/  LDGSTS.E [R6+0x6800], [R180.64], P1 ;  /* 0x06800000b4067fae */ /* 0x0003e20008921844 */
        /* <DEDUP_REMOVED lines=8> */
[----:B------:R-:W-:Y:S02]  /*82930*/  STL [R1+0x33fc], R10 ;  /* 0x0033fc0a01007387 */ /* 0x000fe40000100800 */
[----:B---3--:R-:W3:Y:S01]  /*82940*/  LDL.LU R9, [R1+0x3424] ;  /* 0x0034240001097983 */ /* 0x008ee20000300800 */
[----:B------:R1:W-:Y:S03]  /*82950*/  STL [R1+0x33f8], R15 ;  /* 0x0033f80f01007387 */ /* 0x0003e60000100800 */
[----:B------:R1:W-:Y:S01]  /*82960*/  LDGSTS.E [R6+0x6880], [R180.64], P1 ;  /* 0x06880000b4067fae */ /* 0x0003e20008921844 */
[----:B------:R-:W3:Y:S01]  /*82970*/  LDL.LU R18, [R1+0x342c] ;  /* 0x00342c0001127983 */ /* 0x000ee20000300800 */
[----:B-1----:R-:W-:-:S02]  /*82980*/  MOV R181, R15 ;  /* 0x0000000f00b57202 */ /* 0x002fc40000000f00 */
[----:B------:R-:W3:Y:S01]  /*82990*/  LDL.LU R15, [R1+0x3420] ;  /* 0x00342000010f7983 */ /* 0x000ee20000300800 */
[----:B------:R-:W3:Y:S01]  /*829a0*/  LDL.LU R19, [R1+0x3428] ;  /* 0x0034280001137983 */ /* 0x000ee20000300800 */
[-C--:B------:R-:W-:Y:S01]  /*829b0*/  IADD3 R11, P2, R11, R4.reuse, RZ ;  /* 0x000000040b0b7210 */ /* 0x080fe20007f5e0ff */
[----:B------:R-:W-:Y:S01]  /*829c0*/  IMAD.MOV.U32 R180, RZ, RZ, R10 ;  /* 0x000000ffffb47224 */ /* 0x000fe200078e000a */
[----:B------:R-:W3:Y:S01]  /*829d0*/  LDL.LU R16, [R1+0x3434] ;  /* 0x0034340001107983 */ /* 0x000ee20000300800 */
[----:B------:R-:W3:Y:S02]  /*829e0*/  LDL.LU R10, [R1+0x343c] ;  /* 0x00343c00010a7983 */ /* 0x000ee40000300800 */
[----:B------:R-:W-:Y:S01]  /*829f0*/  IMAD.X R17, R17, 0x1, R3, P2 ;  /* 0x0000000111117824 */ /* 0x000fe200010e0603 */
[----:B------:R-:W-:Y:S04]  /*82a00*/  STL [R1+0x3404], R11 ;  /* 0x0034040b01007387 */ /* 0x000fe80000100800 */
[----:B------:R1:W-:Y:S01]  /*82a10*/  LDGSTS.E [R6+0x6900], [R180.64], P1 ;  /* 0x06900000b4067fae */ /* 0x0003e20008921844 */
[----:B------:R-:W-:-:S03]  /*82a20*/  IADD3 R7, P3, R7, R4, RZ ;  /* 0x0000000407077210 */ /* 0x000fc60007f7e0ff */
[----:B------:R1:W-:Y:S01]  /*82a30*/  STL [R1+0x3400], R17 ;  /* 0x0034001101007387 */ /* 0x0003e20000100800 */
[----:B------:R-:W-:-:S03]  /*82a40*/  IADD3.X R13, R13, R3, RZ, P3, !PT ;  /* 0x000000030d0d7210 */ /* 0x000fc60001ffe4ff */
[----:B------:R-:W-:Y:S01]  /*82a50*/  STL [R1+0x340c], R7 ;  /* 0x00340c0701007387 */ /* 0x000fe20000100800 */
[----:B-1----:R-:W-:-:S03]  /*82a60*/  MOV R181, R17 ;  /* 0x0000001100b57202 */ /* 0x002fc60000000f00 */
[----:B------:R-:W3:Y:S01]  /*82a70*/  LDL.LU R17, [R1+0x3430] ;  /* 0x0034300001117983 */ /* 0x000ee20000300800 */
[----:B------:R-:W-:Y:S02]  /*82a80*/  IMAD.MOV.U32 R180, RZ, RZ, R11 ;  /* 0x000000ffffb47224 */ /* 0x000fe400078e000b */
[----:B------:R1:W-:Y:S02]  /*82a90*/  STL [R1+0x3408], R13 ;  /* 0x0034080d01007387 */ /* 0x0003e40000100800 */
[----:B------:R-:W3:Y:S01]  /*82aa0*/  LDL.LU R11, [R1+0x3438] ;  /* 0x00343800010b7983 */ /* 0x000ee20000300800 */
[----:B------:R1:W-:Y:S02]  /*82ab0*/  LDGSTS.E [R6+0x6980], [R180.64], P1 ;  /* 0x06980000b4067fae */ /* 0x0003e40008921844 */
[----:B-1----:R-:W-:Y:S01]  /*82ac0*/  IMAD.MOV.U32 R180, RZ, RZ, R7 ;  /* 0x000000ffffb47224 */ /* 0x002fe200078e0007 */
[----:B------:R-:W-:Y:S02]  /*82ad0*/  MOV R181, R13 ;  /* 0x0000000d00b57202 */ /* 0x000fe40000000f00 */
[----:B------:R-:W3:Y:S01]  /*82ae0*/  LDL.LU R13, [R1+0x3444] ;  /* 0x00344400010d7983 */ /* 0x000ee20000300800 */
[----:B------:R-:W3:Y:S03]  /*82af0*/  LDL.LU R7, [R1+0x344c] ;  /* 0x00344c0001077983 */ /* 0x000ee60000300800 */
[----:B------:R1:W-:Y:S01]  /*82b00*/  LDGSTS.E [R6+0x6a00], [R180.64], P1 ;  /* 0x06a00000b4067fae */ /* 0x0003e20008921844 */
[----:B--2---:R-:W-:-:S02]  /*82b10*/  IADD3 R8, P2, R8, R4, RZ ;  /* 0x0000000408087210 */ /* 0x004fc40007f5e0ff */
[----:B------:R-:W-:-:S03]  /*82b20*/  IADD3 R2, P3, R2, R4, RZ ;  /* 0x0000000402027210 */ /* 0x000fc60007f7e0ff */
[----:B------:R-:W-:Y:S01]  /*82b30*/  STL [R1+0x3414], R8 ;  /* 0x0034140801007387 */ /* 0x000fe20000100800 */
[----:B----4-:R-:W-:Y:S01]  /*82b40*/  IMAD.X R14, R14, 0x1, R3, P2 ;  /* 0x000000010e0e7824 */ /* 0x010fe200010e0603 */
[----:B------:R-:W-:-:S04]  /*82b50*/  IADD3.X R12, R12, R3, RZ, P3, !PT ;  /* 0x000000030c0c7210 */ /* 0x000fc80001ffe4ff */
[----:B------:R2:W-:Y:S01]  /*82b60*/  STL [R1+0x3410], R14 ;  /* 0x0034100e01007387 */ /* 0x0005e20000100800 */
[----:B-1----:R-:W-:Y:S01]  /*82b70*/  MOV R181, R14 ;  /* 0x0000000e00b57202 */ /* 0x002fe20000000f00 */
[----:B------:R-:W-:Y:S02]  /*82b80*/  STL [R1+0x341c], R2 ;  /* 0x00341c0201007387 */ /* 0x000fe40000100800 */
[----:B------:R-:W-:-:S05]  /*82b90*/  IMAD.MOV.U32 R180, RZ, RZ, R8 ;  /* 0x000000ffffb47224 */ /* 0x000fca00078e0008 */
[----:B------:R1:W-:Y:S04]  /*82ba0*/  LDGSTS.E [R6+0x6a80], [R180.64], P1 ;  /* 0x06a80000b4067fae */ /* 0x0003e80008921844 */
[----:B--2---:R-:W2:Y:S01]  /*82bb0*/  LDL.LU R14, [R1+0x3440] ;  /* 0x00344000010e7983 */ /* 0x004ea20000300800 */
[----:B------:R4:W-:Y:S02]  /*82bc0*/  STL [R1+0x3418], R12 ;  /* 0x0034180c01007387 */ /* 0x0009e40000100800 */
[----:B------:R-:W2:Y:S02]  /*82bd0*/  LDL.LU R8, [R1+0x3448] ;  /* 0x0034480001087983 */ /* 0x000ea40000300800 */
[----:B-1----:R-:W-:Y:S01]  /*82be0*/  IMAD.MOV.U32 R180, RZ, RZ, R2 ;  /* 0x000000ffffb47224 */ /* 0x002fe200078e0002 */
[----:B------:R-:W-:-:S02]  /*82bf0*/  MOV R181, R12 ;  /* 0x0000000c00b57202 */ /* 0x000fc40000000f00 */
[----:B----4-:R-:W4:Y:S01]  /*82c00*/  LDL.LU R12, [R1+0x3454] ;  /* 0x00345400010c7983 */ /* 0x010f220000300800 */
[----:B------:R-:W4:Y:S03]  /*82c10*/  LDL.LU R2, [R1+0x345c] ;  /* 0x00345c0001027983 */ /* 0x000f260000300800 */
[----:B------:R1:W-:Y:S01]  /*82c20*/  LDGSTS.E [R6+0x6b00], [R180.64], P1 ;  /* 0x06b00000b4067fae */ /* 0x0003e20008921844 */
[-C--:B---3--:R-:W-:Y:S02]  /*82c30*/  IADD3 R9, P2, R9, R4.reuse, RZ ;  /* 0x0000000409097210 */ /* 0x088fe40007f5e0ff */
[----:B------:R-:W-:-:S03]  /*82c40*/  IADD3 R18, P3, R18, R4, RZ ;  /* 0x0000000412127210 */ /* 0x000fc60007f7e0ff */
[----:B------:R-:W-:Y:S01]  /*82c50*/  STL [R1+0x3424], R9 ;  /* 0x0034240901007387 */ /* 0x000fe20000100800 */
[----:B-1----:R-:W-:Y:S02]  /*82c60*/  IMAD.MOV.U32 R180, RZ, RZ, R9 ;  /* 0x000000ffffb47224 */ /* 0x002fe400078e0009 */
[----:B------:R-:W-:Y:S01]  /*82c70*/  IMAD.X R15, R15, 0x1, R3, P2 ;  /* 0x000000010f0f7824 */ /* 0x000fe200010e0603 */
[----:B------:R-:W-:-:S04]  /*82c80*/  IADD3.X R19, R19, R3, RZ, P3, !PT ;  /* 0x0000000313137210 */ /* 0x000fc80001ffe4ff */
        /* <DEDUP_REMOVED lines=9> */
[----:B------:R-:W-:Y:S01]  /*82d20*/  IMAD.MOV.U32 R180, RZ, RZ, R18 ;  /* 0x000000ffffb47224 */ /* 0x000fe200078e0012 */
[----:B------:R-:W-:Y:S01]  /*82d30*/  MOV R181, R19 ;  /* 0x0000001300b57202 */ /* 0x000fe20000000f00 */
[----:B------:R-:W-:Y:S01]  /*82d40*/  IMAD.X R17, R17, 0x1, R3, P2 ;  /* 0x0000000111117824 */ /* 0x000fe200010e0603 */
[----:B------:R-:W-:-:S03]  /*82d50*/  IADD3.X R11, R11, R3, RZ, P3, !PT ;  /* 0x000000030b0b7210 */ /* 0x000fc60001ffe4ff */
[----:B------:R1:W-:Y:S04]  /*82d60*/  LDGSTS.E [R6+0x6c00], [R180.64], P1 ;  /* 0x06c00000b4067fae */ /* 0x0003e80008921844 */
[----:B------:R-:W-:Y:S01]  /*82d70*/  STL [R1+0x3434], R16 ;  /* 0x0034341001007387 */ /* 0x000fe20000100800 */
[----:B------:R-:W-:Y:S02]  /*82d80*/  STL [R1+0x3430], R17 ;  /* 0x0034301101007387 */ /* 0x000fe40000100800 */
[----:B------:R3:W-:Y:S02]  /*82d90*/  STL [R1+0x343c], R10 ;  /* 0x00343c0a01007387 */ /* 0x0007e40000100800 */
[----:B------:R3:W-:Y:S02]  /*82da0*/  STL [R1+0x3438], R11 ;  /* 0x0034380b01007387 */ /* 0x0007e40000100800 */
[----:B---3--:R-:W4:Y:S01]  /*82db0*/  LDL.LU R18, [R1+0x3460] ;  /* 0x0034600001127983 */ /* 0x008f220000300800 */
        /* <DEDUP_REMOVED lines=13> */
[----:B--2---:R-:W-:Y:S01]  /*82e90*/  IMAD.X R14, R14, 0x1, R3, P2 ;  /* 0x000000010e0e7824 */ /* 0x004fe200010e0603 */
[----:B------:R-:W-:-:S04]  /*82ea0*/  IADD3.X R8, R8, R3, RZ, P3, !PT ;  /* 0x0000000308087210 */ /* 0x000fc80001ffe4ff */
[----:B------:R-:W-:Y:S01]  /*82eb0*/  MOV R181, R14 ;  /* 0x0000000e00b57202 */ /* 0x000fe20000000f00 */
[----:B------:R1:W-:Y:S01]  /*82ec0*/  STL [R1+0x3440], R14 ;  /* 0x0034400e01007387 */ /* 0x0003e20000100800 */
[----:B------:R2:W-:Y:S02]  /*82ed0*/  STL [R1+0x344c], R7 ;  /* 0x00344c0701007387 */ /* 0x0005e40000100800 */
[----:B------:R2:W-:Y:S01]  /*82ee0*/  STL [R1+0x3448], R8 ;  /* 0x0034480801007387 */ /* 0x0005e20000100800 */
[----:B------:R2:W-:Y:S04]  /*82ef0*/  LDGSTS.E [R6+0x6d80], [R180.64], P1 ;  /* 0x06d80000b4067fae */ /* 0x0005e80008921844 */
[----:B-1----:R-:W3:Y:S01]  /*82f00*/  LDL.LU R14, [R1+0x275c] ;  /* 0x00275c00010e7983 */ /* 0x002ee20000300800 */
[----:B----4-:R-:W-:Y:S01]  /*82f10*/  IADD3 R12, P2, R12, R4, RZ ;  /* 0x000000040c0c7210 */ /* 0x010fe20007f5e0ff */
[----:B--2---:R-:W-:-:S02]  /*82f20*/  IMAD.MOV.U32 R180, RZ, RZ, R7 ;  /* 0x000000ffffb47224 */ /* 0x004fc400078e0007 */
[----:B------:R-:W2:Y:S01]  /*82f30*/  LDL.LU R7, [R1+0x2760] ;  /* 0x0027600001077983 */ /* 0x000ea20000300800 */
[----:B------:R-:W-:Y:S01]  /*82f40*/  MOV R181, R8 ;  /* 0x0000000800b57202 */ /* 0x000fe20000000f00 */
[----:B------:R-:W4:Y:S02]  /*82f50*/  LDL.LU R13, [R1+0x2764] ;  /* 0x00276400010d7983 */ /* 0x000f240000300800 */
[----:B------:R-:W3:Y:S01]  /*82f60*/  LDL.LU R8, [R1+0x2768] ;  /* 0x0027680001087983 */ /* 0x000ee20000300800 */
[----:B------:R-:W-:Y:S01]  /*82f70*/  IADD3 R2, P3, R2, R4, RZ ;  /* 0x0000000402027210 */ /* 0x000fe20007f7e0ff */
[----:B------:R1:W-:Y:S04]  /*82f80*/  STL [R1+0x3454], R12 ;  /* 0x0034540c01007387 */ /* 0x0003e80000100800 */
[----:B------:R1:W-:Y:S02]  /*82f90*/  LDGSTS.E [R6+0x6e00], [R180.64], P1 ;  /* 0x06e00000b4067fae */ /* 0x0003e40008921844 */
[----:B-1----:R-:W-:-:S02]  /*82fa0*/  IMAD.MOV.U32 R180, RZ, RZ, R12 ;  /* 0x000000ffffb47224 */ /* 0x002fc400078e000c */
[----:B------:R-:W-:Y:S01]  /*82fb0*/  IMAD.X R15, R15, 0x1, R3, P2 ;  /* 0x000000010f0f7824 */ /* 0x000fe200010e0603 */
[----:B------:R-:W-:-:S04]  /*82fc0*/  IADD3.X R9, R9, R3, RZ, P3, !PT ;  /* 0x0000000309097210 */ /* 0x000fc80001ffe4ff */
[----:B------:R1:W-:Y:S01]  /*82fd0*/  STL [R1+0x3450], R15 ;  /* 0x0034500f01007387 */ /* 0x0003e20000100800 */
[----:B------:R-:W-:Y:S02]  /*82fe0*/  STL [R1+0x345c], R2 ;  /* 0x00345c0201007387 */ /* 0x000fe40000100800 */
[----:B------:R1:W-:Y:S01]  /*82ff0*/  STL [R1+0x3458], R9 ;  /* 0x0034580901007387 */ /* 0x0003e20000100800 */
[----:B------:R-:W-:Y:S01]  /*83000*/  MOV R181, R15 ;  /* 0x0000000f00b57202 */ /* 0x000fe20000000f00 */
[----:B------:R-:W4:Y:S01]  /*83010*/  LDL.LU R17, [R1+0x276c] ;  /* 0x00276c0001117983 */ /* 0x000f220000300800 */
[----:B------:R-:W4:Y:S03]  /*83020*/  LDL.LU R12, [R1+0x2770] ;  /* 0x00277000010c7983 */ /* 0x000f260000300800 */
[----:B------:R1:W-:Y:S04]  /*83030*/  LDGSTS.E [R6+0x6e80], [R180.64], P1 ;  /* 0x06e80000b4067fae */ /* 0x0003e80008921844 */
[----:B-1----:R-:W4:Y:S01]  /*83040*/  LDL.LU R15, [R1+0x2774] ;  /* 0x00277400010f7983 */ /* 0x002f220000300800 */
[----:B------:R-:W-:-:S03]  /*83050*/  MOV R181, R9 ;  /* 0x0000000900b57202 */ /* 0x000fc60000000f00 */
        /* <DEDUP_REMOVED lines=25> */
[-C--:B--2---:R-:W-:Y:S02]  /*831f0*/  IADD3 R7, P1, R7, R4.reuse, RZ ;  /* 0x0000000407077210 */ /* 0x084fe40007f3e0ff */
[----:B---3--:R-:W-:-:S03]  /*83200*/  IADD3 R8, P3, R8, R4, RZ ;  /* 0x0000000408087210 */ /* 0x008fc60007f7e0ff */
[----:B------:R-:W-:Y:S01]  /*83210*/  IMAD.X R14, R14, 0x1, R3, P1 ;  /* 0x000000010e0e7824 */ /* 0x000fe200008e0603 */
[----:B------:R2:W-:Y:S01]  /*83220*/  STL [R1+0x2760], R7 ;  /* 0x0027600701007387 */ /* 0x0005e20000100800 */
[----:B----4-:R-:W-:Y:S01]  /*83230*/  IADD3.X R13, R13, R3, RZ, P3, !PT ;  /* 0x000000030d0d7210 */ /* 0x010fe20001ffe4ff */
[----:B-1----:R-:W-:Y:S02]  /*83240*/  IMAD.MOV.U32 R180, RZ, RZ, R7 ;  /* 0x000000ffffb47224 */ /* 0x002fe400078e0007 */
[----:B------:R-:W-:Y:S01]  /*83250*/  STL [R1+0x275c], R14 ;  /* 0x00275c0e01007387 */ /* 0x000fe20000100800 */
[----:B------:R-:W-:Y:S01]  /*83260*/  MOV R181, R14 ;  /* 0x0000000e00b57202 */ /* 0x000fe20000000f00 */
[----:B------:R-:W-:Y:S02]  /*83270*/  STL [R1+0x2768], R8 ;  /* 0x0027680801007387 */ /* 0x000fe40000100800 */
[----:B--2---:R-:W2:Y:S01]  /*83280*/  LDL.LU R7, [R1+0x2790] ;  /* 0x0027900001077983 */ /* 0x004ea20000300800 */
[----:B------:R1:W-:Y:S03]  /*83290*/  STL [R1+0x2764], R13 ;  /* 0x0027640d01007387 */ /* 0x0003e60000100800 */
[----:B------:R3:W-:Y:S01]  /*832a0*/  LDGSTS.E [R6+0x8880], [R180.64], P2 ;  /* 0x08880000b4067fae */ /* 0x0007e20009121844 */
[----:B------:R-:W4:Y:S01]  /*832b0*/  LDL.LU R18, [R1+0x2798] ;  /* 0x0027980001127983 */ /* 0x000f220000300800 */
[----:B---3--:R-:W-:-:S02]  /*832c0*/  MOV R181, R13 ;  /* 0x0000000d00b57202 */ /* 0x008fc40000000f00 */
[----:B-1----:R-:W3:Y:S01]  /*832d0*/  LDL.LU R13, [R1+0x278c] ;  /* 0x00278c00010d7983 */ /* 0x002ee20000300800 */
[----:B------:R-:W3:Y:S02]  /*832e0*/  LDL.LU R19, [R1+0x2794] ;  /* 0x0027940001137983 */ /* 0x000ee40000300800 */
[----:B------:R-:W-:Y:S02]  /*832f0*/  IMAD.MOV.U32 R180, RZ, RZ, R8 ;  /* 0x000000ffffb47224 */ /* 0x000fe400078e0008 */
[----:B------:R-:W3:Y:S01]  /*83300*/  LDL.LU R14, [R1+0x27a0] ;  /* 0x0027a000010e7983 */ /* 0x000ee20000300800 */
[----:B------:R-:W3:Y:S04]  /*83310*/  LDL.LU R8, [R1+0x27a8] ;  /* 0x0027a80001087983 */ /* 0x000ee80000300800 */
[----:B------:R1:W-:Y:S01]  /*83320*/  LDGSTS.E [R6+0x8900], [R180.64], P2 ;  /* 0x08900000b4067fae */ /* 0x0003e20009121844 */
[----:B------:R-:W-:-:S05]  /*83330*/  IADD3 R12, P1, R12, R4, RZ ;  /* 0x000000040c0c7210 */ /* 0x000fca0007f3e0ff */
[----:B------:R-:W-:Y:S01]  /*83340*/  IMAD.X R17, R17, 0x1, R3, P1 ;  /* 0x0000000111117824 */ /* 0x000fe200008e0603 */
[----:B------:R-:W-:Y:S04]  /*83350*/  STL [R1+0x2770], R12 ;  /* 0x0027700c01007387 */ /* 0x000fe80000100800 */
[----:B------:R1:W-:Y:S02]  /*83360*/  STL [R1+0x276c], R17 ;  /* 0x00276c1101007387 */ /* 0x0003e40000100800 */
[----:B-1----:R-:W-:Y:S02]  /*83370*/  MOV R181, R17 ;  /* 0x0000001100b57202 */ /* 0x002fe40000000f00 */
[----:B------:R-:W-:-:S04]  /*83380*/  IADD3 R9, P3, R9, R4, RZ ;  /* 0x0000000409097210 */ /* 0x000fc80007f7e0ff */
[----:B------:R-:W-:Y:S01]  /*83390*/  IADD3.X R15, R15, R3, RZ, P3, !PT ;  /* 0x000000030f0f7210 */ /* 0x000fe20001ffe4ff */
[----:B------:R-:W-:Y:S01]  /*833a0*/  STL [R1+0x2778], R9 ;  /* 0x0027780901007387 */ /* 0x000fe20000100800 */
[----:B------:R-:W3:Y:S02]  /*833b0*/  LDL.LU R17, [R1+0x279c] ;  /* 0x00279c0001117983 */ /* 0x000ee40000300800 */
[----:B------:R-:W-:Y:S01]  /*833c0*/  IMAD.MOV.U32 R180, RZ, RZ, R12 ;  /* 0x000000ffffb47224 */ /* 0x000fe200078e000c */
[----:B------:R1:W-:Y:S01]  /*833d0*/  STL [R1+0x2774], R15 ;  /* 0x0027740f01007387 */ /* 0x0003e20000100800 */
[----:B------:R-:W3:Y:S03]  /*833e0*/  LDL.LU R12, [R1+0x27a4] ;  /* 0x0027a400010c7983 */ /* 0x000ee60000300800 */
[----:B------:R1:W-:Y:S02]  /*833f0*/  LDGSTS.E [R6+0x8980], [R180.64], P2 ;  /* 0x08980000b4067fae */ /* 0x0003e40009121844 */
[----:B-1----:R-:W-:Y:S01]  /*83400*/  IMAD.MOV.U32 R180, RZ, RZ, R9 ;  /* 0x000000ffffb47224 */ /* 0x002fe200078e0009 */
[----:B------:R-:W-:-:S02]  /*83410*/  MOV R181, R15 ;  /* 0x0000000f00b57202 */ /* 0x000fc40000000f00 */
[----:B------:R-:W3:Y:S01]  /*83420*/  LDL.LU R15, [R1+0x27b0] ;  /* 0x0027b000010f7983 */ /* 0x000ee20000300800 */
[----:B------:R-:W3:Y:S03]  /*83430*/  LDL.LU R9, [R1+0x27b8] ;  /* 0x0027b80001097983 */ /* 0x000ee60000300800 */
[----:B------:R1:W-:Y:S01]  /*83440*/  LDGSTS.E [R6+0x8a00], [R180.64], P2 ;  /* 0x08a00000b4067fae */ /* 0x0003e20009121844 */
[-C--:B------:R-:W-:Y:S02]  /*83450*/  IADD3 R10, P1, R10, R4.reuse, RZ ;  /* 0x000000040a0a7210 */ /* 0x080fe40007f3e0ff */
[----:B------:R-:W-:-:S03]  /*83460*/  IADD3 R2, P3, R2, R4, RZ ;  /* 0x0000000402027210 */ /* 0x000fc60007f7e0ff */
[----:B------:R-:W-:Y:S01]  /*83470*/  STL [R1+0x2780], R10 ;  /* 0x0027800a01007387 */ /* 0x000fe20000100800 */
[----:B------:R-:W-:Y:S01]  /*83480*/  IMAD.X R16, R16, 0x1, R3, P1 ;  /* 0x0000000110107824 */ /* 0x000fe200008e0603 */
[----:B------:R-:W-:-:S04]  /*83490*/  IADD3.X R11, R11, R3, RZ, P3, !PT ;  /* 0x000000030b0b7210 */ /* 0x000fc80001ffe4ff */
[----:B------:R1:W-:Y:S02]  /*834a0*/  STL [R1+0x277c], R16 ;  /* 0x00277c1001007387 */ /* 0x0003e40000100800 */
[----:B-1----:R-:W-:Y:S02]  /*834b0*/  MOV R181, R16 ;  /* 0x0000001000b57202 */ /* 0x002fe40000000f00 */
[----:B------:R-:W-:Y:S01]  /*834c0*/  STL [R1+0x2788], R2 ;  /* 0x0027880201007387 */ /* 0x000fe20000100800 */
[----:B------:R-:W-:-:S05]  /*834d0*/  IMAD.MOV.U32 R180, RZ, RZ, R10 ;  /* 0x000000ffffb47224 */ /* 0x000fca00078e000a */
[----:B------:R1:W-:Y:S04]  /*834e0*/  LDGSTS.E [R6+0x8a80], [R180.64], P2 ;  /* 0x08a80000b4067fae */ /* 0x0003e80009121844 */
[----:B------:R-:W3:Y:S01]  /*834f0*/  LDL.LU R16, [R1+0x27ac] ;  /* 0x0027ac0001107983 */ /* 0x000ee20000300800 */
[----:B------:R1:W-:Y:S02]  /*83500*/  STL [R1+0x2784], R11 ;  /* 0x0027840b01007387 */ /* 0x0003e40000100800 */
[----:B------:R-:W3:Y:S02]  /*83510*/  LDL.LU R10, [R1+0x27b4] ;  /* 0x0027b400010a7983 */ /* 0x000ee40000300800 */
[----:B-1----:R-:W-:Y:S01]  /*83520*/  IMAD.MOV.U32 R180, RZ, RZ, R2 ;  /* 0x000000ffffb47224 */ /* 0x002fe200078e0002 */
[----:B------:R-:W-:-:S02]  /*83530*/  MOV R181, R11 ;  /* 0x0000000b00b57202 */ /* 0x000fc40000000f00 */
[----:B------:R-:W3:Y:S01]  /*83540*/  LDL.LU R11, [R1+0x27c0] ;  /* 0x0027c000010b7983 */ /* 0x000ee20000300800 */
[----:B------:R-:W3:Y:S03]  /*83550*/  LDL.LU R2, [R1+0x27c8] ;  /* 0x0027c80001027983 */ /* 0x000ee60000300800 */
[----:B------:R1:W-:Y:S01]  /*83560*/  LDGSTS.E [R6+0x8b00], [R180.64], P2 ;  /* 0x08b00000b4067fae */ /* 0x0003e20009121844 */
[-C--:B--2---:R-:W-:Y:S02]  /*83570*/  IADD3 R7, P1, R7, R4.reuse, RZ ;  /* 0x0000000407077210 */ /* 0x084fe40007f3e0ff */
[----:B----4-:R-:W-:-:S03]  /*83580*/  IADD3 R18, P3, R18, R4, RZ ;  /* 0x0000000412127210 */ /* 0x010fc60007f7e0ff */
[----:B------:R-:W-:Y:S01]  /*83590*/  STL [R1+0x2790], R7 ;  /* 0x0027900701007387 */ /* 0x000fe20000100800 */
[----:B-1----:R-:W-:Y:S02]  /*835a0*/  IMAD.MOV.U32 R180, RZ, RZ, R7 ;  /* 0x000000ffffb47224 */ /* 0x002fe400078e0007 */
[----:B---3--:R-:W-:Y:S01]  /*835b0*/  IMAD.X R13, R13, 0x1, R3, P1 ;  /* 0x000000010d0d7824 */ /* 0x008fe200008e0603 */
[----:B------:R-:W-:Y:S02]  /*835c0*/  IADD3.X R19, R19, R3, RZ, P3, !PT ;  /* 0x0000000313137210 */ /* 0x000fe40001ffe4ff */
[-C--:B------:R-:W-:Y:S02]  /*835d0*/  IADD3 R14, P1, R14, R4.reuse, RZ ;  /* 0x000000040e0e7210 */ /* 0x080fe40007f3e0ff */
[----:B------:R1:W-:Y:S01]  /*835e0*/  STL [R1+0x278c], R13 ;  /* 0x00278c0d01007387 */ /* 0x0003e20000100800 */
[----:B------:R-:W-:Y:S01]  /*835f0*/  MOV R181, R13 ;  /* 0x0000000d00b57202 */ /* 0x000fe20000000f00 */
[----:B------:R2:W-:Y:S01]  /*83600*/  STL [R1+0x2798], R18 ;  /* 0x0027981201007387 */ /* 0x0005e20000100800 */
[----:B------:R-:W-:-:S03]  /*83610*/  IADD3 R8, P3, R8, R4, RZ ;  /* 0x0000000408087210 */ /* 0x000fc60007f7e0ff */
[----:B------:R3:W-:Y:S04]  /*83620*/  LDGSTS.E [R6+0x8b80], [R180.64], P2 ;  /* 0x08b80000b4067fae */ /* 0x0007e80009121844 */
[----:B-1----:R-:W4:Y:S01]  /*83630*/  LDL.LU R13, [R1+0x27bc] ;  /* 0x0027bc00010d7983 */ /* 0x002f220000300800 */
[----:B------:R-:W-:Y:S02]  /*83640*/  STL [R1+0x2794], R19 ;  /* 0x0027941301007387 */ /* 0x000fe40000100800 */
[----:B------:R-:W4:Y:S02]  /*83650*/  LDL.LU R7, [R1+0x27c4] ;  /* 0x0027c40001077983 */ /* 0x000f240000300800 */
[----:B---3--:R-:W-:Y:S01]  /*83660*/  IMAD.MOV.U32 R180, RZ, RZ, R18 ;  /* 0x000000ffffb47224 */ /* 0x008fe200078e0012 */
[----:B------:R-:W-:Y:S01]  /*83670*/  MOV R181, R19 ;  /* 0x0000001300b57202 */ /* 0x000fe20000000f00 */
[----:B------:R-:W-:Y:S04]  /*83680*/  STL [R1+0x27a0], R14 ;  /* 0x0027a00e01007387 */ /* 0x000fe80000100800 */
[----:B------:R1:W-:Y:S01]  /*83690*/  LDGSTS.E [R6+0x8c00], [R180.64], P2 ;  /* 0x08c00000b4067fae */ /* 0x0003e20009121844 */
[----:B------:R-:W-:Y:S01]  /*836a0*/  IMAD.X R17, R17, 0x1, R3, P1 ;  /* 0x0000000111117824 */ /* 0x000fe200008e0603 */
[----:B------:R-:W-:Y:S01]  /*836b0*/  IADD3.X R12, R12, R3, RZ, P3, !PT ;  /* 0x000000030c0c7210 */ /* 0x000fe20001ffe4ff */
[----:B-1----:R-:W-:-:S03]  /*836c0*/  IMAD.MOV.U32 R180, RZ, RZ, R14 ;  /* 0x000000ffffb47224 */ /* 0x002fc600078e000e */
[----:B------:R-:W-:Y:S01]  /*836d0*/  MOV R181, R17 ;  /* 0x0000001100b57202 */ /* 0x000fe20000000f00 */
[----:B------:R-:W-:Y:S01]  /*836e0*/  STL [R1+0x279c], R17 ;  /* 0x00279c1101007387 */ /* 0x000fe20000100800 */
[----:B------:R1:W-:Y:S02]  /*836f0*/  STL [R1+0x27a8], R8 ;  /* 0x0027a80801007387 */ /* 0x0003e40000100800 */
[----:B------:R3:W-:Y:S02]  /*83700*/  STL [R1+0x27a4], R12 ;  /* 0x0027a40c01007387 */ /* 0x0007e40000100800 */
[----:B--2---:R-:W2:Y:S01]  /*83710*/  LDL.LU R18, [R1+0x27cc] ;  /* 0x0027cc0001127983 */ /* 0x004ea20000300800 */
[----:B------:R1:W-:Y:S02]  /*83720*/  LDGSTS.E [R6+0x8c80], [R180.64], P2 ;  /* 0x08c80000b4067fae */ /* 0x0003e40009121844 */
[----:B-1----:R-:W-:Y:S02]  /*83730*/  IMAD.MOV.U32 R180, RZ, RZ, R8 ;  /* 0x000000ffffb47224 */ /* 0x002fe400078e0008 */
[----:B------:R-:W2:Y:S01]  /*83740*/  LDL.LU R8, [R1+0x27d0] ;  /* 0x0027d00001087983 */ /* 0x000ea20000300800 */
[----:B------:R-:W-:Y:S01]  /*83750*/  MOV R181, R12 ;  /* 0x0000000c00b57202 */ /* 0x000fe20000000f00 */
[----:B------:R-:W2:Y:S02]  /*83760*/  LDL.LU R14, [R1+0x2954] ;  /* 0x00295400010e7983 */ /* 0x000ea40000300800 */
[----:B---3--:R-:W2:Y:S01]  /*83770*/  LDL.LU R12, [R1+0x2958] ;  /* 0x00295800010c7983 */ /* 0x008ea20000300800 */
[----:B------:R-:W-:-:S02]  /*83780*/  IADD3 R15, P1, R15, R4, RZ ;  /* 0x000000040f0f7210 */ /* 0x000fc40007f3e0ff */
[----:B------:R-:W-:Y:S01]  /*83790*/  IADD3 R9, P3, R9, R4, RZ ;  /* 0x0000000409097210 */ /* 0x000fe20007f7e0ff */
[----:B------:R1:W-:Y:S04]  /*837a0*/  LDGSTS.E [R6+0x8d00], [R180.64], P2 ;  /* 0x08d00000b4067fae */ /* 0x0003e80009121844 */
[----:B------:R-:W-:Y:S01]  /*837b0*/  STL [R1+0x27b0], R15 ;  /* 0x0027b00f01007387 */ /* 0x000fe20000100800 */
[----:B-1----:R-:W-:Y:S02]  /*837c0*/  IMAD.MOV.U32 R180, RZ, RZ, R15 ;  /* 0x000000ffffb47224 */ /* 0x002fe400078e000f */
[----:B------:R-:W-:Y:S01]  /*837d0*/  IMAD.X R16, R16, 0x1, R3, P1 ;  /* 0x0000000110107824 */ /* 0x000fe200008e0603 */
[----:B------:R-:W-:-:S04]  /*837e0*/  IADD3.X R10, R10, R3, RZ, P3, !PT ;  /* 0x000000030a0a7210 */ /* 0x000fc80001ffe4ff */
[----:B------:R-:W-:Y:S01]  /*837f0*/  MOV R181, R16 ;  /* 0x0000001000b57202 */ /* 0x000fe20000000f00 */
[----:B------:R1:W-:Y:S01]  /*83800*/  STL [R1+0x27ac], R16 ;  /* 0x0027ac1001007387 */ /* 0x0003e20000100800 */
[----:B------:R1:W-:Y:S02]  /*83810*/  STL [R1+0x27b8], R9 ;  /* 0x0027b80901007387 */ /* 0x0003e40000100800 */
[----:B------:R1:W-:Y:S01]  /*83820*/  STL [R1+0x27b4], R10 ;  /* 0x0027b40a01007387 */ /* 0x0003e20000100800 */
[----:B------:R1:W-:Y:S04]  /*83830*/  LDGSTS.E [R6+0x8d80], [R180.64], P2 ;  /* 0x08d80000b4067fae */ /* 0x0003e80009121844 */
[----:B-1----:R-:W2:Y:S01]  /*83840*/  LDL.LU R16, [R1+0x295c] ;  /* 0x00295c0001107983 */ /* 0x002ea20000300800 */
[----:B------:R-:W-:Y:S01]  /*83850*/  IADD3 R11, P1, R11, R4, RZ ;  /* 0x000000040b0b7210 */ /* 0x000fe20007f3e0ff */
[----:B------:R-:W-:-:S02]  /*83860*/  IMAD.MOV.U32 R180, RZ, RZ, R9 ;  /* 0x000000ffffb47224 */ /* 0x000fc400078e0009 */
[----:B------:R-:W2:Y:S01]  /*83870*/  LDL.LU R9, [R1+0x2960] ;  /* 0x0029600001097983 */ /* 0x000ea20000300800 */
[----:B------:R-:W-:Y:S01]  /*83880*/  MOV R181, R10 ;  /* 0x0000000a00b57202 */ /* 0x000fe20000000f00 */
[----:B------:R-:W2:Y:S02]  /*83890*/  LDL.LU R15, [R1+0x2964] ;  /* 0x00296400010f7983 */ /* 0x000ea40000300800 */
[----:B------:R-:W2:Y:S01]  /*838a0*/  LDL.LU R10, [R1+0x2968] ;  /* 0x00296800010a7983 */ /* 0x000ea20000300800 */
        /* <DEDUP_REMOVED lines=10> */
[----:B------:R-:W3:Y:S01]  /*83950*/  LDL.LU R17, [R1+0x296c] ;  /* 0x00296c0001117983 */ /* 0x000ee20000300800 */
[----:B------:R-:W3:Y:S03]  /*83960*/  LDL.LU R11, [R1+0x2970] ;  /* 0x00297000010b7983 */ /* 0x000ee60000300800 */
[----:B------:R4:W-:Y:S04]  /*83970*/  LDGSTS.E [R6+0x8e80], [R180.64], P2 ;  /* 0x08e80000b4067fae */ /* 0x0009e80009121844 */
[----:B-1----:R-:W3:Y:S01]  /*83980*/  LDL.LU R13, [R1+0x2974] ;  /* 0x00297400010d7983 */ /* 0x002ee20000300800 */
[----:B------:R-:W-:-:S02]  /*83990*/  ISETP.GT.AND P1, PT, R0, 0x15, PT ;  /* 0x000000150000780c */ /* 0x000fc40003f24270 */
[----:B----4-:R-:W-:Y:S02]  /*839a0*/  MOV R181, R7 ;  /* 0x0000000700b57202 */ /* 0x010fe40000000f00 */
[----:B------:R-:W4:Y:S01]  /*839b0*/  LDL.LU R7, [R1+0x2978] ;  /* 0x0029780001077983 */ /* 0x000f220000300800 */
[----:B------:R-:W-:Y:S01]  /*839c0*/  IMAD.MOV.U32 R180, RZ, RZ, R2 ;  /* 0x000000ffffb47224 */ /* 0x000fe200078e0002 */
[----:B------:R-:W-:-:S04]  /*839d0*/  SEL R2, RZ, 0x4, !P1 ;  /* 0x00000004ff027807 */ /* 0x000fc80004800000 */
[----:B------:R1:W-:Y:S01]  /*839e0*/  LDGSTS.E [R6+0x8f00], [R180.64], P2 ;  /* 0x08f00000b4067fae */ /* 0x0003e20009121844 */
[----:B------:R-:W-:Y:S02]  /*839f0*/  SEL R2, R2, RZ, !P0 ;  /* 0x000000ff02027207 */ /* 0x000fe40004000000 */
[-C--:B--2---:R-:W-:Y:S02]  /*83a00*/  IADD3 R8, P3, R8, R4.reuse, RZ ;  /* 0x0000000408087210 */ /* 0x084fe40007f7e0ff */
        /* <DEDUP_REMOVED lines=9> */
[----:B--2---:R-:W2:Y:S01]  /*83aa0*/  LDL.LU R8, [R1+0x2980] ;  /* 0x0029800001087983 */ /* 0x004ea20000300800 */
[----:B------:R1:W-:Y:S03]  /*83ab0*/  STL [R1+0x2954], R14 ;  /* 0x0029540e01007387 */ /* 0x0003e60000100800 */
[----:B------:R1:W-:Y:S01]  /*83ac0*/  LDGSTS.E [R6+0x8f80], [R180.64], P2 ;  /* 0x08f80000b4067fae */ /* 0x0003e20009121844 */
[----:B------:R-:W2:Y:S01]  /*83ad0*/  LDL.LU R2, [R1+0x2988] ;  /* 0x0029880001027983 */ /* 0x000ea20000300800 */
[----:B-1----:R-:W-:-:S02]  /*83ae0*/  MOV R181, R14 ;  /* 0x0000000e00b57202 */ /* 0x002fc40000000f00 */
[----:B------:R-:W2:Y:S01]  /*83af0*/  LDL.LU R14, [R1+0x297c] ;  /* 0x00297c00010e7983 */ /* 0x000ea20000300800 */
[----:B------:R-:W-:Y:S02]  /*83b00*/  IMAD.MOV.U32 R180, RZ, RZ, R12 ;  /* 0x000000ffffb47224 */ /* 0x000fe400078e000c */
[----:B------:R-:W2:Y:S03]  /*83b10*/  LDL.LU R12, [R1+0x2984] ;  /* 0x00298400010c7983 */ /* 0x000ea60000300800 */
[----:B------:R1:W-:Y:S01]  /*83b20*/  LDGSTS.E [R6+0xa800], [R180.64], P1 ;  /* 0x0a800000b4067fae */ /* 0x0003e20008921844 */
        /* <DEDUP_REMOVED lines=9> */
[----:B------:R-:W2:Y:S01]  /*83bc0*/  LDL.LU R9, [R1+0x2990] ;  /* 0x0029900001097983 */ /* 0x000ea20000300800 */
[----:B------:R1:W-:Y:S03]  /*83bd0*/  STL [R1+0x2964], R15 ;  /* 0x0029640f01007387 */ /* 0x0003e60000100800 */
[----:B------:R1:W-:Y:S01]  /*83be0*/  LDGSTS.E [R6+0xa880], [R180.64], P1 ;  /* 0x0a880000b4067fae */ /* 0x0003e20008921844 */
[----:B------:R-:W2:Y:S01]  /*83bf0*/  LDL.LU R18, [R1+0x2998] ;  /* 0x0029980001127983 */ /* 0x000ea20000300800 */
[----:B-1----:R-:W-:-:S02]  /*83c00*/  MOV R181, R15 ;  /* 0x0000000f00b57202 */ /* 0x002fc40000000f00 */
[----:B------:R-:W2:Y:S01]  /*83c10*/  LDL.LU R15, [R1+0x298c] ;  /* 0x00298c00010f7983 */ /* 0x000ea20000300800 */
[----:B------:R-:W2:Y:S02]  /*83c20*/  LDL.LU R19, [R1+0x2994] ;  /* 0x0029940001137983 */ /* 0x000ea40000300800 */
[----:B------:R-:W-:Y:S02]  /*83c30*/  IMAD.MOV.U32 R180, RZ, RZ, R10 ;  /* 0x000000ffffb47224 */ /* 0x000fe400078e000a */
[----:B------:R-:W2:Y:S01]  /*83c40*/  LDL.LU R16, [R1+0x29a0] ;  /* 0x0029a00001107983 */ /* 0x000ea20000300800 */
[----:B------:R-:W2:Y:S04]  /*83c50*/  LDL.LU R10, [R1+0x29a8] ;  /* 0x0029a800010a7983 */ /* 0x000ea80000300800 */
[----:B------:R1:W-:Y:S01]  /*83c60*/  LDGSTS.E [R6+0xa900], [R180.64], P1 ;  /* 0x0a900000b4067fae */ /* 0x0003e20008921844 */
[----:B---3--:R-:W-:-:S05]  /*83c70*/  IADD3 R11, P2, R11, R4, RZ ;  /* 0x000000040b0b7210 */ /* 0x008fca0007f5e0ff */
[----:B------:R-:W-:Y:S01]  /*83c80*/  IMAD.X R17, R17, 0x1, R3, P2 ;  /* 0x0000000111117824 */ /* 0x000fe200010e0603 */
[----:B------:R-:W-:Y:S04]  /*83c90*/  STL [R1+0x2970], R11 ;  /* 0x0029700b01007387 */ /* 0x000fe80000100800 */
[----:B------:R3:W-:Y:S01]  /*83ca0*/  STL [R1+0x296c], R17 ;  /* 0x00296c1101007387 */ /* 0x0007e20000100800 */
[----:B-1----:R-:W-:Y:S02]  /*83cb0*/  MOV R181, R17 ;  /* 0x0000001100b57202 */ /* 0x002fe40000000f00 */
[----:B----4-:R-:W-:-:S04]  /*83cc0*/  IADD3 R7, P3, R7, R4, RZ ;  /* 0x0000000407077210 */ /* 0x010fc80007f7e0ff */
[----:B------:R-:W-:Y:S01]  /*83cd0*/  IADD3.X R13, R13, R3, RZ, P3, !PT ;  /* 0x000000030d0d7210 */ /* 0x000fe20001ffe4ff */
[----:B------:R-:W-:Y:S01]  /*83ce0*/  STL [R1+0x2978], R7 ;  /* 0x0029780701007387 */ /* 0x000fe20000100800 */
[----:B---3--:R-:W3:Y:S02]  /*83cf0*/  LDL.LU R17, [R1+0x299c] ;  /* 0x00299c0001117983 */ /* 0x008ee40000300800 */
        /* <DEDUP_REMOVED lines=24> */
[----:B------:R-:W2:Y:S01]  /*83e80*/  LDL.LU R12, [R1+0x29c0] ;  /* 0x0029c000010c7983 */ /* 0x000ea20000300800 */
[----:B------:R-:W2:Y:S03]  /*83e90*/  LDL.LU R2, [R1+0x29c8] ;  /* 0x0029c80001027983 */ /* 0x000ea60000300800 */
[----:B------:R1:W-:Y:S01]  /*83ea0*/  LDGSTS.E [R6+0xab00], [R180.64], P1 ;  /* 0x0ab00000b4067fae */ /* 0x0003e20008921844 */
[-C--:B------:R-:W-:Y:S02]  /*83eb0*/  IADD3 R9, P2, R9, R4.reuse, RZ ;  /* 0x0000000409097210 */ /* 0x080fe40007f5e0ff */
[----:B------:R-:W-:-:S03]  /*83ec0*/  IADD3 R18, P3, R18, R4, RZ ;  /* 0x0000000412127210 */ /* 0x000fc60007f7e0ff */
[----:B------:R-:W-:Y:S01]  /*83ed0*/  STL [R1+0x2990], R9 ;  /* 0x0029900901007387 */ /* 0x000fe20000100800 */
[----:B-1----:R-:W-:Y:S02]  /*83ee0*/  IMAD.MOV.U32 R180, RZ, RZ, R9 ;  /* 0x000000ffffb47224 */ /* 0x002fe400078e0009 */
[----:B------:R-:W-:Y:S01]  /*83ef0*/  IMAD.X R15, R15, 0x1, R3, P2 ;  /* 0x000000010f0f7824 */ /* 0x000fe200010e0603 */
[----:B------:R-:W-:Y:S02]  /*83f00*/  IADD3.X R19, R19, R3, RZ, P3, !PT ;  /* 0x0000000313137210 */ /* 0x000fe40001ffe4ff */
[-C--:B------:R-:W-:Y:S02]  /*83f10*/  IADD3 R16, P2, R16, R4.reuse, RZ ;  /* 0x0000000410107210 */ /* 0x080fe40007f5e0ff */
[----:B------:R-:W-:Y:S01]  /*83f20*/  MOV R181, R15 ;  /* 0x0000000f00b57202 */ /* 0x000fe20000000f00 */
[----:B------:R1:W-:Y:S01]  /*83f30*/  STL [R1+0x298c], R15 ;  /* 0x00298c0f01007387 */ /* 0x0003e20000100800 */
[----:B------:R3:W-:Y:S03]  /*83f40*/  STL [R1+0x2998], R18 ;  /* 0x0029981201007387 */ /* 0x0007e60000100800 */
[----:B------:R1:W-:Y:S01]  /*83f50*/  LDGSTS.E [R6+0xab80], [R180.64], P1 ;  /* 0x0ab80000b4067fae */ /* 0x0003e20008921844 */
[----:B------:R-:W-:-:S03]  /*83f60*/  IADD3 R10, P3, R10, R4, RZ ;  /* 0x000000040a0a7210 */ /* 0x000fc60007f7e0ff */
[----:B-1----:R-:W2:Y:S01]  /*83f70*/  LDL.LU R15, [R1+0x29bc] ;  /* 0x0029bc00010f7983 */ /* 0x002ea20000300800 */
[----:B------:R-:W-:Y:S02]  /*83f80*/  STL [R1+0x2994], R19 ;  /* 0x0029941301007387 */ /* 0x000fe40000100800 */
[----:B------:R-:W2:Y:S02]  /*83f90*/  LDL.LU R9, [R1+0x29c4] ;  /* 0x0029c40001097983 */ /* 0x000ea40000300800 */
[----:B------:R-:W-:Y:S01]  /*83fa0*/  IMAD.MOV.U32 R180, RZ, RZ, R18 ;  /* 0x000000ffffb47224 */ /* 0x000fe200078e0012 */
[----:B------:R-:W-:Y:S01]  /*83fb0*/  MOV R181, R19 ;  /* 0x0000001300b57202 */ /* 0x000fe20000000f00 */
[----:B------:R-:W-:Y:S04]  /*83fc0*/  STL [R1+0x29a0], R16 ;  /* 0x0029a01001007387 */ /* 0x000fe80000100800 */
[----:B------:R1:W-:Y:S02]  /*83fd0*/  LDGSTS.E [R6+0xac00], [R180.64], P1 ;  /* 0x0ac00000b4067fae */ /* 0x0003e40008921844 */
[----:B-1----:R-:W-:-:S02]  /*83fe0*/  IMAD.MOV.U32 R180, RZ, RZ, R16 ;  /* 0x000000ffffb47224 */ /* 0x002fc400078e0010 */
[----:B---3--:R-:W-:Y:S01]  /*83ff0*/  IMAD.X R17, R17, 0x1, R3, P2 ;  /* 0x0000000111117824 */ /* 0x008fe200010e0603 */
        /* <DEDUP_REMOVED lines=12> */
[----:B---3--:R-:W3:Y:S01]  /*840c0*/  LDL.LU R11, [R1+0x2b58] ;  /* 0x002b5800010b7983 */ /* 0x008ee20000300800 */
[----:B------:R-:W-:-:S03]  /*840d0*/  IADD3 R7, P3, R7, R4, RZ ;  /* 0x0000000407077210 */ /* 0x000fc60007f7e0ff */
[----:B------:R1:W-:Y:S01]  /*840e0*/  LDGSTS.E [R6+0xad00], [R180.64], P1 ;  /* 0x0ad00000b4067fae */ /* 0x0003e20008921844 */
[----:B------:R-:W-:Y:S02]  /*840f0*/  STL [R1+0x29b0], R13 ;  /* 0x0029b00d01007387 */ /* 0x000fe40000100800 */
[----:B-1----:R-:W-:Y:S02]  /*84100*/  IMAD.MOV.U32 R180, RZ, RZ, R13 ;  /* 0x000000ffffb47224 */ /* 0x002fe400078e000d */
        /* <DEDUP_REMOVED lines=8> */
[----:B--2---:R-:W-:-:S03]  /*84190*/  IMAD.MOV.U32 R180, RZ, RZ, R7 ;  /* 0x000000ffffb47224 */ /* 0x004fc600078e0007 */
[----:B------:R-:W2:Y:S01]  /*841a0*/  LDL.LU R7, [R1+0x2b60] ;  /* 0x002b600001077983 */ /* 0x000ea20000300800 */
[----:B------:R-:W-:Y:S01]  /*841b0*/  MOV R181, R8 ;  /* 0x0000000800b57202 */ /* 0x000fe20000000f00 */
[----:B------:R-:W2:Y:S02]  /*841c0*/  LDL.LU R13, [R1+0x2b64] ;  /* 0x002b6400010d7983 */ /* 0x000ea40000300800 */
[----:B------:R-:W2:Y:S01]  /*841d0*/  LDL.LU R8, [R1+0x2b68] ;  /* 0x002b680001087983 */ /* 0x000ea20000300800 */
[-C--:B------:R-:W-:Y:S02]  /*841e0*/  IADD3 R12, P2, R12, R4.reuse, RZ ;  /* 0x000000040c0c7210 */ /* 0x080fe40007f5e0ff */
[----:B------:R-:W-:Y:S01]  /*841f0*/  IADD3 R2, P3, R2, R4, RZ ;  /* 0x0000000402027210 */ /* 0x000fe20007f7e0ff */
[----:B------:R1:W-:Y:S04]  /*84200*/  LDGSTS.E [R6+0xae00], [R180.64], P1 ;  /* 0x0ae00000b4067fae */ /* 0x0003e80008921844 */
[----:B------:R1:W-:Y:S02]  /*84210*/  STL [R1+0x29c0], R12 ;  /* 0x0029c00c01007387 */ /* 0x0003e40000100800 */
[----:B-1----:R-:W-:-:S02]  /*84220*/  IMAD.MOV.U32 R180, RZ, RZ, R12 ;  /* 0x000000ffffb47224 */ /* 0x002fc400078e000c */
[----:B------:R-:W-:Y:S01]  /*84230*/  IMAD.X R15, R15, 0x1, R3, P2 ;  /* 0x000000010f0f7824 */ /* 0x000fe200010e0603 */
        /* <DEDUP_REMOVED lines=10> */
[----:B------:R-:W-:Y:S02]  /*842e0*/  MOV R181, R9 ;  /* 0x0000000900b57202 */ /* 0x000fe40000000f00 */
[----:B------:R-:W2:Y:S01]  /*842f0*/  LDL.LU R9, [R1+0x2b78] ;  /* 0x002b780001097983 */ /* 0x000ea20000300800 */
[----:B------:R-:W-:Y:S01]  /*84300*/  IMAD.MOV.U32 R180, RZ, RZ, R2 ;  /* 0x000000ffffb47224 */ /* 0x000fe200078e0002 */
[----:B------:R-:W-:-:S04]  /*84310*/  SEL R2, RZ, 0x4, !P2 ;  /* 0x00000004ff027807 */ /* 0x000fc80005000000 */
[----:B------:R1:W-:Y:S01]  /*84320*/  LDGSTS.E [R6+0xaf00], [R180.64], P1 ;  /* 0x0af00000b4067fae */ /* 0x0003e20008921844 */
[----:B------:R-:W-:-:S04]  /*84330*/  SEL R2, R2, RZ, !P0 ;  /* 0x000000ff02027207 */ /* 0x000fc80004000000 */
[----:B------:R-:W-:Y:S02]  /*84340*/  ISETP.NE.U32.AND P2, PT, R2, RZ, PT ;  /* 0x000000ff0200720c */ /* 0x000fe40003f45070 */
[-C--:B----4-:R-:W-:Y:S02]  /*84350*/  IADD3 R10, P3, R10, R4.reuse, RZ ;  /* 0x000000040a0a7210 */ /* 0x090fe40007f7e0ff */
[----:B---3--:R-:W-:-:S03]  /*84360*/  IADD3 R11, P4, R11, R4, RZ ;  /* 0x000000040b0b7210 */ /* 0x008fc60007f9e0ff */
[----:B------:R-:W-:Y:S01]  /*84370*/  IMAD.X R18, R18, 0x1, R3, P3 ;  /* 0x0000000112127824 */ /* 0x000fe200018e0603 */
[----:B------:R3:W-:Y:S01]  /*84380*/  STL [R1+0x29d0], R10 ;  /* 0x0029d00a01007387 */ /* 0x0007e20000100800 */
[----:B-1----:R-:W-:Y:S01]  /*84390*/  IMAD.MOV.U32 R180, RZ, RZ, R10 ;  /* 0x000000ffffb47224 */ /* 0x002fe200078e000a */
[----:B------:R-:W-:Y:S02]  /*843a0*/  IADD3.X R16, R16, R3, RZ, P4, !PT ;  /* 0x0000000310107210 */ /* 0x000fe400027fe4ff */
[----:B------:R-:W-:Y:S01]  /*843b0*/  STL [R1+0x29cc], R18 ;  /* 0x0029cc1201007387 */ /* 0x000fe20000100800 */
[----:B------:R-:W-:Y:S01]  /*843c0*/  MOV R181, R18 ;  /* 0x0000001200b57202 */ /* 0x000fe20000000f00 */
[----:B------:R-:W-:Y:S02]  /*843d0*/  STL [R1+0x2b58], R11 ;  /* 0x002b580b01007387 */ /* 0x000fe40000100800 */
[----:B---3--:R-:W3:Y:S01]  /*843e0*/  LDL.LU R10, [R1+0x2b80] ;  /* 0x002b8000010a7983 */ /* 0x008ee20000300800 */
[----:B------:R1:W-:Y:S03]  /*843f0*/  STL [R1+0x2b54], R16 ;  /* 0x002b541001007387 */ /* 0x0003e60000100800 */
[----:B------:R4:W-:Y:S01]  /*84400*/  LDGSTS.E [R6+0xaf80], [R180.64], P1 ;  /* 0x0af80000b4067fae */ /* 0x0009e20008921844 */
[----:B------:R-:W3:Y:S01]  /*84410*/  LDL.LU R2, [R1+0x2b88] ;  /* 0x002b880001027983 */ /* 0x000ee20000300800 */
[----:B----4-:R-:W-:-:S02]  /*84420*/  MOV R181, R16 ;  /* 0x0000001000b57202 */ /* 0x010fc40000000f00 */
[----:B-1----:R-:W4:Y:S01]  /*84430*/  LDL.LU R16, [R1+0x2b7c] ;  /* 0x002b7c0001107983 */ /* 0x002f220000300800 */
[----:B------:R-:W-:Y:S02]  /*84440*/  IMAD.MOV.U32 R180, RZ, RZ, R11 ;  /* 0x000000ffffb47224 */ /* 0x000fe400078e000b */
[----:B------:R-:W4:Y:S03]  /*84450*/  LDL.LU R11, [R1+0x2b84] ;  /* 0x002b8400010b7983 */ /* 0x000f260000300800 */
[----:B------:R1:W-:Y:S01]  /*84460*/  LDGSTS.E [R6+0xc800], [R180.64], P2 ;  /* 0x0c800000b4067fae */ /* 0x0003e20009121844 */
[-C--:B--2---:R-:W-:Y:S02]  /*84470*/  IADD3 R7, P1, R7, R4.reuse, RZ ;  /* 0x0000000407077210 */ /* 0x084fe40007f3e0ff */
[----:B------:R-:W-:-:S03]  /*84480*/  IADD3 R8, P3, R8, R4, RZ ;  /* 0x0000000408087210 */ /* 0x000fc60007f7e0ff */
[----:B------:R-:W-:Y:S01]  /*84490*/  IMAD.X R14, R14, 0x1, R3, P1 ;  /* 0x000000010e0e7824 */ /* 0x000fe200008e0603 */
[----:B------:R2:W-:Y:S01]  /*844a0*/  STL [R1+0x2b60], R7 ;  /* 0x002b600701007387 */ /* 0x0005e20000100800 */
[----:B------:R-:W-:Y:S01]  /*844b0*/  IADD3.X R13, R13, R3, RZ, P3, !PT ;  /* 0x000000030d0d7210 */ /* 0x000fe20001ffe4ff */
[----:B-1----:R-:W-:Y:S02]  /*844c0*/  IMAD.MOV.U32 R180, RZ, RZ, R7 ;  /* 0x000000ffffb47224 */ /* 0x002fe400078e0007 */
[----:B------:R1:W-:Y:S01]  /*844d0*/  STL [R1+0x2b5c], R14 ;  /* 0x002b5c0e01007387 */ /* 0x0003e20000100800 */
[----:B------:R-:W-:Y:S01]  /*844e0*/  STL [R1+0x2b68], R8 ;  /* 0x002b680801007387 */ /* 0x000fe20000100800 */
[----:B------:R-:W-:Y:S02]  /*844f0*/  MOV R181, R14 ;  /* 0x0000000e00b57202 */ /* 0x000fe40000000f00 */
[----:B--2---:R-:W2:Y:S01]  /*84500*/  LDL.LU R7, [R1+0x2b90] ;  /* 0x002b900001077983 */ /* 0x004ea20000300800 */
[----:B------:R1:W-:Y:S02]  /*84510*/  STL [R1+0x2b64], R13 ;  /* 0x002b640d01007387 */ /* 0x0003e40000100800 */
[----:B------:R-:W2:Y:S01]  /*84520*/  LDL.LU R18, [R1+0x2b98] ;  /* 0x002b980001127983 */ /* 0x000ea20000300800 */
[----:B------:R1:W-:Y:S04]  /*84530*/  LDGSTS.E [R6+0xc880], [R180.64], P2 ;  /* 0x0c880000b4067fae */ /* 0x0003e80009121844 */
[----:B-1----:R-:W2:Y:S01]  /*84540*/  LDL.LU R14, [R1+0x2b8c] ;  /* 0x002b8c00010e7983 */ /* 0x002ea20000300800 */
[----:B------:R-:W2:Y:S02]  /*84550*/  LDL.LU R19, [R1+0x2b94] ;  /* 0x002b940001137983 */ /* 0x000ea40000300800 */
[----:B------:R-:W-:Y:S01]  /*84560*/  IMAD.MOV.U32 R180, RZ, RZ, R8 ;  /* 0x000000ffffb47224 */ /* 0x000fe200078e0008 */
[----:B------:R-:W-:-:S02]  /*84570*/  MOV R181, R13 ;  /* 0x0000000d00b57202 */ /* 0x000fc40000000f00 */
[----:B------:R-:W2:Y:S01]  /*84580*/  LDL.LU R13, [R1+0x2ba0] ;  /* 0x002ba000010d7983 */ /* 0x000ea20000300800 */
[----:B------:R-:W2:Y:S03]  /*84590*/  LDL.LU R8, [R1+0x2ba8] ;  /* 0x002ba80001087983 */ /* 0x000ea60000300800 */
        /* <DEDUP_REMOVED lines=9> */
[----:B------:R-:W2:Y:S02]  /*84630*/  LDL.LU R17, [R1+0x2b9c] ;  /* 0x002b9c0001117983 */ /* 0x000ea40000300800 */
[----:B------:R-:W-:Y:S01]  /*84640*/  IMAD.MOV.U32 R180, RZ, RZ, R12 ;  /* 0x000000ffffb47224 */ /* 0x000fe200078e000c */
[----:B------:R1:W-:Y:S01]  /*84650*/  STL [R1+0x2b74], R15 ;  /* 0x002b740f01007387 */ /* 0x0003e20000100800 */
[----:B------:R-:W2:Y:S03]  /*84660*/  LDL.LU R12, [R1+0x2ba4] ;  /* 0x002ba400010c7983 */ /* 0x000ea60000300800 */
[----:B------:R1:W-:Y:S02]  /*84670*/  LDGSTS.E [R6+0xc980], [R180.64], P2 ;  /* 0x0c980000b4067fae */ /* 0x0003e40009121844 */
[----:B-1----:R-:W-:Y:S01]  /*84680*/  IMAD.MOV.U32 R180, RZ, RZ, R9 ;  /* 0x000000ffffb47224 */ /* 0x002fe200078e0009 */
[----:B------:R-:W-:-:S02]  /*84690*/  MOV R181, R15 ;  /* 0x0000000f00b57202 */ /* 0x000fc40000000f00 */
[----:B------:R-:W2:Y:S01]  /*846a0*/  LDL.LU R15, [R1+0x2bb0] ;  /* 0x002bb000010f7983 */ /* 0x000ea20000300800 */
[----:B------:R-:W2:Y:S03]  /*846b0*/  LDL.LU R9, [R1+0x2bb8] ;  /* 0x002bb80001097983 */ /* 0x000ea60000300800 */
[----:B------:R1:W-:Y:S01]  /*846c0*/  LDGSTS.E [R6+0xca00], [R180.64], P2 ;  /* 0x0ca00000b4067fae */ /* 0x0003e20009121844 */
[-C--:B---3--:R-:W-:Y:S02]  /*846d0*/  IADD3 R10, P1, R10, R4.reuse, RZ ;  /* 0x000000040a0a7210 */ /* 0x088fe40007f3e0ff */
        /* <DEDUP_REMOVED lines=11> */
[----:B------:R-:W3:Y:S02]  /*84790*/  LDL.LU R10, [R1+0x2bb4] ;  /* 0x002bb400010a7983 */ /* 0x000ee40000300800 */
[----:B-1----:R-:W-:Y:S01]  /*847a0*/  IMAD.MOV.U32 R180, RZ, RZ, R2 ;  /* 0x000000ffffb47224 */ /* 0x002fe200078e0002 */
[----:B------:R-:W-:-:S02]  /*847b0*/  MOV R181, R11 ;  /* 0x0000000b00b57202 */ /* 0x000fc40000000f00 */
[----:B----4-:R-:W4:Y:S01]  /*847c0*/  LDL.LU R11, [R1+0x2bc0] ;  /* 0x002bc000010b7983 */ /* 0x010f220000300800 */
[----:B------:R-:W4:Y:S03]  /*847d0*/  LDL.LU R2, [R1+0x2bc8] ;  /* 0x002bc80001027983 */ /* 0x000f260000300800 */
[----:B------:R1:W-:Y:S01]  /*847e0*/  LDGSTS.E [R6+0xcb00], [R180.64], P2 ;  /* 0x0cb00000b4067fae */ /* 0x0003e20009121844 */
[-C--:B--2---:R-:W-:Y:S02]  /*847f0*/  IADD3 R7, P1, R7, R4.reuse, RZ ;  /* 0x0000000407077210 */ /* 0x084fe40007f3e0ff */
[----:B------:R-:W-:-:S03]  /*84800*/  IADD3 R18, P3, R18, R4, RZ ;  /* 0x0000000412127210 */ /* 0x000fc60007f7e0ff */
[----:B------:R-:W-:Y:S01]  /*84810*/  IMAD.X R14, R14, 0x1, R3, P1 ;  /* 0x000000010e0e7824 */ /* 0x000fe200008e0603 */
[----:B------:R-:W-:Y:S01]  /*84820*/  IADD3.X R19, R19, R3, RZ, P3, !PT ;  /* 0x0000000313137210 */ /* 0x000fe20001ffe4ff */
[----:B------:R-:W-:Y:S03]  /*84830*/  STL [R1+0x2b90], R7 ;  /* 0x002b900701007387 */ /* 0x000fe60000100800 */
[----:B------:R2:W-:Y:S02]  /*84840*/  STL [R1+0x2b8c], R14 ;  /* 0x002b8c0e01007387 */ /* 0x0005e40000100800 */
[----:B------:R2:W-:Y:S01]  /*84850*/  STL [R1+0x2b98], R18 ;  /* 0x002b981201007387 */ /* 0x0005e20000100800 */
[----:B-1----:R-:W-:Y:S01]  /*84860*/  MOV R181, R14 ;  /* 0x0000000e00b57202 */ /* 0x002fe20000000f00 */
[----:B------:R-:W-:-:S05]  /*84870*/  IMAD.MOV.U32 R180, RZ, RZ, R7 ;  /* 0x000000ffffb47224 */ /* 0x000fca00078e0007 */
[----:B------:R1:W-:Y:S04]  /*84880*/  LDGSTS.E [R6+0xcb80], [R180.64], P2 ;  /* 0x0cb80000b4067fae */ /* 0x0003e80009121844 */
[----:B--2---:R-:W3:Y:S01]  /*84890*/  LDL.LU R14, [R1+0x2bbc] ;  /* 0x002bbc00010e7983 */ /* 0x004ee20000300800 */
[----:B------:R-:W-:Y:S02]  /*848a0*/  STL [R1+0x2b94], R19 ;  /* 0x002b941301007387 */ /* 0x000fe40000100800 */
[----:B------:R-:W3:Y:S01]  /*848b0*/  LDL.LU R7, [R1+0x2bc4] ;  /* 0x002bc40001077983 */ /* 0x000ee20000300800 */
[-C--:B------:R-:W-:Y:S02]  /*848c0*/  IADD3 R13, P1, R13, R4.reuse, RZ ;  /* 0x000000040d0d7210 */ /* 0x080fe40007f3e0ff */
[----:B------:R-:W-:Y:S01]  /*848d0*/  IADD3 R8, P3, R8, R4, RZ ;  /* 0x0000000408087210 */ /* 0x000fe20007f7e0ff */
[----:B-1----:R-:W-:Y:S01]  /*848e0*/  IMAD.MOV.U32 R180, RZ, RZ, R18 ;  /* 0x000000ffffb47224 */ /* 0x002fe200078e0012 */
[----:B------:R-:W-:Y:S01]  /*848f0*/  MOV R181, R19 ;  /* 0x0000001300b57202 */ /* 0x000fe20000000f00 */
[----:B------:R-:W-:Y:S04]  /*84900*/  STL [R1+0x2ba0], R13 ;  /* 0x002ba00d01007387 */ /* 0x000fe80000100800 */
[----:B------:R1:W-:Y:S02]  /*84910*/  LDGSTS.E [R6+0xcc00], [R180.64], P2 ;  /* 0x0cc00000b4067fae */ /* 0x0003e40009121844 */
[----:B-1----:R-:W-:-:S02]  /*84920*/  IMAD.MOV.U32 R180, RZ, RZ, R13 ;  /* 0x000000ffffb47224 */ /* 0x002fc400078e000d */
[----:B------:R-:W-:Y:S01]  /*84930*/  IMAD.X R17, R17, 0x1, R3, P1 ;  /* 0x0000000111117824 */ /* 0x000fe200008e0603 */
[----:B------:R-:W-:-:S04]  /*84940*/  IADD3.X R12, R12, R3, RZ, P3, !PT ;  /* 0x000000030c0c7210 */ /* 0x000fc80001ffe4ff */
[----:B------:R-:W-:Y:S01]  /*84950*/  MOV R181, R17 ;  /* 0x0000001100b57202 */ /* 0x000fe20000000f00 */
[----:B------:R-:W-:Y:S01]  /*84960*/  STL [R1+0x2b9c], R17 ;  /* 0x002b9c1101007387 */ /* 0x000fe20000100800 */
[----:B------:R1:W-:Y:S02]  /*84970*/  STL [R1+0x2ba8], R8 ;  /* 0x002ba80801007387 */ /* 0x0003e40000100800 */
[----:B------:R1:W-:Y:S02]  /*84980*/  STL [R1+0x2ba4], R12 ;  /* 0x002ba40c01007387 */ /* 0x0003e40000100800 */
[----:B------:R-:W3:Y:S01]  /*84990*/  LDL.LU R18, [R1+0x2bcc] ;  /* 0x002bcc0001127983 */ /* 0x000ee20000300800 */
[----:B------:R1:W-:Y:S02]  /*849a0*/  LDGSTS.E [R6+0xcc80], [R180.64], P2 ;  /* 0x0cc80000b4067fae */ /* 0x0003e40009121844 */
[----:B-1----:R-:W-:Y:S02]  /*849b0*/  IMAD.MOV.U32 R180, RZ, RZ, R8 ;  /* 0x000000ffffb47224 */ /* 0x002fe400078e0008 */
[----:B------:R-:W3:Y:S01]  /*849c0*/  LDL.LU R8, [R1+0x2bd0] ;  /* 0x002bd00001087983 */ /* 0x000ee20000300800 */
[----:B------:R-:W-:-:S02]  /*849d0*/  IADD3 R15, P1, R15, R4, RZ ;  /* 0x000000040f0f7210 */ /* 0x000fc40007f3e0ff */
[----:B------:R-:W-:Y:S01]  /*849e0*/  MOV R181, R12 ;  /* 0x0000000c00b57202 */ /* 0x000fe20000000f00 */
[----:B------:R-:W3:Y:S01]  /*849f0*/  LDL.LU R13, [R1+0x2d54] ;  /* 0x002d5400010d7983 */ /* 0x000ee20000300800 */
[----:B------:R-:W3:Y:S01]  /*84a00*/  LDL.LU R12, [R1+0x2d58] ;  /* 0x002d5800010c7983 */ /* 0x000ee20000300800 */
        /* <DEDUP_REMOVED lines=12> */
[----:B----4-:R-:W-:Y:S01]  /*84ad0*/  IADD3 R11, P1, R11, R4, RZ ;  /* 0x000000040b0b7210 */ /* 0x010fe20007f3e0ff */
[----:B---3--:R-:W-:-:S02]  /*84ae0*/  IMAD.MOV.U32 R180, RZ, RZ, R9 ;  /* 0x000000ffffb47224 */ /* 0x008fc400078e0009 */
[----:B------:R-:W3:Y:S01]  /*84af0*/  LDL.LU R9, [R1+0x2d60] ;  /* 0x002d600001097983 */ /* 0x000ee20000300800 */
[----:B------:R-:W-:Y:S01]  /*84b00*/  MOV R181, R10 ;  /* 0x0000000a00b57202 */ /* 0x000fe20000000f00 */
[----:B------:R-:W4:Y:S02]  /*84b10*/  LDL.LU R15, [R1+0x2d64] ;  /* 0x002d6400010f7983 */ /* 0x000f240000300800 */
[----:B------:R-:W2:Y:S01]  /*84b20*/  LDL.LU R10, [R1+0x2d68] ;  /* 0x002d6800010a7983 */ /* 0x000ea20000300800 */
[----:B------:R-:W-:Y:S01]  /*84b30*/  IADD3 R2, P3, R2, R4, RZ ;  /* 0x0000000402027210 */ /* 0x000fe20007f7e0ff */
[----:B------:R-:W-:Y:S04]  /*84b40*/  STL [R1+0x2bc0], R11 ;  /* 0x002bc00b01007387 */ /* 0x000fe80000100800 */
[----:B------:R1:W-:Y:S01]  /*84b50*/  LDGSTS.E [R6+0xce00], [R180.64], P2 ;  /* 0x0ce00000b4067fae */ /* 0x0003e20009121844 */
[----:B------:R-:W-:Y:S01]  /*84b60*/  IMAD.X R14, R14, 0x1, R3, P1 ;  /* 0x000000010e0e7824 */ /* 0x000fe200008e0603 */
[----:B------:R-:W-:-:S04]  /*84b70*/  IADD3.X R7, R7, R3, RZ, P3, !PT ;  /* 0x0000000307077210 */ /* 0x000fc80001ffe4ff */
[----:B------:R1:W-:Y:S01]  /*84b80*/  STL [R1+0x2bbc], R14 ;  /* 0x002bbc0e01007387 */ /* 0x0003e20000100800 */
[----:B------:R-:W-:Y:S02]  /*84b90*/  STL [R1+0x2bc8], R2 ;  /* 0x002bc80201007387 */ /* 0x000fe40000100800 */
[----:B------:R1:W-:Y:S02]  /*84ba0*/  STL [R1+0x2bc4], R7 ;  /* 0x002bc40701007387 */ /* 0x0003e40000100800 */
[----:B-1----:R-:W-:Y:S01]  /*84bb0*/  IMAD.MOV.U32 R180, RZ, RZ, R11 ;  /* 0x000000ffffb47224 */ /* 0x002fe200078e000b */
[----:B------:R-:W-:Y:S01]  /*84bc0*/  MOV R181, R14 ;  /* 0x0000000e00b57202 */ /* 0x000fe20000000f00 */
[----:B------:R-:W4:Y:S04]  /*84bd0*/  LDL.LU R17, [R1+0x2d6c] ;  /* 0x002d6c0001117983 */ /* 0x000f280000300800 */
[----:B------:R1:W-:Y:S04]  /*84be0*/  LDGSTS.E [R6+0xce80], [R180.64], P2 ;  /* 0x0ce80000b4067fae */ /* 0x0003e80009121844 */
[----:B------:R-:W4:Y:S01]  /*84bf0*/  LDL.LU R14, [R1+0x2d70] ;  /* 0x002d7000010e7983 */ /* 0x000f220000300800 */
[----:B------:R-:W4:Y:S01]  /*84c00*/  LDL.LU R11, [R1+0x2d74] ;  /* 0x002d7400010b7983 */ /* 0x000f220000300800 */
[----:B-1----:R-:W-:-:S02]  /*84c10*/  MOV R181, R7 ;  /* 0x0000000700b57202 */ /* 0x002fc40000000f00 */
[----:B------:R-:W4:Y:S01]  /*84c20*/  LDL.LU R7, [R1+0x2d78] ;  /* 0x002d780001077983 */ /* 0x000f220000300800 */
[----:B------:R-:W-:Y:S01]  /*84c30*/  ISETP.GT.AND P1, PT, R0, 0x1d, PT ;  /* 0x0000001d0000780c */ /* 0x000fe20003f24270 */
[----:B------:R-:W-:-:S03]  /*84c40*/  IMAD.MOV.U32 R180, RZ, RZ, R2 ;  /* 0x000000ffffb47224 */ /* 0x000fc600078e0002 */
[----:B------:R-:W-:Y:S02]  /*84c50*/  SEL R2, RZ, 0x4, !P1 ;  /* 0x00000004ff027807 */ /* 0x000fe40004800000 */
[----:B------:R1:W-:Y:S02]  /*84c60*/  LDGSTS.E [R6+0xcf00], [R180.64], P2 ;  /* 0x0cf00000b4067fae */ /* 0x0003e40009121844 */
[----:B------:R-:W-:-:S04]  /*84c70*/  SEL R2, R2, RZ, !P0 ;  /* 0x000000ff02027207 */ /* 0x000fc80004000000 */
[----:B------:R-:W-:Y:S02]  /*84c80*/  ISETP.NE.U32.AND P1, PT, R2, RZ, PT ;  /* 0x000000ff0200720c */ /* 0x000fe40003f25070 */
[-C--:B------:R-:W-:Y:S02]  /*84c90*/  IADD3 R8, P3, R8, R4.reuse, RZ ;  /* 0x0000000408087210 */ /* 0x080fe40007f7e0ff */
[----:B------:R-:W-:-:S03]  /*84ca0*/  IADD3 R12, P4, R12, R4, RZ ;  /* 0x000000040c0c7210 */ /* 0x000fc60007f9e0ff */
[----:B------:R-:W-:Y:S01]  /*84cb0*/  IMAD.X R18, R18, 0x1, R3, P3 ;  /* 0x0000000112127824 */ /* 0x000fe200018e0603 */
[----:B------:R1:W-:Y:S02]  /*84cc0*/  STL [R1+0x2bd0], R8 ;  /* 0x002bd00801007387 */ /* 0x0003e40000100800 */
[----:B-1----:R-:W-:Y:S01]  /*84cd0*/  IMAD.MOV.U32 R180, RZ, RZ, R8 ;  /* 0x000000ffffb47224 */ /* 0x002fe200078e0008 */
[----:B------:R-:W-:Y:S01]  /*84ce0*/  IADD3.X R13, R13, R3, RZ, P4, !PT ;  /* 0x000000030d0d7210 */ /* 0x000fe200027fe4ff */
[----:B------:R-:W-:Y:S01]  /*84cf0*/  STL [R1+0x2bcc], R18 ;  /* 0x002bcc1201007387 */ /* 0x000fe20000100800 */
[----:B------:R-:W-:Y:S01]  /*84d00*/  MOV R181, R18 ;  /* 0x0000001200b57202 */ /* 0x000fe20000000f00 */
[----:B------:R-:W-:Y:S02]  /*84d10*/  STL [R1+0x2d58], R12 ;  /* 0x002d580c01007387 */ /* 0x000fe40000100800 */
        /* <DEDUP_REMOVED lines=13> */
[----:B----4-:R-:W-:Y:S01]  /*84df0*/  IADD3.X R15, R15, R3, RZ, P3, !PT ;  /* 0x000000030f0f7210 */ /* 0x010fe20001ffe4ff */
[----:B-1----:R-:W-:Y:S02]  /*84e00*/  IMAD.MOV.U32 R180, RZ, RZ, R9 ;  /* 0x000000ffffb47224 */ /* 0x002fe400078e0009 */
[----:B------:R1:W-:Y:S01]  /*84e10*/  STL [R1+0x2d5c], R16 ;  /* 0x002d5c1001007387 */ /* 0x0003e20000100800 */
[----:B------:R-:W-:Y:S01]  /*84e20*/  STL [R1+0x2d68], R10 ;  /* 0x002d680a01007387 */ /* 0x000fe20000100800 */
[----:B------:R-:W-:Y:S02]  /*84e30*/  MOV R181, R16 ;  /* 0x0000001000b57202 */ /* 0x000fe40000000f00 */
[----:B--2---:R-:W2:Y:S01]  /*84e40*/  LDL.LU R9, [R1+0x2d90] ;  /* 0x002d900001097983 */ /* 0x004ea20000300800 */
[----:B------:R3:W-:Y:S02]  /*84e50*/  STL [R1+0x2d64], R15 ;  /* 0x002d640f01007387 */ /* 0x0007e40000100800 */
[----:B------:R-:W4:Y:S01]  /*84e60*/  LDL.LU R18, [R1+0x2d98] ;  /* 0x002d980001127983 */ /* 0x000f220000300800 */
[----:B------:R3:W-:Y:S04]  /*84e70*/  LDGSTS.E [R6+0xe880], [R180.64], P1 ;  /* 0x0e880000b4067fae */ /* 0x0007e80008921844 */
[----:B-1----:R-:W4:Y:S01]  /*84e80*/  LDL.LU R16, [R1+0x2d8c] ;  /* 0x002d8c0001107983 */ /* 0x002f220000300800 */
[----:B------:R-:W4:Y:S02]  /*84e90*/  LDL.LU R19, [R1+0x2d94] ;  /* 0x002d940001137983 */ /* 0x000f240000300800 */
[----:B---3--:R-:W-:Y:S01]  /*84ea0*/  IMAD.MOV.U32 R180, RZ, RZ, R10 ;  /* 0x000000ffffb47224 */ /* 0x008fe200078e000a */
[----:B------:R-:W-:-:S02]  /*84eb0*/  MOV R181, R15 ;  /* 0x0000000f00b57202 */ /* 0x000fc40000000f00 */
[----:B------:R-:W3:Y:S01]  /*84ec0*/  LDL.LU R15, [R1+0x2da0] ;  /* 0x002da000010f7983 */ /* 0x000ee20000300800 */
[----:B------:R-:W3:Y:S03]  /*84ed0*/  LDL.LU R10, [R1+0x2da8] ;  /* 0x002da800010a7983 */ /* 0x000ee60000300800 */
[----:B------:R1:W-:Y:S01]  /*84ee0*/  LDGSTS.E [R6+0xe900], [R180.64], P1 ;  /* 0x0e900000b4067fae */ /* 0x0003e20008921844 */
[----:B------:R-:W-:-:S05]  /*84ef0*/  IADD3 R14, P2, R14, R4, RZ ;  /* 0x000000040e0e7210 */ /* 0x000fca0007f5e0ff */
[----:B------:R-:W-:Y:S01]  /*84f00*/  IMAD.X R17, R17, 0x1, R3, P2 ;  /* 0x0000000111117824 */ /* 0x000fe200010e0603 */
[----:B------:R-:W-:Y:S01]  /*84f10*/  STL [R1+0x2d70], R14 ;  /* 0x002d700e01007387 */ /* 0x000fe20000100800 */
[----:B------:R-:W-:-:S03]  /*84f20*/  IADD3 R7, P3, R7, R4, RZ ;  /* 0x0000000407077210 */ /* 0x000fc60007f7e0ff */
[----:B------:R1:W-:Y:S02]  /*84f30*/  STL [R1+0x2d6c], R17 ;  /* 0x002d6c1101007387 */ /* 0x0003e40000100800 */
[----:B-1----:R-:W-:Y:S02]  /*84f40*/  MOV R181, R17 ;  /* 0x0000001100b57202 */ /* 0x002fe40000000f00 */
[----:B------:R-:W-:Y:S01]  /*84f50*/  IADD3.X R11, R11, R3, RZ, P3, !PT ;  /* 0x000000030b0b7210 */ /* 0x000fe20001ffe4ff */
[----:B------:R-:W-:Y:S01]  /*84f60*/  STL [R1+0x2d78], R7 ;  /* 0x002d780701007387 */ /* 0x000fe20000100800 */
[----:B------:R-:W-:-:S03]  /*84f70*/  IMAD.MOV.U32 R180, RZ, RZ, R14 ;  /* 0x000000ffffb47224 */ /* 0x000fc600078e000e */
[----:B------:R-:W3:Y:S01]  /*84f80*/  LDL.LU R17, [R1+0x2d9c] ;  /* 0x002d9c0001117983 */ /* 0x000ee20000300800 */
        /* <DEDUP_REMOVED lines=8> */
[----:B------:R-:W-:-:S02]  /*85010*/  IADD3 R8, P2, R8, R4, RZ ;  /* 0x0000000408087210 */ /* 0x000fc40007f5e0ff */
        /* <DEDUP_REMOVED lines=19> */
[----:B------:R-:W-:Y:S01]  /*85150*/  IMAD.X R16, R16, 0x1, R3, P2 ;  /* 0x0000000110107824 */ /* 0x000fe200010e0603 */
[----:B------:R-:W-:Y:S01]  /*85160*/  IADD3.X R19, R19, R3, RZ, P3, !PT ;  /* 0x0000000313137210 */ /* 0x000fe20001ffe4ff */
[----:B------:R-:W-:Y:S01]  /*85170*/  STL [R1+0x2d90], R9 ;  /* 0x002d900901007387 */ /* 0x000fe20000100800 */
[----:B-1----:R-:W-:Y:S02]  /*85180*/  IMAD.MOV.U32 R180, RZ, RZ, R9 ;  /* 0x000000ffffb47224 */ /* 0x002fe400078e0009 */
[----:B------:R1:W-:Y:S01]  /*85190*/  STL [R1+0x2d8c], R16 ;  /* 0x002d8c1001007387 */ /* 0x0003e20000100800 */
[----:B------:R-:W-:Y:S01]  /*851a0*/  MOV R181, R16 ;  /* 0x0000001000b57202 */ /* 0x000fe20000000f00 */
[----:B------:R2:W-:Y:S04]  /*851b0*/  STL [R1+0x2d98], R18 ;  /* 0x002d981201007387 */ /* 0x0005e80000100800 */
[----:B------:R4:W-:Y:S01]  /*851c0*/  LDGSTS.E [R6+0xeb80], [R180.64], P1 ;  /* 0x0eb80000b4067fae */ /* 0x0009e20008921844 */
[----:B---3--:R-:W-:-:S03]  /*851d0*/  IADD3 R15, P2, R15, R4, RZ ;  /* 0x000000040f0f7210 */ /* 0x008fc60007f5e0ff */
[----:B-1----:R-:W3:Y:S01]  /*851e0*/  LDL.LU R16, [R1+0x2dbc] ;  /* 0x002dbc0001107983 */ /* 0x002ee20000300800 */
[----:B------:R-:W-:Y:S02]  /*851f0*/  STL [R1+0x2d94], R19 ;  /* 0x002d941301007387 */ /* 0x000fe40000100800 */
[----:B------:R-:W3:Y:S01]  /*85200*/  LDL.LU R9, [R1+0x2dc4] ;  /* 0x002dc40001097983 */ /* 0x000ee20000300800 */
[----:B------:R-:W-:Y:S01]  /*85210*/  IADD3 R10, P3, R10, R4, RZ ;  /* 0x000000040a0a7210 */ /* 0x000fe20007f7e0ff */
[----:B----4-:R-:W-:Y:S01]  /*85220*/  IMAD.MOV.U32 R180, RZ, RZ, R18 ;  /* 0x000000ffffb47224 */ /* 0x010fe200078e0012 */
[----:B------:R-:W-:Y:S01]  /*85230*/  MOV R181, R19 ;  /* 0x0000001300b57202 */ /* 0x000fe20000000f00 */
[----:B------:R-:W-:Y:S04]  /*85240*/  STL [R1+0x2da0], R15 ;  /* 0x002da00f01007387 */ /* 0x000fe80000100800 */
[----:B------:R1:W-:Y:S01]  /*85250*/  LDGSTS.E [R6+0xec00], [R180.64], P1 ;  /* 0x0ec00000b4067fae */ /* 0x0003e20008921844 */
[----:B------:R-:W-:-:S02]  /*85260*/  IMAD.X R17, R17, 0x1, R3, P2 ;  /* 0x0000000111117824 */ /* 0x000fc400010e0603 */
[----:B-1----:R-:W-:Y:S01]  /*85270*/  IMAD.MOV.U32 R180, RZ, RZ, R15 ;  /* 0x000000ffffb47224 */ /* 0x002fe200078e000f */
[----:B------:R-:W-:Y:S02]  /*85280*/  IADD3.X R14, R14, R3, RZ, P3, !PT ;  /* 0x000000030e0e7210 */ /* 0x000fe40001ffe4ff */
[----:B------:R-:W-:Y:S01]  /*85290*/  MOV R181, R17 ;  /* 0x0000001100b57202 */ /* 0x000fe20000000f00 */
[----:B------:R-:W-:Y:S01]  /*852a0*/  STL [R1+0x2d9c], R17 ;  /* 0x002d9c1101007387 */ /* 0x000fe20000100800 */
[----:B------:R-:W-:Y:S02]  /*852b0*/  STL [R1+0x2da8], R10 ;  /* 0x002da80a01007387 */ /* 0x000fe40000100800 */
[----:B------:R1:W-:Y:S02]  /*852c0*/  STL [R1+0x2da4], R14 ;  /* 0x002da40e01007387 */ /* 0x0003e40000100800 */
[----:B--2---:R-:W4:Y:S01]  /*852d0*/  LDL.LU R18, [R1+0x2dcc] ;  /* 0x002dcc0001127983 */ /* 0x004f220000300800 */
[----:B------:R4:W-:Y:S02]  /*852e0*/  LDGSTS.E [R6+0xec80], [R180.64], P1 ;  /* 0x0ec80000b4067fae */ /* 0x0009e40008921844 */
[----:B----4-:R-:W-:-:S02]  /*852f0*/  MOV R181, R14 ;  /* 0x0000000e00b57202 */ /* 0x010fc40000000f00 */
[----:B-1----:R-:W4:Y:S01]  /*85300*/  LDL.LU R14, [R1+0x2dd0] ;  /* 0x002dd000010e7983 */ /* 0x002f220000300800 */
[----:B------:R-:W-:Y:S02]  /*85310*/  IMAD.MOV.U32 R180, RZ, RZ, R10 ;  /* 0x000000ffffb47224 */ /* 0x000fe400078e000a */
[----:B------:R-:W4:Y:S02]  /*85320*/  LDL.LU R15, [R1+0x2f54] ;  /* 0x002f5400010f7983 */ /* 0x000f240000300800 */
[----:B------:R-:W4:Y:S01]  /*85330*/  LDL.LU R10, [R1+0x2f58] ;  /* 0x002f5800010a7983 */ /* 0x000f220000300800 */
[-C--:B------:R-:W-:Y:S02]  /*85340*/  IADD3 R11, P2, R11, R4.reuse, RZ ;  /* 0x000000040b0b7210 */ /* 0x080fe40007f5e0ff */
[----:B------:R-:W-:Y:S01]  /*85350*/  IADD3 R7, P3, R7, R4, RZ ;  /* 0x0000000407077210 */ /* 0x000fe20007f7e0ff */
[----:B------:R1:W-:Y:S04]  /*85360*/  LDGSTS.E [R6+0xed00], [R180.64], P1 ;  /* 0x0ed00000b4067fae */ /* 0x0003e80008921844 */
[----:B------:R-:W-:Y:S01]  /*85370*/  STL [R1+0x2db0], R11 ;  /* 0x002db00b01007387 */ /* 0x000fe20000100800 */
[----:B-1----:R-:W-:-:S02]  /*85380*/  IMAD.MOV.U32 R180, RZ, RZ, R11 ;  /* 0x000000ffffb47224 */ /* 0x002fc400078e000b */
[----:B------:R-:W-:Y:S01]  /*85390*/  IMAD.X R13, R13, 0x1, R3, P2 ;  /* 0x000000010d0d7824 */ /* 0x000fe200010e0603 */
[----:B------:R-:W-:-:S04]  /*853a0*/  IADD3.X R8, R8, R3, RZ, P3, !PT ;  /* 0x0000000308087210 */ /* 0x000fc80001ffe4ff */
[----:B------:R-:W-:Y:S01]  /*853b0*/  MOV R181, R13 ;  /* 0x0000000d00b57202 */ /* 0x000fe20000000f00 */
[----:B------:R1:W-:Y:S01]  /*853c0*/  STL [R1+0x2dac], R13 ;  /* 0x002dac0d01007387 */ /* 0x0003e20000100800 */
[----:B------:R-:W-:Y:S02]  /*853d0*/  STL [R1+0x2db8], R7 ;  /* 0x002db80701007387 */ /* 0x000fe40000100800 */
[----:B------:R1:W-:Y:S01]  /*853e0*/  STL [R1+0x2db4], R8 ;  /* 0x002db40801007387 */ /* 0x0003e20000100800 */
[----:B------:R1:W-:Y:S04]  /*853f0*/  LDGSTS.E [R6+0xed80], [R180.64], P1 ;  /* 0x0ed80000b4067fae */ /* 0x0003e80008921844 */
[----:B-1----:R-:W4:Y:S01]  /*85400*/  LDL.LU R13, [R1+0x2f5c] ;  /* 0x002f5c00010d7983 */ /* 0x002f220000300800 */
[----:B------:R-:W-:-:S02]  /*85410*/  IADD3 R12, P2, R12, R4, RZ ;  /* 0x000000040c0c7210 */ /* 0x000fc40007f5e0ff */
[----:B------:R-:W-:Y:S02]  /*85420*/  MOV R181, R8 ;  /* 0x0000000800b57202 */ /* 0x000fe40000000f00 */
[----:B------:R-:W4:Y:S01]  /*85430*/  LDL.LU R8, [R1+0x2f60] ;  /* 0x002f600001087983 */ /* 0x000f220000300800 */
[----:B------:R-:W-:Y:S02]  /*85440*/  IMAD.MOV.U32 R180, RZ, RZ, R7 ;  /* 0x000000ffffb47224 */ /* 0x000fe400078e0007 */
[----:B------:R-:W4:Y:S02]  /*85450*/  LDL.LU R11, [R1+0x2f64] ;  /* 0x002f6400010b7983 */ /* 0x000f240000300800 */
[----:B------:R-:W4:Y:S01]  /*85460*/  LDL.LU R7, [R1+0x2f68] ;  /* 0x002f680001077983 */ /* 0x000f220000300800 */
[----:B------:R-:W-:Y:S01]  /*85470*/  IADD3 R2, P3, R2, R4, RZ ;  /* 0x0000000402027210 */ /* 0x000fe20007f7e0ff */
[----:B------:R-:W-:Y:S04]  /*85480*/  STL [R1+0x2dc0], R12 ;  /* 0x002dc00c01007387 */ /* 0x000fe80000100800 */
[----:B------:R1:W-:Y:S02]  /*85490*/  LDGSTS.E [R6+0xee00], [R180.64], P1 ;  /* 0x0ee00000b4067fae */ /* 0x0003e40008921844 */
[----:B-1----:R-:W-:-:S02]  /*854a0*/  IMAD.MOV.U32 R180, RZ, RZ, R12 ;  /* 0x000000ffffb47224 */ /* 0x002fc400078e000c */
[----:B---3--:R-:W-:Y:S01]  /*854b0*/  IMAD.X R16, R16, 0x1, R3, P2 ;  /* 0x0000000110107824 */ /* 0x008fe200010e0603 */
[----:B------:R-:W-:-:S04]  /*854c0*/  IADD3.X R9, R9, R3, RZ, P3, !PT ;  /* 0x0000000309097210 */ /* 0x000fc80001ffe4ff */
[----:B------:R1:W-:Y:S01]  /*854d0*/  STL [R1+0x2dbc], R16 ;  /* 0x002dbc1001007387 */ /* 0x0003e20000100800 */
[----:B------:R-:W-:Y:S02]  /*854e0*/  STL [R1+0x2dc8], R2 ;  /* 0x002dc80201007387 */ /* 0x000fe40000100800 */
[----:B------:R3:W-:Y:S01]  /*854f0*/  STL [R1+0x2dc4], R9 ;  /* 0x002dc40901007387 */ /* 0x0007e20000100800 */
[----:B------:R-:W-:Y:S01]  /*85500*/  MOV R181, R16 ;  /* 0x0000001000b57202 */ /* 0x000fe20000000f00 */
[----:B------:R-:W2:Y:S04]  /*85510*/  LDL.LU R17, [R1+0x2f6c] ;  /* 0x002f6c0001117983 */ /* 0x000ea80000300800 */
[----:B------:R3:W-:Y:S04]  /*85520*/  LDGSTS.E [R6+0xee80], [R180.64], P1 ;  /* 0x0ee80000b4067fae */ /* 0x0007e80008921844 */
[----:B-1----:R-:W2:Y:S01]  /*85530*/  LDL.LU R16, [R1+0x2f70] ;  /* 0x002f700001107983 */ /* 0x002ea20000300800 */
[----:B------:R-:W2:Y:S01]  /*85540*/  LDL.LU R12, [R1+0x2f74] ;  /* 0x002f7400010c7983 */ /* 0x000ea20000300800 */
[----:B------:R-:W-:-:S02]  /*85550*/  ISETP.GT.AND P2, PT, R0, 0x21, PT ;  /* 0x000000210000780c */ /* 0x000fc40003f44270 */
[----:B---3--:R-:W-:Y:S02]  /*85560*/  MOV R181, R9 ;  /* 0x0000000900b57202 */ /* 0x008fe40000000f00 */
[----:B------:R-:W3:Y:S01]  /*85570*/  LDL.LU R9, [R1+0x2f78] ;  /* 0x002f780001097983 */ /* 0x000ee20000300800 */
[----:B------:R-:W-:Y:S01]  /*85580*/  IMAD.MOV.U32 R180, RZ, RZ, R2 ;  /* 0x000000ffffb47224 */ /* 0x000fe200078e0002 */
[----:B------:R-:W-:-:S04]  /*85590*/  SEL R2, RZ, 0x4, !P2 ;  /* 0x00000004ff027807 */ /* 0x000fc80005000000 */
[----:B------:R1:W-:Y:S01]  /*855a0*/  LDGSTS.E [R6+0xef00], [R180.64], P1 ;  /* 0x0ef00000b4067fae */ /* 0x0003e20008921844 */
[----:B------:R-:W-:Y:S02]  /*855b0*/  SEL R2, R2, RZ, !P0 ;  /* 0x000000ff02027207 */ /* 0x000fe40004000000 */
[-C--:B----4-:R-:W-:Y:S02]  /*855c0*/  IADD3 R14, P3, R14, R4.reuse, RZ ;  /* 0x000000040e0e7210 */ /* 0x090fe40007f7e0ff */
        /* <DEDUP_REMOVED lines=9> */
[----:B----4-:R-:W4:Y:S01]  /*85660*/  LDL.LU R14, [R1+0x2f80] ;  /* 0x002f8000010e7983 */ /* 0x010f220000300800 */
        /* <DEDUP_REMOVED lines=8> */
[-C--:B------:R-:W-:Y:S02]  /*856f0*/  IADD3 R8, P1, R8, R4.reuse, RZ ;  /* 0x0000000408087210 */ /* 0x080fe40007f3e0ff */
        /* <DEDUP_REMOVED lines=8> */
[----:B------:R-:W4:Y:S01]  /*85780*/  LDL.LU R8, [R1+0x2f90] ;  /* 0x002f900001087983 */ /* 0x000f220000300800 */
[----:B------:R1:W-:Y:S02]  /*85790*/  STL [R1+0x2f64], R11 ;  /* 0x002f640b01007387 */ /* 0x0003e40000100800 */
[----:B------:R-:W4:Y:S01]  /*857a0*/  LDL.LU R18, [R1+0x2f98] ;  /* 0x002f980001127983 */ /* 0x000f220000300800 */
[----:B------:R1:W-:Y:S04]  /*857b0*/  LDGSTS.E [R6+0x10880], [R180.64], P2 ;  /* 0x10880000b4067fae */ /* 0x0003e80009121844 */
[----:B-1----:R-:W4:Y:S01]  /*857c0*/  LDL.LU R13, [R1+0x2f8c] ;  /* 0x002f8c00010d7983 */ /* 0x002f220000300800 */
[----:B------:R-:W4:Y:S02]  /*857d0*/  LDL.LU R19, [R1+0x2f94] ;  /* 0x002f940001137983 */ /* 0x000f240000300800 */
[----:B------:R-:W-:Y:S01]  /*857e0*/  IMAD.MOV.U32 R180, RZ, RZ, R7 ;  /* 0x000000ffffb47224 */ /* 0x000fe200078e0007 */
[----:B------:R-:W-:-:S02]  /*857f0*/  MOV R181, R11 ;  /* 0x0000000b00b57202 */ /* 0x000fc40000000f00 */
[----:B------:R-:W4:Y:S01]  /*85800*/  LDL.LU R11, [R1+0x2fa0] ;  /* 0x002fa000010b7983 */ /* 0x000f220000300800 */
[----:B------:R-:W4:Y:S03]  /*85810*/  LDL.LU R7, [R1+0x2fa8] ;  /* 0x002fa80001077983 */ /* 0x000f260000300800 */
[----:B------:R1:W-:Y:S01]  /*85820*/  LDGSTS.E [R6+0x10900], [R180.64], P2 ;  /* 0x10900000b4067fae */ /* 0x0003e20009121844 */
[----:B--2---:R-:W-:-:S05]  /*85830*/  IADD3 R16, P1, R16, R4, RZ ;  /* 0x0000000410107210 */ /* 0x004fca0007f3e0ff */
[----:B------:R-:W-:Y:S01]  /*85840*/  IMAD.X R17, R17, 0x1, R3, P1 ;  /* 0x0000000111117824 */ /* 0x000fe200008e0603 */
[----:B------:R-:W-:Y:S01]  /*85850*/  STL [R1+0x2f70], R16 ;  /* 0x002f701001007387 */ /* 0x000fe20000100800 */
[----:B---3--:R-:W-:-:S03]  /*85860*/  IADD3 R9, P3, R9, R4, RZ ;  /* 0x0000000409097210 */ /* 0x008fc60007f7e0ff */
[----:B------:R2:W-:Y:S01]  /*85870*/  STL [R1+0x2f6c], R17 ;  /* 0x002f6c1101007387 */ /* 0x0005e20000100800 */
[----:B-1----:R-:W-:Y:S02]  /*85880*/  MOV R181, R17 ;  /* 0x0000001100b57202 */ /* 0x002fe40000000f00 */
[----:B------:R-:W-:Y:S01]  /*85890*/  IADD3.X R12, R12, R3, RZ, P3, !PT ;  /* 0x000000030c0c7210 */ /* 0x000fe20001ffe4ff */
[----:B------:R1:W-:Y:S01]  /*858a0*/  STL [R1+0x2f78], R9 ;  /* 0x002f780901007387 */ /* 0x0003e20000100800 */
[----:B------:R-:W-:-:S03]  /*858b0*/  IMAD.MOV.U32 R180, RZ, RZ, R16 ;  /* 0x000000ffffb47224 */ /* 0x000fc600078e0010 */
[----:B--2---:R-:W2:Y:S01]  /*858c0*/  LDL.LU R17, [R1+0x2f9c] ;  /* 0x002f9c0001117983 */ /* 0x004ea20000300800 */
[----:B------:R3:W-:Y:S02]  /*858d0*/  STL [R1+0x2f74], R12 ;  /* 0x002f740c01007387 */ /* 0x0007e40000100800 */
[----:B------:R-:W2:Y:S01]  /*858e0*/  LDL.LU R16, [R1+0x2fa4] ;  /* 0x002fa40001107983 */ /* 0x000ea20000300800 */
[----:B------:R1:W-:Y:S02]  /*858f0*/  LDGSTS.E [R6+0x10980], [R180.64], P2 ;  /* 0x10980000b4067fae */ /* 0x0003e40009121844 */
[----:B-1----:R-:W-:Y:S01]  /*85900*/  IMAD.MOV.U32 R180, RZ, RZ, R9 ;  /* 0x000000ffffb47224 */ /* 0x002fe200078e0009 */
[----:B------:R-:W-:Y:S01]  /*85910*/  MOV R181, R12 ;  /* 0x0000000c00b57202 */ /* 0x000fe20000000f00 */
[----:B------:R-:W2:Y:S01]  /*85920*/  LDL.LU R9, [R1+0x2fb0] ;  /* 0x002fb00001097983 */ /* 0x000ea20000300800 */
[----:B---3--:R-:W3:Y:S03]  /*85930*/  LDL.LU R12, [R1+0x2fb8] ;  /* 0x002fb800010c7983 */ /* 0x008ee60000300800 */
[----:B------:R1:W-:Y:S01]  /*85940*/  LDGSTS.E [R6+0x10a00], [R180.64], P2 ;  /* 0x10a00000b4067fae */ /* 0x0003e20009121844 */
[----:B----4-:R-:W-:-:S02]  /*85950*/  IADD3 R14, P1, R14, R4, RZ ;  /* 0x000000040e0e7210 */ /* 0x010fc40007f3e0ff */
        /* <DEDUP_REMOVED lines=9> */
[----:B----4-:R-:W4:Y:S01]  /*859f0*/  LDL.LU R15, [R1+0x2fac] ;  /* 0x002fac00010f7983 */ /* 0x010f220000300800 */
[----:B------:R1:W-:Y:S02]  /*85a00*/  STL [R1+0x2f84], R10 ;  /* 0x002f840a01007387 */ /* 0x0003e40000100800 */
[----:B------:R-:W4:Y:S02]  /*85a10*/  LDL.LU R14, [R1+0x2fb4] ;  /* 0x002fb400010e7983 */ /* 0x000f240000300800 */
[----:B-1----:R-:W-:Y:S01]  /*85a20*/  IMAD.MOV.U32 R180, RZ, RZ, R2 ;  /* 0x000000ffffb47224 */ /* 0x002fe200078e0002 */
[----:B------:R-:W-:-:S02]  /*85a30*/  MOV R181, R10 ;  /* 0x0000000a00b57202 */ /* 0x000fc40000000f00 */
[----:B------:R-:W4:Y:S01]  /*85a40*/  LDL.LU R10, [R1+0x2fc0] ;  /* 0x002fc000010a7983 */ /* 0x000f220000300800 */
[----:B------:R-:W4:Y:S03]  /*85a50*/  LDL.LU R2, [R1+0x2fc8] ;  /* 0x002fc80001027983 */ /* 0x000f260000300800 */
[----:B------:R1:W-:Y:S01]  /*85a60*/  LDGSTS.E [R6+0x10b00], [R180.64], P2 ;  /* 0x10b00000b4067fae */ /* 0x0003e20009121844 */
[-C--:B------:R-:W-:Y:S02]  /*85a70*/  IADD3 R8, P1, R8, R4.reuse, RZ ;  /* 0x0000000408087210 */ /* 0x080fe40007f3e0ff */
[----:B------:R-:W-:-:S03]  /*85a80*/  IADD3 R18, P3, R18, R4, RZ ;  /* 0x0000000412127210 */ /* 0x000fc60007f7e0ff */
[----:B------:R-:W-:Y:S01]  /*85a90*/  IMAD.X R13, R13, 0x1, R3, P1 ;  /* 0x000000010d0d7824 */ /* 0x000fe200008e0603 */
[----:B------:R-:W-:Y:S01]  /*85aa0*/  IADD3.X R19, R19, R3, RZ, P3, !PT ;  /* 0x0000000313137210 */ /* 0x000fe20001ffe4ff */
[----:B------:R-:W-:Y:S03]  /*85ab0*/  STL [R1+0x2f90], R8 ;  /* 0x002f900801007387 */ /* 0x000fe60000100800 */
[----:B------:R1:W-:Y:S02]  /*85ac0*/  STL [R1+0x2f8c], R13 ;  /* 0x002f8c0d01007387 */ /* 0x0003e40000100800 */
[----:B-1----:R-:W-:Y:S01]  /*85ad0*/  IMAD.MOV.U32 R180, RZ, RZ, R8 ;  /* 0x000000ffffb47224 */ /* 0x002fe200078e0008 */
[----:B------:R-:W-:Y:S01]  /*85ae0*/  MOV R181, R13 ;  /* 0x0000000d00b57202 */ /* 0x000fe20000000f00 */
[----:B------:R-:W-:Y:S04]  /*85af0*/  STL [R1+0x2f98], R18 ;  /* 0x002f981201007387 */ /* 0x000fe80000100800 */
[----:B------:R1:W-:Y:S04]  /*85b00*/  LDGSTS.E [R6+0x10b80], [R180.64], P2 ;  /* 0x10b80000b4067fae */ /* 0x0003e80009121844 */
[----:B------:R-:W4:Y:S01]  /*85b10*/  LDL.LU R13, [R1+0x2fbc] ;  /* 0x002fbc00010d7983 */ /* 0x000f220000300800 */
[-C--:B------:R-:W-:Y:S01]  /*85b20*/  IADD3 R11, P1, R11, R4.reuse, RZ ;  /* 0x000000040b0b7210 */ /* 0x080fe20007f3e0ff */
[----:B------:R-:W-:Y:S02]  /*85b30*/  STL [R1+0x2f94], R19 ;  /* 0x002f941301007387 */ /* 0x000fe40000100800 */
[----:B------:R-:W4:Y:S01]  /*85b40*/  LDL.LU R8, [R1+0x2fc4] ;  /* 0x002fc40001087983 */ /* 0x000f220000300800 */
[----:B------:R-:W-:Y:S01]  /*85b50*/  IADD3 R7, P3, R7, R4, RZ ;  /* 0x0000000407077210 */ /* 0x000fe20007f7e0ff */
[----:B------:R2:W-:Y:S02]  /*85b60*/  STL [R1+0x2fa0], R11 ;  /* 0x002fa00b01007387 */ /* 0x0005e40000100800 */
[----:B-1----:R-:W-:Y:S01]  /*85b70*/  IMAD.MOV.U32 R180, RZ, RZ, R18 ;  /* 0x000000ffffb47224 */ /* 0x002fe200078e0012 */
[----:B------:R-:W-:-:S05]  /*85b80*/  MOV R181, R19 ;  /* 0x0000001300b57202 */ /* 0x000fca0000000f00 */
[----:B------:R1:W-:Y:S02]  /*85b90*/  LDGSTS.E [R6+0x10c00], [R180.64], P2 ;  /* 0x10c00000b4067fae */ /* 0x0003e40009121844 */
[----:B-1----:R-:W-:Y:S02]  /*85ba0*/  IMAD.MOV.U32 R180, RZ, RZ, R11 ;  /* 0x000000ffffb47224 */ /* 0x002fe400078e000b */
[----:B--2---:R-:W-:Y:S01]  /*85bb0*/  IMAD.X R17, R17, 0x1, R3, P1 ;  /* 0x0000000111117824 */ /* 0x004fe200008e0603 */
[----:B------:R-:W-:-:S04]  /*85bc0*/  IADD3.X R16, R16, R3, RZ, P3, !PT ;  /* 0x0000000310107210 */ /* 0x000fc80001ffe4ff */
[----:B------:R-:W-:Y:S01]  /*85bd0*/  STL [R1+0x2f9c], R17 ;  /* 0x002f9c1101007387 */ /* 0x000fe20000100800 */
[----:B------:R-:W-:Y:S02]  /*85be0*/  STL [R1+0x2fa8], R7 ;  /* 0x002fa80701007387 */ /* 0x000fe40000100800 */
[----:B------:R-:W2:Y:S02]  /*85bf0*/  LDL.LU R11, [R1+0x2fd0] ;  /* 0x002fd000010b7983 */ /* 0x000ea40000300800 */
[----:B------:R1:W-:Y:S01]  /*85c00*/  STL [R1+0x2fa4], R16 ;  /* 0x002fa41001007387 */ /* 0x0003e20000100800 */
[----:B------:R-:W2:Y:S01]  /*85c10*/  LDL.LU R18, [R1+0x2fcc] ;  /* 0x002fcc0001127983 */ /* 0x000ea20000300800 */
[----:B------:R-:W-:-:S05]  /*85c20*/  MOV R181, R17 ;  /* 0x0000001100b57202 */ /* 0x000fca0000000f00 */
[----:B------:R1:W-:Y:S01]  /*85c30*/  LDGSTS.E [R6+0x10c80], [R180.64], P2 ;  /* 0x10c80000b4067fae */ /* 0x0003e20009121844 */
[-C--:B------:R-:W-:Y:S02]  /*85c40*/  IADD3 R9, P1, R9, R4.reuse, RZ ;  /* 0x0000000409097210 */ /* 0x080fe40007f3e0ff */
[----:B---3--:R-:W-:Y:S02]  /*85c50*/  IADD3 R12, P3, R12, R4, RZ ;  /* 0x000000040c0c7210 */ /* 0x008fe40007f7e0ff */
[----:B-1----:R-:W-:Y:S01]  /*85c60*/  MOV R181, R16 ;  /* 0x0000001000b57202 */ /* 0x002fe20000000f00 */
[----:B------:R-:W-:Y:S01]  /*85c70*/  IMAD.MOV.U32 R180, RZ, RZ, R7 ;  /* 0x000000ffffb47224 */ /* 0x000fe200078e0007 */
[----:B------:R-:W3:Y:S01]  /*85c80*/  LDL.LU R16, [R1+0x3158] ;  /* 0x0031580001107983 */ /* 0x000ee20000300800 */
[----:B------:R-:W3:Y:S02]  /*85c90*/  LDL.LU R7, [R1+0x3160] ;  /* 0x0031600001077983 */ /* 0x000ee40000300800 */
[----:B------:R1:W-:Y:S01]  /*85ca0*/  STL [R1+0x2fb0], R9 ;  /* 0x002fb00901007387 */ /* 0x0003e20000100800 */
[----:B------:R1:W-:Y:S02]  /*85cb0*/  LDGSTS.E [R6+0x10d00], [R180.64], P2 ;  /* 0x10d00000b4067fae */ /* 0x0003e40009121844 */
[----:B-1----:R-:W-:-:S02]  /*85cc0*/  IMAD.MOV.U32 R180, RZ, RZ, R9 ;  /* 0x000000ffffb47224 */ /* 0x002fc400078e0009 */
[----:B----4-:R-:W-:Y:S01]  /*85cd0*/  IMAD.X R15, R15, 0x1, R3, P1 ;  /* 0x000000010f0f7824 */ /* 0x010fe200008e0603 */
[----:B------:R-:W-:-:S04]  /*85ce0*/  IADD3.X R14, R14, R3, RZ, P3, !PT ;  /* 0x000000030e0e7210 */ /* 0x000fc80001ffe4ff */
[----:B------:R-:W-:Y:S01]  /*85cf0*/  STL [R1+0x2fac], R15 ;  /* 0x002fac0f01007387 */ /* 0x000fe20000100800 */
[----:B------:R-:W-:Y:S02]  /*85d00*/  STL [R1+0x2fb8], R12 ;  /* 0x002fb80c01007387 */ /* 0x000fe40000100800 */
[----:B------:R-:W2:Y:S02]  /*85d10*/  LDL.LU R17, [R1+0x3154] ;  /* 0x0031540001117983 */ /* 0x000ea40000300800 */
[----:B------:R1:W-:Y:S01]  /*85d20*/  STL [R1+0x2fb4], R14 ;  /* 0x002fb40e01007387 */ /* 0x0003e20000100800 */
[----:B------:R-:W2:Y:S01]  /*85d30*/  LDL.LU R9, [R1+0x315c] ;  /* 0x00315c0001097983 */ /* 0x000ea20000300800 */
[----:B------:R-:W-:Y:S02]  /*85d40*/  MOV R181, R15 ;  /* 0x0000000f00b57202 */ /* 0x000fe40000000f00 */
[-C--:B------:R-:W-:Y:S02]  /*85d50*/  IADD3 R10, P1, R10, R4.reuse, RZ ;  /* 0x000000040a0a7210 */ /* 0x080fe40007f3e0ff */
[----:B------:R-:W-:Y:S01]  /*85d60*/  IADD3 R2, P3, R2, R4, RZ ;  /* 0x0000000402027210 */ /* 0x000fe20007f7e0ff */
[----:B------:R1:W-:Y:S02]  /*85d70*/  LDGSTS.E [R6+0x10d80], [R180.64], P2 ;  /* 0x10d80000b4067fae */ /* 0x0003e40009121844 */
[----:B-1----:R-:W-:Y:S01]  /*85d80*/  MOV R181, R14 ;  /* 0x0000000e00b57202 */ /* 0x002fe20000000f00 */
[----:B------:R-:W-:Y:S01]  /*85d90*/  IMAD.MOV.U32 R180, RZ, RZ, R12 ;  /* 0x000000ffffb47224 */ /* 0x000fe200078e000c */
[----:B------:R-:W2:Y:S01]  /*85da0*/  LDL.LU R14, [R1+0x3168] ;  /* 0x00316800010e7983 */ /* 0x000ea20000300800 */
[----:B------:R-:W2:Y:S02]  /*85db0*/  LDL.LU R12, [R1+0x3170] ;  /* 0x00317000010c7983 */ /* 0x000ea40000300800 */
[----:B------:R-:W-:Y:S01]  /*85dc0*/  STL [R1+0x2fc0], R10 ;  /* 0x002fc00a01007387 */ /* 0x000fe20000100800 */
[----:B------:R1:W-:Y:S01]  /*85dd0*/  LDGSTS.E [R6+0x10e00], [R180.64], P2 ;  /* 0x10e00000b4067fae */ /* 0x0003e20009121844 */
[----:B------:R-:W-:Y:S01]  /*85de0*/  IMAD.X R13, R13, 0x1, R3, P1 ;  /* 0x000000010d0d7824 */ /* 0x000fe200008e0603 */
[----:B------:R-:W-:-:S04]  /*85df0*/  IADD3.X R8, R8, R3, RZ, P3, !PT ;  /* 0x0000000308087210 */ /* 0x000fc80001ffe4ff */
[----:B------:R1:W-:Y:S01]  /*85e00*/  STL [R1+0x2fbc], R13 ;  /* 0x002fbc0d01007387 */ /* 0x0003e20000100800 */
[----:B------:R1:W-:Y:S02]  /*85e10*/  STL [R1+0x2fc8], R2 ;  /* 0x002fc80201007387 */ /* 0x0003e40000100800 */
[----:B------:R-:W2:Y:S01]  /*85e20*/  LDL.LU R15, [R1+0x3164] ;  /* 0x00316400010f7983 */ /* 0x000ea20000300800 */
[----:B-1----:R-:W-:Y:S01]  /*85e30*/  MOV R181, R13 ;  /* 0x0000000d00b57202 */ /* 0x002fe20000000f00 */
[----:B------:R1:W-:Y:S01]  /*85e40*/  STL [R1+0x2fc4], R8 ;  /* 0x002fc40801007387 */ /* 0x0003e20000100800 */
[----:B------:R-:W-:-:S03]  /*85e50*/  IMAD.MOV.U32 R180, RZ, RZ, R10 ;  /* 0x000000ffffb47224 */ /* 0x000fc600078e000a */
[----:B------:R-:W2:Y:S04]  /*85e60*/  LDL.LU R13, [R1+0x316c] ;  /* 0x00316c00010d7983 */ /* 0x000ea80000300800 */
[----:B------:R1:W-:Y:S01]  /*85e70*/  LDGSTS.E [R6+0x10e80], [R180.64], P2 ;  /* 0x10e80000b4067fae */ /* 0x0003e20009121844 */
[----:B------:R-:W-:Y:S01]  /*85e80*/  ISETP.GT.AND P1, PT, R0, 0x25, PT ;  /* 0x000000250000780c */ /* 0x000fe20003f24270 */
[----:B------:R-:W2:Y:S02]  /*85e90*/  LDL.LU R10, [R1+0x3178] ;  /* 0x00317800010a7983 */ /* 0x000ea40000300800 */
[----:B-1----:R-:W-:Y:S01]  /*85ea0*/  IMAD.MOV.U32 R180, RZ, RZ, R2 ;  /* 0x000000ffffb47224 */ /* 0x002fe200078e0002 */
[----:B------:R-:W-:Y:S02]  /*85eb0*/  MOV R181, R8 ;  /* 0x0000000800b57202 */ /* 0x000fe40000000f00 */
[----:B------:R-:W-:Y:S01]  /*85ec0*/  SEL R2, RZ, 0x4, !P1 ;  /* 0x00000004ff027807 */ /* 0x000fe20004800000 */
[----:B------:R-:W2:Y:S04]  /*85ed0*/  LDL.LU R8, [R1+0x3180] ;  /* 0x0031800001087983 */ /* 0x000ea80000300800 */
[----:B------:R1:W-:Y:S01]  /*85ee0*/  LDGSTS.E [R6+0x10f00], [R180.64], P2 ;  /* 0x10f00000b4067fae */ /* 0x0003e20009121844 */
[----:B------:R-:W-:-:S04]  /*85ef0*/  SEL R2, R2, RZ, !P0 ;  /* 0x000000ff02027207 */ /* 0x000fc80004000000 */
[----:B------:R-:W-:Y:S02]  /*85f00*/  ISETP.NE.U32.AND P1, PT, R2, RZ, PT ;  /* 0x000000ff0200720c */ /* 0x000fe40003f25070 */
[----:B--2---:R-:W-:-:S05]  /*85f10*/  IADD3 R11, P3, R11, R4, RZ ;  /* 0x000000040b0b7210 */ /* 0x004fca0007f7e0ff */
[----:B------:R-:W-:Y:S01]  /*85f20*/  IMAD.X R18, R18, 0x1, R3, P3 ;  /* 0x0000000112127824 */ /* 0x000fe200018e0603 */
[----:B-1----:R-:W-:Y:S01]  /*85f30*/  MOV R180, R11 ;  /* 0x0000000b00b47202 */ /* 0x002fe20000000f00 */
[----:B------:R1:W-:Y:S02]  /*85f40*/  STL [R1+0x2fd0], R11 ;  /* 0x002fd00b01007387 */ /* 0x0003e40000100800 */
[----:B------:R-:W-:Y:S02]  /*85f50*/  IMAD.MOV.U32 R181, RZ, RZ, R18 ;  /* 0x000000ffffb57224 */ /* 0x000fe400078e0012 */
[----:B------:R-:W-:Y:S03]  /*85f60*/  STL [R1+0x2fcc], R18 ;  /* 0x002fcc1201007387 */ /* 0x000fe60000100800 */
[----:B------:R2:W-:Y:S04]  /*85f70*/  LDGSTS.E [R6+0x10f80], [R180.64], P2 ;  /* 0x10f80000b4067fae */ /* 0x0005e80009121844 */
[----:B-1----:R-:W4:Y:S01]  /*85f80*/  LDL.LU R11, [R1+0x3174] ;  /* 0x00317400010b7983 */ /* 0x002f220000300800 */
[----:B------:R-:W4:Y:S01]  /*85f90*/  LDL.LU R2, [R1+0x317c] ;  /* 0x00317c0001027983 */ /* 0x000f220000300800 */
[----:B---3--:R-:W-:-:S02]  /*85fa0*/  IADD3 R16, P2, R16, R4, RZ ;  /* 0x0000000410107210 */ /* 0x008fc40007f5e0ff */
[----:B------:R-:W-:Y:S02]  /*85fb0*/  IADD3 R7, P3, R7, R4, RZ ;  /* 0x0000000407077210 */ /* 0x000fe40007f7e0ff */
[----:B--2---:R-:W-:Y:S01]  /*85fc0*/  MOV R180, R16 ;  /* 0x0000001000b47202 */ /* 0x004fe20000000f00 */
[----:B------:R-:W-:Y:S01]  /*85fd0*/  STL [R1+0x3158], R16 ;  /* 0x0031581001007387 */ /* 0x000fe20000100800 */
[----:B------:R-:W-:Y:S01]  /*85fe0*/  IADD3.X R17, R17, R3, RZ, P2, !PT ;  /* 0x0000000311117210 */ /* 0x000fe200017fe4ff */
[----:B------:R-:W-:-:S04]  /*85ff0*/  IMAD.X R9, R9, 0x1, R3, P3 ;  /* 0x0000000109097824 */ /* 0x000fc800018e0603 */
[----:B------:R-:W-:Y:S01]  /*86000*/  IMAD.MOV.U32 R181, RZ, RZ, R17 ;  /* 0x000000ffffb57224 */ /* 0x000fe200078e0011 */
[----:B------:R-:W-:Y:S01]  /*86010*/  STL [R1+0x3154], R17 ;  /* 0x0031541101007387 */ /* 0x000fe20000100800 */
[----:B------:R-:W-:Y:S02]  /*86020*/  STL [R1+0x3160], R7 ;  /* 0x0031600701007387 */ /* 0x000fe40000100800 */
[----:B------:R1:W-:Y:S01]  /*86030*/  STL [R1+0x315c], R9 ;  /* 0x00315c0901007387 */ /* 0x0003e20000100800 */
[----:B------:R2:W-:Y:S02]  /*86040*/  LDGSTS.E [R6+0x12800], [R180.64], P1 ;  /* 0x12800000b4067fae */ /* 0x0005e40008921844 */
[----:B--2---:R-:W-:Y:S01]  /*86050*/  IMAD.MOV.U32 R181, RZ, RZ, R9 ;  /* 0x000000ffffb57224 */ /* 0x004fe200078e0009 */
[----:B------:R-:W-:Y:S01]  /*86060*/  MOV R180, R7 ;  /* 0x0000000700b47202 */ /* 0x000fe20000000f00 */
[----:B-1----:R-:W3:Y:S01]  /*86070*/  LDL.LU R9, [R1+0x3184] ;  /* 0x0031840001097983 */ /* 0x002ee20000300800 */
[----:B------:R-:W3:Y:S02]  /*86080*/  LDL.LU R7, [R1+0x3188] ;  /* 0x0031880001077983 */ /* 0x000ee40000300800 */
[----:B------:R-:W3:Y:S02]  /*86090*/  LDL.LU R23, [R1+0x318c] ;  /* 0x00318c0001177983 */ /* 0x000ee40000300800 */
[----:B------:R-:W3:Y:S01]  /*860a0*/  LDL.LU R22, [R1+0x3190] ;  /* 0x0031900001167983 */ /* 0x000ee20000300800 */
[----:B------:R-:W-:-:S02]  /*860b0*/  IADD3 R14, P2, R14, R4, RZ ;  /* 0x000000040e0e7210 */ /* 0x000fc40007f5e0ff */
[----:B------:R-:W-:Y:S01]  /*860c0*/  IADD3 R12, P3, R12, R4, RZ ;  /* 0x000000040c0c7210 */ /* 0x000fe20007f7e0ff */
[----:B------:R1:W-:Y:S04]  /*860d0*/  LDGSTS.E [R6+0x12880], [R180.64], P1 ;  /* 0x12880000b4067fae */ /* 0x0003e80008921844 */
[----:B------:R1:W-:Y:S01]  /*860e0*/  STL [R1+0x3168], R14 ;  /* 0x0031680e01007387 */ /* 0x0003e20000100800 */
[----:B------:R-:W-:-:S05]  /*860f0*/  IADD3.X R15, R15, R3, RZ, P2, !PT ;  /* 0x000000030f0f7210 */ /* 0x000fca00017fe4ff */
[----:B------:R1:W-:Y:S01]  /*86100*/  STL [R1+0x3164], R15 ;  /* 0x0031640f01007387 */ /* 0x0003e20000100800 */
[----:B------:R-:W-:-:S03]  /*86110*/  IMAD.X R13, R13, 0x1, R3, P3 ;  /* 0x000000010d0d7824 */ /* 0x000fc600018e0603 */
[----:B------:R-:W-:Y:S04]  /*86120*/  STL [R1+0x3170], R12 ;  /* 0x0031700c01007387 */ /* 0x000fe80000100800 */
[----:B------:R4:W-:Y:S01]  /*86130*/  STL [R1+0x316c], R13 ;  /* 0x00316c0d01007387 */ /* 0x0009e20000100800 */
[----:B------:R-:W3:Y:S02]  /*86140*/  LDL.LU R21, [R1+0x3194] ;  /* 0x0031940001157983 */ /* 0x000ee40000300800 */
[----:B------:R-:W3:Y:S02]  /*86150*/  LDL.LU R20, [R1+0x3198] ;  /* 0x0031980001147983 */ /* 0x000ee40000300800 */
[----:B------:R-:W3:Y:S01]  /*86160*/  LDL.LU R19, [R1+0x319c] ;  /* 0x00319c0001137983 */ /* 0x000ee20000300800 */
[----:B------:R-:W-:Y:S01]  /*86170*/  IADD3 R10, P2, R10, R4, RZ ;  /* 0x000000040a0a7210 */ /* 0x000fe20007f5e0ff */
[----:B------:R-:W3:Y:S01]  /*86180*/  LDL.LU R18, [R1+0x31a0] ;  /* 0x0031a00001127983 */ /* 0x000ee20000300800 */
[----:B-1----:R-:W-:Y:S01]  /*86190*/  MOV R180, R14 ;  /* 0x0000000e00b47202 */ /* 0x002fe20000000f00 */
[----:B------:R-:W3:Y:S02]  /*861a0*/  LDL.LU R16, [R1+0x31a8] ;  /* 0x0031a80001107983 */ /* 0x000ee40000300800 */
[----:B------:R-:W3:Y:S01]  /*861b0*/  LDL.LU R14, [R1+0x31b0] ;  /* 0x0031b000010e7983 */ /* 0x000ee20000300800 */
[----:B------:R-:W-:Y:S01]  /*861c0*/  IADD3 R8, P3, R8, R4, RZ ;  /* 0x0000000408087210 */ /* 0x000fe20007f7e0ff */
[----:B------:R-:W-:Y:S01]  /*861d0*/  STL [R1+0x3178], R10 ;  /* 0x0031780a01007387 */ /* 0x000fe20000100800 */
[----:B------:R-:W-:-:S05]  /*861e0*/  IMAD.MOV.U32 R181, RZ, RZ, R15 ;  /* 0x000000ffffb57224 */ /* 0x000fca00078e000f */
[----:B------:R1:W-:Y:S02]  /*861f0*/  LDGSTS.E [R6+0x12900], [R180.64], P1 ;  /* 0x12900000b4067fae */ /* 0x0003e40008921844 */
[----:B-1----:R-:W-:Y:S01]  /*86200*/  MOV R180, R12 ;  /* 0x0000000c00b47202 */ /* 0x002fe20000000f00 */
[----:B------:R-:W-:-:S05]  /*86210*/  IMAD.MOV.U32 R181, RZ, RZ, R13 ;  /* 0x000000ffffb57224 */ /* 0x000fca00078e000d */
[----:B------:R1:W-:Y:S02]  /*86220*/  LDGSTS.E [R6+0x12980], [R180.64], P1 ;  /* 0x12980000b4067fae */ /* 0x0003e40008921844 */
[----:B-1----:R-:W-:Y:S02]  /*86230*/  MOV R180, R10 ;  /* 0x0000000a00b47202 */ /* 0x002fe40000000f00 */
[----:B----4-:R-:W-:Y:S01]  /*86240*/  IADD3.X R11, R11, R3, RZ, P2, !PT ;  /* 0x000000030b0b7210 */ /* 0x010fe200017fe4ff */
[----:B------:R-:W-:-:S04]  /*86250*/  IMAD.X R2, R2, 0x1, R3, P3 ;  /* 0x0000000102027824 */ /* 0x000fc800018e0603 */
[----:B------:R1:W-:Y:S01]  /*86260*/  STL [R1+0x3174], R11 ;  /* 0x0031740b01007387 */ /* 0x0003e20000100800 */
[----:B------:R4:W-:Y:S02]  /*86270*/  STL [R1+0x3180], R8 ;  /* 0x0031800801007387 */ /* 0x0009e40000100800 */
[----:B------:R-:W2:Y:S02]  /*86280*/  LDL.LU R17, [R1+0x31a4] ;  /* 0x0031a40001117983 */ /* 0x000ea40000300800 */
[----:B------:R4:W-:Y:S01]  /*86290*/  STL [R1+0x317c], R2 ;  /* 0x00317c0201007387 */ /* 0x0009e20000100800 */
[----:B------:R-:W2:Y:S01]  /*862a0*/  LDL.LU R15, [R1+0x31ac] ;  /* 0x0031ac00010f7983 */ /* 0x000ea20000300800 */
[----:B------:R-:W2:Y:S02]  /*862b0*/  LDL.LU R13, [R1+0x31b4] ;  /* 0x0031b400010d7983 */ /* 0x000ea40000300800 */
[----:B------:R-:W2:Y:S02]  /*862c0*/  LDL.LU R12, [R1+0x31b8] ;  /* 0x0031b800010c7983 */ /* 0x000ea40000300800 */
[----:B------:R-:W-:-:S02]  /*862d0*/  IMAD.MOV.U32 R181, RZ, RZ, R11 ;  /* 0x000000ffffb57224 */ /* 0x000fc400078e000b */
[----:B-1----:R-:W2:Y:S01]  /*862e0*/  LDL.LU R11, [R1+0x31bc] ;  /* 0x0031bc00010b7983 */ /* 0x002ea20000300800 */
[----:B------:R-:W2:Y:S03]  /*862f0*/  LDL.LU R10, [R1+0x31c0] ;  /* 0x0031c000010a7983 */ /* 0x000ea60000300800 */
[----:B------:R1:W-:Y:S02]  /*86300*/  LDGSTS.E [R6+0x12a00], [R180.64], P1 ;  /* 0x12a00000b4067fae */ /* 0x0003e40008921844 */
[----:B-1----:R-:W-:Y:S01]  /*86310*/  MOV R180, R8 ;  /* 0x0000000800b47202 */ /* 0x002fe20000000f00 */
[----:B------:R-:W-:Y:S01]  /*86320*/  IMAD.MOV.U32 R181, RZ, RZ, R2 ;  /* 0x000000ffffb57224 */ /* 0x000fe200078e0002 */
[----:B----4-:R-:W4:Y:S01]  /*86330*/  LDL.LU R8, [R1+0x31c8] ;  /* 0x0031c80001087983 */ /* 0x010f220000300800 */
[----:B------:R-:W4:Y:S03]  /*86340*/  LDL.LU R2, [R1+0x31d0] ;  /* 0x0031d00001027983 */ /* 0x000f260000300800 */
[----:B------:R1:W-:Y:S01]  /*86350*/  LDGSTS.E [R6+0x12a80], [R180.64], P1 ;  /* 0x12a80000b4067fae */ /* 0x0003e20008921844 */
[----:B---3--:R-:W-:-:S02]  /*86360*/  IADD3 R7, P2, R7, R4, RZ ;  /* 0x0000000407077210 */ /* 0x008fc40007f5e0ff */
[----:B------:R-:W-:Y:S02]  /*86370*/  IADD3 R22, P3, R22, R4, RZ ;  /* 0x0000000416167210 */ /* 0x000fe40007f7e0ff */
[----:B------:R-:W-:Y:S01]  /*86380*/  IADD3.X R9, R9, R3, RZ, P2, !PT ;  /* 0x0000000309097210 */ /* 0x000fe200017fe4ff */
[----:B------:R-:W-:Y:S04]  /*86390*/  STL [R1+0x3188], R7 ;  /* 0x0031880701007387 */ /* 0x000fe80000100800 */
[----:B------:R3:W-:Y:S01]  /*863a0*/  STL [R1+0x3184], R9 ;  /* 0x0031840901007387 */ /* 0x0007e20000100800 */
[----:B-1----:R-:W-:Y:S02]  /*863b0*/  IMAD.MOV.U32 R181, RZ, RZ, R9 ;  /* 0x000000ffffb57224 */ /* 0x002fe400078e0009 */
[----:B------:R-:W-:Y:S01]  /*863c0*/  STL [R1+0x3190], R22 ;  /* 0x0031901601007387 */ /* 0x000fe20000100800 */
[----:B---3--:R-:W3:Y:S01]  /*863d0*/  LDL.LU R9, [R1+0x31c4] ;  /* 0x0031c40001097983 */ /* 0x008ee20000300800 */
[----:B------:R-:W-:Y:S01]  /*863e0*/  IMAD.X R23, R23, 0x1, R3, P3 ;  /* 0x0000000117177824 */ /* 0x000fe200018e0603 */
[----:B------:R-:W-:-:S04]  /*863f0*/  MOV R180, R7 ;  /* 0x0000000700b47202 */ /* 0x000fc80000000f00 */
[----:B------:R-:W-:Y:S01]  /*86400*/  STL [R1+0x318c], R23 ;  /* 0x00318c1701007387 */ /* 0x000fe20000100800 */
[----:B------:R-:W3:Y:S03]  /*86410*/  LDL.LU R7, [R1+0x31cc] ;  /* 0x0031cc0001077983 */ /* 0x000ee60000300800 */
[----:B------:R1:W-:Y:S02]  /*86420*/  LDGSTS.E [R6+0x12b00], [R180.64], P1 ;  /* 0x12b00000b4067fae */ /* 0x0003e40008921844 */
[----:B-1----:R-:W-:Y:S01]  /*86430*/  MOV R180, R22 ;  /* 0x0000001600b47202 */ /* 0x002fe20000000f00 */
[----:B------:R-:W-:Y:S01]  /*86440*/  IMAD.MOV.U32 R181, RZ, RZ, R23 ;  /* 0x000000ffffb57224 */ /* 0x000fe200078e0017 */
[----:B------:R-:W-:-:S04]  /*86450*/  IADD3 R20, P2, R20, R4, RZ ;  /* 0x0000000414147210 */ /* 0x000fc80007f5e0ff */
[----:B------:R1:W-:Y:S01]  /*86460*/  LDGSTS.E [R6+0x12b80], [R180.64], P1 ;  /* 0x12b80000b4067fae */ /* 0x0003e20008921844 */
[----:B------:R-:W-:Y:S02]  /*86470*/  IADD3.X R21, R21, R3, RZ, P2, !PT ;  /* 0x0000000315157210 */ /* 0x000fe400017fe4ff */
[-C--:B------:R-:W-:Y:S01]  /*86480*/  IADD3 R18, P3, R18, R4.reuse, RZ ;  /* 0x0000000412127210 */ /* 0x080fe20007f7e0ff */
[----:B------:R-:W-:-:S04]  /*86490*/  IADD3 R16, P2, R16, R4, RZ ;  /* 0x0000000410107210 */ /* 0x000fc80007f5e0ff */
[----:B------:R-:W-:Y:S01]  /*864a0*/  IMAD.X R19, R19, 0x1, R3, P3 ;  /* 0x0000000113137824 */ /* 0x000fe200018e0603 */
[----:B-1----:R-:W-:Y:S01]  /*864b0*/  MOV R180, R20 ;  /* 0x0000001400b47202 */ /* 0x002fe20000000f00 */
[----:B------:R-:W-:Y:S01]  /*864c0*/  IMAD.MOV.U32 R181, RZ, RZ, R21 ;  /* 0x000000ffffb57224 */ /* 0x000fe200078e0015 */
[----:B------:R-:W-:-:S04]  /*864d0*/  IADD3 R14, P3, R14, R4, RZ ;  /* 0x000000040e0e7210 */ /* 0x000fc80007f7e0ff */
[----:B------:R1:W-:Y:S02]  /*864e0*/  LDGSTS.E [R6+0x12c00], [R180.64], P1 ;  /* 0x12c00000b4067fae */ /* 0x0003e40008921844 */
[----:B-1----:R-:W-:Y:S01]  /*864f0*/  MOV R180, R18 ;  /* 0x0000001200b47202 */ /* 0x002fe20000000f00 */
[----:B------:R-:W-:-:S05]  /*86500*/  IMAD.MOV.U32 R181, RZ, RZ, R19 ;  /* 0x000000ffffb57224 */ /* 0x000fca00078e0013 */
[----:B------:R1:W-:Y:S04]  /*86510*/  LDGSTS.E [R6+0x12c80], [R180.64], P1 ;  /* 0x12c80000b4067fae */ /* 0x0003e80008921844 */
[----:B------:R-:W-:Y:S01]  /*86520*/  STL [R1+0x3198], R20 ;  /* 0x0031981401007387 */ /* 0x000fe20000100800 */
[----:B-1----:R-:W-:-:S03]  /*86530*/  MOV R180, R16 ;  /* 0x0000001000b47202 */ /* 0x002fc60000000f00 */
[----:B------:R-:W-:Y:S01]  /*86540*/  STL [R1+0x3194], R21 ;  /* 0x0031941501007387 */ /* 0x000fe20000100800 */
[----:B------:R-:W-:Y:S02]  /*86550*/  STL [R1+0x31a0], R18 ;  /* 0x0031a01201007387 */ /* 0x000fe40000100800 */
[----:B------:R-:W-:Y:S02]  /*86560*/  STL [R1+0x319c], R19 ;  /* 0x00319c1301007387 */ /* 0x000fe40000100800 */
[----:B------:R-:W-:Y:S01]  /*86570*/  STL [R1+0x31a8], R16 ;  /* 0x0031a81001007387 */ /* 0x000fe20000100800 */
[----:B--2---:R-:W-:Y:S01]  /*86580*/  IADD3.X R17, R17, R3, RZ, P2, !PT ;  /* 0x0000000311117210 */ /* 0x004fe200017fe4ff */
[----:B------:R-:W-:-:S04]  /*86590*/  IMAD.X R15, R15, 0x1, R3, P3 ;  /* 0x000000010f0f7824 */ /* 0x000fc800018e0603 */
[----:B------:R-:W-:Y:S01]  /*865a0*/  IMAD.MOV.U32 R181, RZ, RZ, R17 ;  /* 0x000000ffffb57224 */ /* 0x000fe200078e0011 */
[----:B------:R-:W-:-:S04]  /*865b0*/  IADD3 R12, P2, R12, R4, RZ ;  /* 0x000000040c0c7210 */ /* 0x000fc80007f5e0ff */
[----:B------:R1:W-:Y:S01]  /*865c0*/  LDGSTS.E [R6+0x12d00], [R180.64], P1 ;  /* 0x12d00000b4067fae */ /* 0x0003e20008921844 */
[----:B------:R-:W-:Y:S02]  /*865d0*/  IADD3.X R13, R13, R3, RZ, P2, !PT ;  /* 0x000000030d0d7210 */ /* 0x000fe400017fe4ff */
[----:B------:R-:W-:Y:S01]  /*865e0*/  IADD3 R10, P3, R10, R4, RZ ;  /* 0x000000040a0a7210 */ /* 0x000fe20007f7e0ff */
[----:B------:R-:W-:Y:S01]  /*865f0*/  STL [R1+0x31a4], R17 ;  /* 0x0031a41101007387 */ /* 0x000fe20000100800 */
[----:B-1----:R-:W-:Y:S01]  /*86600*/  MOV R180, R14 ;  /* 0x0000000e00b47202 */ /* 0x002fe20000000f00 */
[----:B------:R-:W-:Y:S02]  /*86610*/  IMAD.MOV.U32 R181, RZ, RZ, R15 ;  /* 0x000000ffffb57224 */ /* 0x000fe400078e000f */
[----:B------:R-:W-:Y:S01]  /*86620*/  IMAD.X R11, R11, 0x1, R3, P3 ;  /* 0x000000010b0b7824 */ /* 0x000fe200018e0603 */
[-C--:B----4-:R-:W-:Y:S02]  /*86630*/  IADD3 R8, P2, R8, R4.reuse, RZ ;  /* 0x0000000408087210 */ /* 0x090fe40007f5e0ff */
[----:B------:R1:W-:Y:S04]  /*86640*/  LDGSTS.E [R6+0x12d80], [R180.64], P1 ;  /* 0x12d80000b4067fae */ /* 0x0003e80008921844 */
[----:B------:R-:W-:Y:S01]  /*86650*/  STL [R1+0x31b0], R14 ;  /* 0x0031b00e01007387 */ /* 0x000fe20000100800 */
[----:B------:R-:W-:Y:S02]  /*86660*/  STL [R1+0x31ac], R15 ;  /* 0x0031ac0f01007387 */ /* 0x000fe40000100800 */
[----:B------:R-:W-:Y:S02]  /*86670*/  STL [R1+0x31b8], R12 ;  /* 0x0031b80c01007387 */ /* 0x000fe40000100800 */
[----:B------:R-:W-:Y:S01]  /*86680*/  STL [R1+0x31b4], R13 ;  /* 0x0031b40d01007387 */ /* 0x000fe20000100800 */
[----:B------:R-:W-:-:S02]  /*86690*/  IADD3 R2, P3, R2, R4, RZ ;  /* 0x0000000402027210 */ /* 0x000fc40007f7e0ff */
[----:B-1----:R-:W-:Y:S01]  /*866a0*/  MOV R180, R12 ;  /* 0x0000000c00b47202 */ /* 0x002fe20000000f00 */
[----:B------:R-:W-:Y:S01]  /*866b0*/  IMAD.MOV.U32 R181, RZ, RZ, R13 ;  /* 0x000000ffffb57224 */ /* 0x000fe200078e000d */
[----:B------:R-:W-:Y:S04]  /*866c0*/  STL [R1+0x31c0], R10 ;  /* 0x0031c00a01007387 */ /* 0x000fe80000100800 */
[----:B------:R1:W-:Y:S01]  /*866d0*/  LDGSTS.E [R6+0x12e00], [R180.64], P1 ;  /* 0x12e00000b4067fae */ /* 0x0003e20008921844 */
[----:B------:R-:W-:Y:S02]  /*866e0*/  STL [R1+0x31bc], R11 ;  /* 0x0031bc0b01007387 */ /* 0x000fe40000100800 */
[----:B------:R-:W-:Y:S01]  /*866f0*/  STL [R1+0x31c8], R8 ;  /* 0x0031c80801007387 */ /* 0x000fe20000100800 */
[----:B-1----:R-:W-:Y:S01]  /*86700*/  MOV R180, R10 ;  /* 0x0000000a00b47202 */ /* 0x002fe20000000f00 */
[----:B------:R-:W-:-:S05]  /*86710*/  IMAD.MOV.U32 R181, RZ, RZ, R11 ;  /* 0x000000ffffb57224 */ /* 0x000fca00078e000b */
[----:B------:R1:W-:Y:S01]  /*86720*/  LDGSTS.E [R6+0x12e80], [R180.64], P1 ;  /* 0x12e80000b4067fae */ /* 0x0003e20008921844 */
[----:B---3--:R-:W-:Y:S02]  /*86730*/  IADD3.X R9, R9, R3, RZ, P2, !PT ;  /* 0x0000000309097210 */ /* 0x008fe400017fe4ff */
[----:B-1----:R-:W-:-:S03]  /*86740*/  MOV R180, R8 ;  /* 0x0000000800b47202 */ /* 0x002fc60000000f00 */
[----:B------:R1:W-:Y:S01]  /*86750*/  STL [R1+0x31c4], R9 ;  /* 0x0031c40901007387 */ /* 0x0003e20000100800 */
[----:B------:R-:W-:Y:S02]  /*86760*/  IMAD.MOV.U32 R181, RZ, RZ, R9 ;  /* 0x000000ffffb57224 */ /* 0x000fe400078e0009 */
[----:B------:R2:W-:Y:S02]  /*86770*/  STL [R1+0x31d0], R2 ;  /* 0x0031d00201007387 */ /* 0x0005e40000100800 */
[----:B------:R-:W-:Y:S01]  /*86780*/  IMAD.X R7, R7, 0x1, R3, P3 ;  /* 0x0000000107077824 */ /* 0x000fe200018e0603 */
[----:B------:R3:W-:Y:S04]  /*86790*/  LDGSTS.E [R6+0x12f00], [R180.64], P1 ;  /* 0x12f00000b4067fae */ /* 0x0007e80008921844 */
[----:B-1----:R-:W4:Y:S01]  /*867a0*/  LDL.LU.64 R8, [R1+0x2218] ;  /* 0x0022180001087983 */ /* 0x002f220000300a00 */
[----:B------:R1:W-:Y:S02]  /*867b0*/  STL [R1+0x31cc], R7 ;  /* 0x0031cc0701007387 */ /* 0x0003e40000100800 */
[----:B------:R-:W4:Y:S02]  /*867c0*/  LDL.LU.64 R12, [R1+0x2210] ;  /* 0x00221000010c7983 */ /* 0x000f240000300a00 */
[----:B------:R-:W4:Y:S01]  /*867d0*/  LDL.LU.64 R10, [R1+0x2208] ;  /* 0x00220800010a7983 */ /* 0x000f220000300a00 */
[----:B------:R-:W4:Y:S01]  /*867e0*/  LDL.LU.64 R22, [R1+0x2200] ;  /* 0x0022000001167983 */ /* 0x000f220000300a00 */
[----:B------:R-:W4:Y:S02]  /*867f0*/  LDL.LU.64 R18, [R1+0x21f8] ;  /* 0x0021f80001127983 */ /* 0x000f240000300a00 */
[----:B------:R-:W4:Y:S02]  /*86800*/  LDL.LU.64 R20, [R1+0x21f0] ;  /* 0x0021f00001147983 */ /* 0x000f240000300a00 */
[----:B------:R-:W4:Y:S01]  /*86810*/  LDL.LU.64 R26, [R1+0x21e8] ;  /* 0x0021e800011a7983 */ /* 0x000f220000300a00 */
[----:B---3--:R-:W-:Y:S01]  /*86820*/  MOV R180, R2 ;  /* 0x0000000200b47202 */ /* 0x008fe20000000f00 */
[----:B------:R-:W-:Y:S01]  /*86830*/  IMAD.MOV.U32 R181, RZ, RZ, R7 ;  /* 0x000000ffffb57224 */ /* 0x000fe200078e0007 */
[----:B------:R-:W3:Y:S01]  /*86840*/  LDL.LU.64 R14, [R1+0x21e0] ;  /* 0x0021e000010e7983 */ /* 0x000ee20000300a00 */
[C---:B------:R-:W-:Y:S01]  /*86850*/  ISETP.GT.AND P2, PT, R0.reuse, 0x2d, PT ;  /* 0x0000002d0000780c */ /* 0x040fe20003f44270 */
[----:B------:R-:W3:Y:S02]  /*86860*/  LDL.LU.64 R24, [R1+0x21d8] ;  /* 0x0021d80001187983 */ /* 0x000ee40000300a00 */
[----:B------:R-:W3:Y:S01]  /*86870*/  LDL.LU.64 R16, [R1+0x21d0] ;  /* 0x0021d00001107983 */ /* 0x000ee20000300a00 */
[----:B------:R4:W-:Y:S01]  /*86880*/  LDGSTS.E [R6+0x12f80], [R180.64], P1 ;  /* 0x12f80000b4067fae */ /* 0x0009e20008921844 */
[----:B------:R-:W-:-:S02]  /*86890*/  ISETP.GT.AND P1, PT, R0, 0x29, PT ;  /* 0x000000290000780c */ /* 0x000fc40003f24270 */
[----:B--2---:R-:W-:Y:S01]  /*868a0*/  SEL R2, RZ, 0x4, !P2 ;  /* 0x00000004ff027807 */ /* 0x004fe20005000000 */
[----:B------:R-:W2:Y:S01]  /*868b0*/  LDL.LU.64 R28, [R1+0x21c8] ;  /* 0x0021c800011c7983 */ /* 0x000ea20000300a00 */
[----:B-1----:R-:W-:Y:S02]  /*868c0*/  SEL R7, RZ, 0x4, !P1 ;  /* 0x00000004ff077807 */ /* 0x002fe40004800000 */
[----:B------:R-:W-:Y:S02]  /*868d0*/  ISETP.GT.AND P2, PT, R0, 0x31, PT ;  /* 0x000000310000780c */ /* 0x000fe40003f44270 */
[----:B------:R-:W-:-:S04]  /*868e0*/  SEL R7, R7, RZ, !P0 ;  /* 0x000000ff07077207 */ /* 0x000fc80004000000 */
[----:B------:R-:W-:Y:S01]  /*868f0*/  ISETP.NE.U32.AND P6, PT, R7, RZ, PT ;  /* 0x000000ff0700720c */ /* 0x000fe20003fc5070 */
[----:B------:R-:W-:-:S04]  /*86900*/  SEL R7, RZ, 0x4, !P2 ;  /* 0x00000004ff077807 */ /* 0x000fc80005000000 */
[----:B------:R-:W-:-:S04]  /*86910*/  SEL R7, R7, RZ, !P0 ;  /* 0x000000ff07077207 */ /* 0x000fc80004000000 */
[----:B------:R-:W-:Y:S02]  /*86920*/  ISETP.NE.U32.AND P2, PT, R7, RZ, PT ;  /* 0x000000ff0700720c */ /* 0x000fe40003f45070 */
        /* <DEDUP_REMOVED lines=19> */
[-C--:B------:R-:W-:Y:S01]  /*86a60*/  IADD3.X R191, R27, R3.reuse, RZ, P4, !PT ;  /* 0x000000031bbf7210 */ /* 0x080fe200027fe4ff */
[-C--:B---3--:R-:W-:Y:S01]  /*86a70*/  IADD3 R194, P4, R14, R4.reuse, RZ ;  /* 0x000000040ec27210 */ /* 0x088fe20007f9e0ff */
[----:B------:R-:W3:Y:S04]  /*86a80*/  LDL.LU.64 R26, [R1+0x1e90] ;  /* 0x001e9000011a7983 */ /* 0x000ee80000300a00 */
[--C-:B------:R-:W-:Y:S01]  /*86a90*/  IMAD.X R193, R15, 0x1, R3.reuse, P4 ;  /* 0x000000010fc17824 */ /* 0x100fe200020e0603 */
[-C--:B------:R-:W-:Y:S01]  /*86aa0*/  IADD3 R196, P4, R24, R4.reuse, RZ ;  /* 0x0000000418c47210 */ /* 0x080fe20007f9e0ff */
[----:B------:R-:W3:Y:S03]  /*86ab0*/  LDL.LU.64 R14, [R1+0x1e88] ;  /* 0x001e8800010e7983 */ /* 0x000ee60000300a00 */
[-C--:B------:R-:W-:Y:S01]  /*86ac0*/  IADD3.X R195, R25, R3.reuse, RZ, P4, !PT ;  /* 0x0000000319c37210 */ /* 0x080fe200027fe4ff */
[-C--:B------:R-:W-:Y:S01]  /*86ad0*/  IADD3 R198, P4, R16, R4.reuse, RZ ;  /* 0x0000000410c67210 */ /* 0x080fe20007f9e0ff */
[----:B------:R-:W3:Y:S04]  /*86ae0*/  LDL.LU.64 R24, [R1+0x1e80] ;  /* 0x001e800001187983 */ /* 0x000ee80000300a00 */
[----:B------:R-:W-:Y:S01]  /*86af0*/  IMAD.X R197, R17, 0x1, R3, P4 ;  /* 0x0000000111c57824 */ /* 0x000fe200020e0603 */
[----:B--2---:R-:W-:Y:S01]  /*86b00*/  IADD3 R200, P4, R28, R4, RZ ;  /* 0x000000041cc87210 */ /* 0x004fe20007f9e0ff */
[----:B------:R-:W2:Y:S03]  /*86b10*/  LDL.LU.64 R16, [R1+0x1e78] ;  /* 0x001e780001107983 */ /* 0x000ea60000300a00 */
[----:B------:R-:W-:-:S02]  /*86b20*/  IADD3.X R199, R29, R3, RZ, P4, !PT ;  /* 0x000000031dc77210 */ /* 0x000fc400027fe4ff */
[----:B------:R-:W2:Y:S01]  /*86b30*/  LDL.LU.64 R28, [R1+0x1e70] ;  /* 0x001e7000011c7983 */ /* 0x000ea20000300a00 */
        /* <DEDUP_REMOVED lines=18> */
[----:B---3--:R-:W-:-:S05]  /*86c60*/  IADD3 R222, P4, R26, R4, RZ ;  /* 0x000000041ade7210 */ /* 0x008fca0007f9e0ff */
[--C-:B------:R-:W-:Y:S01]  /*86c70*/  IMAD.X R221, R27, 0x1, R3.reuse, P4 ;  /* 0x000000011bdd7824 */ /* 0x100fe200020e0603 */
[-C--:B------:R-:W-:Y:S01]  /*86c80*/  IADD3 R224, P4, R14, R4.reuse, RZ ;  /* 0x000000040ee07210 */ /* 0x080fe20007f9e0ff */
[----:B------:R-:W3:Y:S03]  /*86c90*/  LDL.LU.64 R26, [R1+0x1e38] ;  /* 0x001e3800011a7983 */ /* 0x000ee60000300a00 */
[-C--:B------:R-:W-:Y:S01]  /*86ca0*/  IADD3.X R223, R15, R3.reuse, RZ, P4, !PT ;  /* 0x000000030fdf7210 */ /* 0x080fe200027fe4ff */
[-C--:B------:R-:W-:Y:S01]  /*86cb0*/  IADD3 R226, P4, R24, R4.reuse, RZ ;  /* 0x0000000418e27210 */ /* 0x080fe20007f9e0ff */
[----:B------:R-:W3:Y:S04]  /*86cc0*/  LDL.LU.64 R14, [R1+0x1e30] ;  /* 0x001e3000010e7983 */ /* 0x000ee80000300a00 */
[--C-:B------:R-:W-:Y:S01]  /*86cd0*/  IMAD.X R225, R25, 0x1, R3.reuse, P4 ;  /* 0x0000000119e17824 */ /* 0x100fe200020e0603 */
[-C--:B--2---:R-:W-:Y:S01]  /*86ce0*/  IADD3 R228, P4, R16, R4.reuse, RZ ;  /* 0x0000000410e47210 */ /* 0x084fe20007f9e0ff */
[----:B------:R-:W2:Y:S03]  /*86cf0*/  LDL.LU.64 R24, [R1+0x1e28] ;  /* 0x001e280001187983 */ /* 0x000ea60000300a00 */
[----:B------:R-:W-:Y:S01]  /*86d00*/  IADD3.X R227, R17, R3, RZ, P4, !PT ;  /* 0x0000000311e37210 */ /* 0x000fe200027fe4ff */
[----:B------:R-:W-:Y:S01]  /*86d10*/  IADD3 R230, P4, R28, R4, RZ ;  /* 0x000000041ce67210 */ /* 0x000fe20007f9e0ff */
[----:B------:R-:W2:Y:S04]  /*86d20*/  LDL.LU.64 R16, [R1+0x1e20] ;  /* 0x001e200001107983 */ /* 0x000ea80000300a00 */
[----:B------:R-:W-:-:S02]  /*86d30*/  IMAD.X R229, R29, 0x1, R3, P4 ;  /* 0x000000011de57824 */ /* 0x000fc400020e0603 */
[----:B------:R-:W2:Y:S01]  /*86d40*/  LDL.LU.64 R28, [R1+0x1d98] ;  /* 0x001d9800011c7983 */ /* 0x000ea20000300a00 */
        /* <DEDUP_REMOVED lines=18> */
[----:B---3--:R-:W-:-:S04]  /*86e70*/  IADD3 R142, P4, R26, R4, RZ ;  /* 0x000000041a8e7210 */ /* 0x008fc80007f9e0ff */
[-C--:B------:R-:W-:Y:S01]  /*86e80*/  IADD3.X R143, R27, R3.reuse, RZ, P4, !PT ;  /* 0x000000031b8f7210 */ /* 0x080fe200027fe4ff */
[-C--:B------:R-:W-:Y:S01]  /*86e90*/  IADD3 R140, P4, R14, R4.reuse, RZ ;  /* 0x000000040e8c7210 */ /* 0x080fe20007f9e0ff */
[----:B------:R-:W3:Y:S04]  /*86ea0*/  LDL.LU.64 R26, [R1+0x1d60] ;  /* 0x001d6000011a7983 */ /* 0x000ee80000300a00 */
[--C-:B------:R-:W-:Y:S01]  /*86eb0*/  IMAD.X R141, R15, 0x1, R3.reuse, P4 ;  /* 0x000000010f8d7824 */ /* 0x100fe200020e0603 */
[-C--:B--2---:R-:W-:Y:S01]  /*86ec0*/  IADD3 R138, P4, R24, R4.reuse, RZ ;  /* 0x00000004188a7210 */ /* 0x084fe20007f9e0ff */
[----:B------:R-:W2:Y:S03]  /*86ed0*/  LDL.LU.64 R14, [R1+0x1d58] ;  /* 0x001d5800010e7983 */ /* 0x000ea60000300a00 */
[-C--:B------:R-:W-:Y:S01]  /*86ee0*/  IADD3.X R139, R25, R3.reuse, RZ, P4, !PT ;  /* 0x00000003198b7210 */ /* 0x080fe200027fe4ff */
[-C--:B------:R-:W-:Y:S01]  /*86ef0*/  IADD3 R136, P4, R16, R4.reuse, RZ ;  /* 0x0000000410887210 */ /* 0x080fe20007f9e0ff */
[----:B------:R-:W2:Y:S04]  /*86f00*/  LDL.LU.64 R24, [R1+0x1d50] ;  /* 0x001d500001187983 */ /* 0x000ea80000300a00 */
[----:B------:R-:W-:Y:S01]  /*86f10*/  IMAD.X R137, R17, 0x1, R3, P4 ;  /* 0x0000000111897824 */ /* 0x000fe200020e0603 */
[----:B------:R-:W-:Y:S01]  /*86f20*/  IADD3 R134, P4, R28, R4, RZ ;  /* 0x000000041c867210 */ /* 0x000fe20007f9e0ff */
        /* <DEDUP_REMOVED lines=23> */
[-C--:B--2---:R-:W-:Y:S01]  /*870a0*/  IADD3 R118, P4, R14, R4.reuse, RZ ;  /* 0x000000040e767210 */ /* 0x084fe20007f9e0ff */
[----:B------:R-:W2:Y:S03]  /*870b0*/  LDL.LU.64 R26, [R1+0x1c88] ;  /* 0x001c8800011a7983 */ /* 0x000ea60000300a00 */
[-C--:B------:R-:W-:Y:S01]  /*870c0*/  IADD3.X R119, R15, R3.reuse, RZ, P4, !PT ;  /* 0x000000030f777210 */ /* 0x080fe200027fe4ff */
[-C--:B------:R-:W-:Y:S01]  /*870d0*/  IADD3 R116, P4, R24, R4.reuse, RZ ;  /* 0x0000000418747210 */ /* 0x080fe20007f9e0ff */
[----:B------:R-:W3:Y:S04]  /*870e0*/  LDL.LU.64 R14, [R1+0x1c80] ;  /* 0x001c8000010e7983 */ /* 0x000ee80000300a00 */
[--C-:B------:R-:W-:Y:S01]  /*870f0*/  IMAD.X R117, R25, 0x1, R3.reuse, P4 ;  /* 0x0000000119757824 */ /* 0x100fe200020e0603 */
[-C--:B------:R-:W-:Y:S01]  /*87100*/  IADD3 R114, P4, R16, R4.reuse, RZ ;  /* 0x0000000410727210 */ /* 0x080fe20007f9e0ff */
[----:B------:R-:W3:Y:S03]  /*87110*/  LDL.LU.64 R24, [R1+0x1c78] ;  /* 0x001c780001187983 */ /* 0x000ee60000300a00 */
[----:B------:R-:W-:Y:S01]  /*87120*/  IADD3.X R115, R17, R3, RZ, P4, !PT ;  /* 0x0000000311737210 */ /* 0x000fe200027fe4ff */
[----:B------:R-:W-:Y:S01]  /*87130*/  IADD3 R112, P4, R28, R4, RZ ;  /* 0x000000041c707210 */ /* 0x000fe20007f9e0ff */
[----:B------:R-:W3:Y:S04]  /*87140*/  LDL.LU.64 R16, [R1+0x1c70] ;  /* 0x001c700001107983 */ /* 0x000ee80000300a00 */
[----:B------:R-:W-:-:S02]  /*87150*/  IMAD.X R113, R29, 0x1, R3, P4 ;  /* 0x000000011d717824 */ /* 0x000fc400020e0603 */
        /* <DEDUP_REMOVED lines=19> */
[----:B--2---:R-:W-:-:S04]  /*87290*/  IADD3 R98, P4, R26, R4, RZ ;  /* 0x000000041a627210 */ /* 0x004fc80007f9e0ff */
[-C--:B------:R-:W-:Y:S01]  /*872a0*/  IADD3.X R99, R27, R3.reuse, RZ, P4, !PT ;  /* 0x000000031b637210 */ /* 0x080fe200027fe4ff */
[-C--:B---3--:R-:W-:Y:S01]  /*872b0*/  IADD3 R96, P4, R14, R4.reuse, RZ ;  /* 0x000000040e607210 */ /* 0x088fe20007f9e0ff */
[----:B------:R-:W2:Y:S04]  /*872c0*/  LDL.LU.64 R26, [R1+0x1c30] ;  /* 0x001c3000011a7983 */ /* 0x000ea80000300a00 */
[--C-:B------:R-:W-:Y:S01]  /*872d0*/  IMAD.X R97, R15, 0x1, R3.reuse, P4 ;  /* 0x000000010f617824 */ /* 0x100fe200020e0603 */
[-C--:B------:R-:W-:Y:S01]  /*872e0*/  IADD3 R94, P4, R24, R4.reuse, RZ ;  /* 0x00000004185e7210 */ /* 0x080fe20007f9e0ff */
[----:B------:R-:W3:Y:S03]  /*872f0*/  LDL.LU.64 R14, [R1+0x1c28] ;  /* 0x001c2800010e7983 */ /* 0x000ee60000300a00 */
[-C--:B------:R-:W-:Y:S01]  /*87300*/  IADD3.X R95, R25, R3.reuse, RZ, P4, !PT ;  /* 0x00000003195f7210 */ /* 0x080fe200027fe4ff */
[-C--:B------:R-:W-:Y:S01]  /*87310*/  IADD3 R92, P4, R16, R4.reuse, RZ ;  /* 0x00000004105c7210 */ /* 0x080fe20007f9e0ff */
[----:B------:R-:W3:Y:S04]  /*87320*/  LDL.LU.64 R24, [R1+0x1c20] ;  /* 0x001c200001187983 */ /* 0x000ee80000300a00 */
[----:B------:R-:W-:Y:S01]  /*87330*/  IMAD.X R93, R17, 0x1, R3, P4 ;  /* 0x00000001115d7824 */ /* 0x000fe200020e0603 */
[----:B------:R-:W-:Y:S01]  /*87340*/  IADD3 R90, P4, R28, R4, RZ ;  /* 0x000000041c5a7210 */ /* 0x000fe20007f9e0ff */
[----:B------:R-:W3:Y:S03]  /*87350*/  LDL.LU.64 R16, [R1+0x1b98] ;  /* 0x001b980001107983 */ /* 0x000ee60000300a00 */
[----:B------:R-:W-:-:S02]  /*87360*/  IADD3.X R91, R29, R3, RZ, P4, !PT ;  /* 0x000000031d5b7210 */ /* 0x000fc400027fe4ff */
        /* <DEDUP_REMOVED lines=19> */
[----:B--2---:R-:W-:-:S05]  /*874a0*/  IADD3 R76, P4, R26, R4, RZ ;  /* 0x000000041a4c7210 */ /* 0x004fca0007f9e0ff */
[--C-:B------:R-:W-:Y:S01]  /*874b0*/  IMAD.X R77, R27, 0x1, R3.reuse, P4 ;  /* 0x000000011b4d7824 */ /* 0x100fe200020e0603 */
[-C--:B---3--:R-:W-:Y:S01]  /*874c0*/  IADD3 R74, P4, R14, R4.reuse, RZ ;  /* 0x000000040e4a7210 */ /* 0x088fe20007f9e0ff */
        /* <DEDUP_REMOVED lines=8> */
[-C--:B------:R-:W-:Y:S01]  /*87550*/  IADD3 R68, P4, R28, R4.reuse, RZ ;  /* 0x000000041c447210 */ /* 0x080fe20007f9e0ff */
[----:B------:R-:W3:Y:S04]  /*87560*/  LDL.LU.64 R16, [R1+0x1b40] ;  /* 0x001b400001107983 */ /* 0x000ee80000300a00 */
[----:B------:R-:W-:Y:S01]  /*87570*/  IMAD.X R69, R29, 0x1, R3, P4 ;  /* 0x000000011d457824 */ /* 0x000fe200020e0603 */
        /* <DEDUP_REMOVED lines=18> */
[----:B------:R-:W4:Y:S02]  /*876a0*/  LDL.LU.64 R40, [R1+0x1b08] ;  /* 0x001b080001287983 */ /* 0x000f240000300a00 */
[----:B------:R-:W4:Y:S01]  /*876b0*/  LDL.LU.64 R38, [R1+0x1b00] ;  /* 0x001b000001267983 */ /* 0x000f220000300a00 */
[-C--:B--2---:R-:W-:Y:S01]  /*876c0*/  IADD3 R54, P4, R26, R4.reuse, RZ ;  /* 0x000000041a367210 */ /* 0x084fe20007f9e0ff */
[----:B------:R-:W2:Y:S01]  /*876d0*/  LDL.LU.64 R36, [R1+0x1af8] ;  /* 0x001af80001247983 */ /* 0x000ea20000300a00 */
[----:B------:R-:W2:Y:S02]  /*876e0*/  LDL.LU.64 R34, [R1+0x1af0] ;  /* 0x001af00001227983 */ /* 0x000ea40000300a00 */
[----:B------:R-:W2:Y:S01]  /*876f0*/  LDL.LU.64 R32, [R1+0x1ae8] ;  /* 0x001ae80001207983 */ /* 0x000ea20000300a00 */
[----:B------:R-:W-:Y:S01]  /*87700*/  IADD3.X R55, R27, R3, RZ, P4, !PT ;  /* 0x000000031b377210 */ /* 0x000fe200027fe4ff */
[-C--:B---3--:R-:W-:Y:S01]  /*87710*/  IADD3 R52, P4, R14, R4.reuse, RZ ;  /* 0x000000040e347210 */ /* 0x088fe20007f9e0ff */
[----:B------:R-:W3:Y:S04]  /*87720*/  LDL.LU.64 R30, [R1+0x1ae0] ;  /* 0x001ae000011e7983 */ /* 0x000ee80000300a00 */
[----:B------:R-:W-:Y:S01]  /*87730*/  IMAD.X R53, R15, 0x1, R3, P4 ;  /* 0x000000010f357824 */ /* 0x000fe200020e0603 */
[----:B------:R-:W-:-:S04]  /*87740*/  IADD3 R14, P4, R24, R4, RZ ;  /* 0x00000004180e7210 */ /* 0x000fc80007f9e0ff */
[----:B------:R-:W-:Y:S01]  /*87750*/  IADD3.X R15, R25, R3, RZ, P4, !PT ;  /* 0x00000003190f7210 */ /* 0x000fe200027fe4ff */
[----:B------:R-:W-:-:S05]  /*87760*/  IADD3 R50, P4, R16, R4, RZ ;  /* 0x0000000410327210 */ /* 0x000fca0007f9e0ff */
[----:B------:R-:W-:Y:S01]  /*87770*/  IMAD.X R51, R17, 0x1, R3, P4 ;  /* 0x0000000111337824 */ /* 0x000fe200020e0603 */
[----:B----4-:R-:W-:-:S04]  /*87780*/  IADD3 R48, P4, R8, R4, RZ ;  /* 0x0000000408307210 */ /* 0x010fc80007f9e0ff */
[----:B------:R-:W-:Y:S02]  /*87790*/  IADD3.X R49, R9, R3, RZ, P4, !PT ;  /* 0x0000000309317210 */ /* 0x000fe400027fe4ff */
[----:B------:R-:W4:Y:S01]  /*877a0*/  LDL.LU.64 R8, [R1+0x1ad8] ;  /* 0x001ad80001087983 */ /* 0x000f220000300a00 */
[----:B------:R-:W4:Y:S01]  /*877b0*/  LDL.LU.64 R28, [R1+0x1ad0] ;  /* 0x001ad000011c7983 */ /* 0x000f220000300a00 */
[-C--:B------:R-:W-:Y:S01]  /*877c0*/  IADD3 R46, P4, R12, R4.reuse, RZ ;  /* 0x000000040c2e7210 */ /* 0x080fe20007f9e0ff */
[----:B------:R-:W4:Y:S01]  /*877d0*/  LDL.LU.64 R16, [R1+0x1ac8] ;  /* 0x001ac80001107983 */ /* 0x000f220000300a00 */
[----:B------:R-:W4:Y:S01]  /*877e0*/  LDL.LU.64 R26, [R1+0x1ac0] ;  /* 0x001ac000011a7983 */ /* 0x000f220000300a00 */
[----:B------:R-:W4:Y:S02]  /*877f0*/  LDL.LU.64 R24, [R1+0x1ab8] ;  /* 0x001ab80001187983 */ /* 0x000f240000300a00 */
[----:B------:R-:W-:Y:S01]  /*87800*/  IMAD.X R47, R13, 0x1, R3, P4 ;  /* 0x000000010d2f7824 */ /* 0x000fe200020e0603 */
[----:B------:R-:W-:-:S04]  /*87810*/  IADD3 R12, P4, R10, R4, RZ ;  /* 0x000000040a0c7210 */ /* 0x000fc80007f9e0ff */
[----:B------:R-:W-:Y:S01]  /*87820*/  IADD3.X R13, R11, R3, RZ, P4, !PT ;  /* 0x000000030b0d7210 */ /* 0x000fe200027fe4ff */
[----:B------:R-:W-:-:S05]  /*87830*/  IADD3 R10, P4, R22, R4, RZ ;  /* 0x00000004160a7210 */ /* 0x000fca0007f9e0ff */
[----:B------:R-:W-:Y:S01]  /*87840*/  IMAD.X R11, R23, 0x1, R3, P4 ;  /* 0x00000001170b7824 */ /* 0x000fe200020e0603 */
[-C--:B------:R-:W-:Y:S01]  /*87850*/  IADD3 R44, P4, R18, R4.reuse, RZ ;  /* 0x00000004122c7210 */ /* 0x080fe20007f9e0ff */
[----:B------:R-:W4:Y:S03]  /*87860*/  LDL.LU.64 R22, [R1+0x1ab0] ;  /* 0x001ab00001167983 */ /* 0x000f260000300a00 */
[----:B------:R-:W-:Y:S01]  /*87870*/  IADD3.X R45, R19, R3, RZ, P4, !PT ;  /* 0x00000003132d7210 */ /* 0x000fe200027fe4ff */
[----:B------:R-:W-:-:S05]  /*87880*/  IADD3 R18, P4, R20, R4, RZ ;  /* 0x0000000414127210 */ /* 0x000fca0007f9e0ff */
[----:B------:R-:W-:Y:S02]  /*87890*/  IMAD.X R19, R21, 0x1, R3, P4 ;  /* 0x0000000115137824 */ /* 0x000fe400020e0603 */
[----:B------:R-:W4:Y:S01]  /*878a0*/  LDL.LU.64 R20, [R1+0x1aa8] ;  /* 0x001aa80001147983 */ /* 0x000f220000300a00 */
[----:B------:R-:W4:Y:S01]  /*878b0*/  LDL.LU.64 R152, [R1+0x1ea8] ;  /* 0x001ea80001987983 */ /* 0x000f220000300a00 */
[----:B------:R-:W-:-:S04]  /*878c0*/  IADD3 R42, P4, R40, R4, RZ ;  /* 0x00000004282a7210 */ /* 0x000fc80007f9e0ff */
[----:B------:R-:W-:Y:S01]  /*878d0*/  IADD3.X R43, R41, R3, RZ, P4, !PT ;  /* 0x00000003292b7210 */ /* 0x000fe200027fe4ff */
[----:B------:R-:W-:-:S05]  /*878e0*/  IADD3 R40, P4, R38, R4, RZ ;  /* 0x0000000426287210 */ /* 0x000fca0007f9e0ff */
[----:B------:R-:W-:Y:S01]  /*878f0*/  IMAD.X R41, R39, 0x1, R3, P4 ;  /* 0x0000000127297824 */ /* 0x000fe200020e0603 */
[----:B--2---:R-:W-:-:S04]  /*87900*/  IADD3 R38, P4, R36, R4, RZ ;  /* 0x0000000424267210 */ /* 0x004fc80007f9e0ff */
[----:B------:R-:W-:Y:S01]  /*87910*/  IADD3.X R39, R37, R3, RZ, P4, !PT ;  /* 0x0000000325277210 */ /* 0x000fe200027fe4ff */
[----:B------:R-:W-:-:S05]  /*87920*/  IADD3 R36, P4, R34, R4, RZ ;  /* 0x0000000422247210 */ /* 0x000fca0007f9e0ff */
[----:B------:R-:W-:Y:S01]  /*87930*/  IMAD.X R37, R35, 0x1, R3, P4 ;  /* 0x0000000123257824 */ /* 0x000fe200020e0603 */
[----:B------:R-:W-:-:S04]  /*87940*/  IADD3 R34, P4, R32, R4, RZ ;  /* 0x0000000420227210 */ /* 0x000fc80007f9e0ff */
[----:B------:R-:W-:Y:S01]  /*87950*/  IADD3.X R35, R33, R3, RZ, P4, !PT ;  /* 0x0000000321237210 */ /* 0x000fe200027fe4ff */
[----:B---3--:R-:W-:-:S05]  /*87960*/  IADD3 R32, P4, R30, R4, RZ ;  /* 0x000000041e207210 */ /* 0x008fca0007f9e0ff */
[----:B------:R-:W-:Y:S01]  /*87970*/  IMAD.X R33, R31, 0x1, R3, P4 ;  /* 0x000000011f217824 */ /* 0x000fe200020e0603 */
[----:B------:R-:W-:Y:S02]  /*87980*/  SEL R2, R2, RZ, !P0 ;  /* 0x000000ff02027207 */ /* 0x000fe40004000000 */
[----:B------:R-:W-:Y:S02]  /*87990*/  ISETP.GT.AND P3, PT, R0, 0x35, PT ;  /* 0x000000350000780c */ /* 0x000fe40003f64270 */
[----:B------:R-:W-:Y:S02]  /*879a0*/  ISETP.NE.U32.AND P1, PT, R2, RZ, PT ;  /* 0x000000ff0200720c */ /* 0x000fe40003f25070 */
[----:B------:R-:W-:-:S04]  /*879b0*/  SEL R2, RZ, 0x4, !P3 ;  /* 0x00000004ff027807 */ /* 0x000fc80005800000 */
[----:B------:R-:W-:-:S04]  /*879c0*/  SEL R2, R2, RZ, !P0 ;  /* 0x000000ff02027207 */ /* 0x000fc80004000000 */
[----:B------:R-:W-:Y:S02]  /*879d0*/  ISETP.NE.U32.AND P3, PT, R2, RZ, PT ;  /* 0x000000ff0200720c */ /* 0x000fe40003f65070 */
[----:B------:R-:W-:Y:S01]  /*879e0*/  MOV R154, R182 ;  /* 0x000000b6009a7202 */ /* 0x000fe20000000f00 */
[----:B------:R-:W-:Y:S02]  /*879f0*/  IMAD.MOV.U32 R155, RZ, RZ, R181 ;  /* 0x000000ffff9b7224 */ /* 0x000fe400078e00b5 */
[----:B------:R-:W-:Y:S02]  /*87a00*/  IMAD.MOV.U32 R179, RZ, RZ, R185 ;  /* 0x000000ffffb37224 */ /* 0x000fe400078e00b9 */
[----:B------:R-:W-:Y:S01]  /*87a10*/  IMAD.MOV.U32 R181, RZ, RZ, R183 ;  /* 0x000000ffffb57224 */ /* 0x000fe200078e00b7 */
[----:B------:R-:W-:Y:S01]  /*87a20*/  MOV R182, R154 ;  /* 0x0000009a00b67202 */ /* 0x000fe20000000f00 */
[----:B------:R-:W-:Y:S01]  /*87a30*/  IMAD.MOV.U32 R183, RZ, RZ, R155 ;  /* 0x000000ffffb77224 */ /* 0x000fe200078e009b */
[----:B------:R-:W-:-:S02]  /*87a40*/  MOV R178, R186 ;  /* 0x000000ba00b27202 */ /* 0x000fc40000000f00 */
[----:B------:R-:W-:Y:S01]  /*87a50*/  MOV R176, R188 ;  /* 0x000000bc00b07202 */ /* 0x000fe20000000f00 */
[----:B------:R-:W-:Y:S01]  /*87a60*/  IMAD.MOV.U32 R177, RZ, RZ, R187 ;  /* 0x000000ffffb17224 */ /* 0x000fe200078e00bb */
[----:B------:R1:W-:Y:S01]  /*87a70*/  STL.64 [R1+0x2210], R154 ;  /* 0x0022109a01007387 */ /* 0x0003e20000100a00 */
        /* <DEDUP_REMOVED lines=18> */
[----:B-1----:R-:W-:Y:S01]  /*87ba0*/  MOV R154, R208 ;  /* 0x000000d0009a7202 */ /* 0x002fe20000000f00 */
[----:B------:R-:W-:Y:S01]  /*87bb0*/  IMAD.MOV.U32 R155, RZ, RZ, R207 ;  /* 0x000000ffff9b7224 */ /* 0x000fe200078e00cf */
[----:B----4-:R-:W-:-:S04]  /*87bc0*/  IADD3 R30, P4, R8, R4, RZ ;  /* 0x00000004081e7210 */ /* 0x010fc80007f9e0ff */
        /* <DEDUP_REMOVED lines=10> */
[--C-:B------:R-:W-:Y:S01]  /*87c70*/  IMAD.X R25, R23, 0x1, R3.reuse, P4 ;  /* 0x0000000117197824 */ /* 0x100fe200020e0603 */
[----:B------:R-:W-:Y:S02]  /*87c80*/  ISETP.GT.AND P4, PT, R0, 0x39, PT ;  /* 0x000000390000780c */ /* 0x000fe40003f84270 */
[-C--:B------:R-:W-:Y:S02]  /*87c90*/  IADD3 R22, P5, R20, R4.reuse, RZ ;  /* 0x0000000414167210 */ /* 0x080fe40007fbe0ff */
[----:B------:R-:W-:Y:S01]  /*87ca0*/  SEL R2, RZ, 0x4, !P4 ;  /* 0x00000004ff027807 */ /* 0x000fe20006000000 */
[----:B------:R-:W-:Y:S01]  /*87cb0*/  IADD3 R20, P4, R152, R4, RZ ;  /* 0x0000000498147210 */ /* 0x000fe20007f9e0ff */
[----:B------:R-:W-:Y:S02]  /*87cc0*/  IADD3.X R23, R21, R3, RZ, P5, !PT ;  /* 0x0000000315177210 */ /* 0x000fe40002ffe4ff */
[----:B------:R-:W-:Y:S02]  /*87cd0*/  MOV R152, R180 ;  /* 0x000000b400987202 */ /* 0x000fe40000000f00 */
[----:B------:R-:W-:-:S02]  /*87ce0*/  IMAD.X R21, R153, 0x1, R3, P4 ;  /* 0x0000000199157824 */ /* 0x000fc400020e0603 */
[----:B------:R-:W-:Y:S01]  /*87cf0*/  IMAD.MOV.U32 R153, RZ, RZ, R7 ;  /* 0x000000ffff997224 */ /* 0x000fe200078e0007 */
[----:B------:R-:W-:Y:S01]  /*87d00*/  MOV R180, R184 ;  /* 0x000000b800b47202 */ /* 0x000fe20000000f00 */
[----:B------:R-:W-:Y:S02]  /*87d10*/  MOV R184, R152 ;  /* 0x0000009800b87202 */ /* 0x000fe40000000f00 */
[----:B------:R-:W-:Y:S01]  /*87d20*/  IMAD.MOV.U32 R185, RZ, RZ, R153 ;  /* 0x000000ffffb97224 */ /* 0x000fe200078e0099 */
[----:B------:R1:W-:Y:S01]  /*87d30*/  STL.64 [R1+0x2218], R152 ;  /* 0x0022189801007387 */ /* 0x0003e20000100a00 */
[----:B------:R-:W-:Y:S02]  /*87d40*/  STL.64 [R1+0x2208], R180 ;  /* 0x002208b401007387 */ /* 0x000fe40000100a00 */
[----:B------:R-:W-:Y:S01]  /*87d50*/  STL.64 [R1+0x2200], R178 ;  /* 0x002200b201007387 */ /* 0x000fe20000100a00 */
[----:B------:R2:W-:Y:S01]  /*87d60*/  LDGSTS.E [R6+0x14800], [R184.64], P6 ;  /* 0x14800000b8067fae */ /* 0x0005e2000b121844 */
[----:B------:R2:W-:Y:S01]  /*87d70*/  LDGSTS.E [R6+0x14880], [R182.64], P6 ;  /* 0x14880000b6067fae */ /* 0x0005e2000b121844 */
[----:B------:R-:W-:Y:S01]  /*87d80*/  SEL R2, R2, RZ, !P0 ;  /* 0x000000ff02027207 */ /* 0x000fe20004000000 */
[----:B------:R-:W-:Y:S01]  /*87d90*/  STL.64 [R1+0x21f8], R176 ;  /* 0x0021f8b001007387 */ /* 0x000fe20000100a00 */
[----:B------:R2:W-:Y:S01]  /*87da0*/  LDGSTS.E [R6+0x14900], [R180.64], P6 ;  /* 0x14900000b4067fae */ /* 0x0005e2000b121844 */
[----:B------:R-:W-:-:S03]  /*87db0*/  ISETP.GT.AND P5, PT, R0, 0x3d, PT ;  /* 0x0000003d0000780c */ /* 0x000fc60003fa4270 */
[----:B------:R-:W-:Y:S01]  /*87dc0*/  STL.64 [R1+0x21f0], R174 ;  /* 0x0021f0ae01007387 */ /* 0x000fe20000100a00 */
[----:B------:R3:W-:Y:S02]  /*87dd0*/  LDGSTS.E [R6+0x14980], [R178.64], P6 ;  /* 0x14980000b2067fae */ /* 0x0007e4000b121844 */
[----:B------:R-:W-:Y:S02]  /*87de0*/  STL.64 [R1+0x21e8], R172 ;  /* 0x0021e8ac01007387 */ /* 0x000fe40000100a00 */
[----:B------:R2:W-:Y:S01]  /*87df0*/  LDGSTS.E [R6+0x14a00], [R176.64], P6 ;  /* 0x14a00000b0067fae */ /* 0x0005e2000b121844 */
[----:B------:R-:W-:Y:S04]  /*87e00*/  STL.64 [R1+0x21e0], R168 ;  /* 0x0021e0a801007387 */ /* 0x000fe80000100a00 */
[----:B------:R2:W-:Y:S01]  /*87e10*/  LDGSTS.E [R6+0x14a80], [R174.64], P6 ;  /* 0x14a80000ae067fae */ /* 0x0005e2000b121844 */
[----:B------:R-:W-:Y:S01]  /*87e20*/  ISETP.NE.U32.AND P4, PT, R2, RZ, PT ;  /* 0x000000ff0200720c */ /* 0x000fe20003f85070 */
[----:B------:R4:W-:Y:S02]  /*87e30*/  STL.64 [R1+0x21d8], R166 ;  /* 0x0021d8a601007387 */ /* 0x0009e40000100a00 */
[----:B------:R2:W-:Y:S01]  /*87e40*/  LDGSTS.E [R6+0x14b00], [R172.64], P6 ;  /* 0x14b00000ac067fae */ /* 0x0005e2000b121844 */
[----:B------:R-:W-:Y:S01]  /*87e50*/  SEL R2, RZ, 0x4, !P5 ;  /* 0x00000004ff027807 */ /* 0x000fe20006800000 */
[----:B------:R2:W-:Y:S04]  /*87e60*/  STL.64 [R1+0x21d0], R164 ;  /* 0x0021d0a401007387 */ /* 0x0005e80000100a00 */
[----:B------:R2:W-:Y:S01]  /*87e70*/  LDGSTS.E [R6+0x14b80], [R168.64], P6 ;  /* 0x14b80000a8067fae */ /* 0x0005e2000b121844 */
[----:B------:R-:W-:Y:S01]  /*87e80*/  ISETP.GT.AND P5, PT, R0, 0x2, PT ;  /* 0x000000020000780c */ /* 0x000fe20003fa4270 */
[----:B------:R2:W-:Y:S01]  /*87e90*/  STL.64 [R1+0x21c8], R162 ;  /* 0x0021c8a201007387 */ /* 0x0005e20000100a00 */
[----:B-1----:R-:W-:Y:S01]  /*87ea0*/  MOV R152, R210 ;  /* 0x000000d200987202 */ /* 0x002fe20000000f00 */
[----:B------:R-:W-:Y:S01]  /*87eb0*/  IMAD.MOV.U32 R153, RZ, RZ, R209 ;  /* 0x000000ffff997224 */ /* 0x000fe200078e00d1 */
[----:B------:R4:W-:Y:S04]  /*87ec0*/  LDGSTS.E [R6+0x14c00], [R166.64], P6 ;  /* 0x14c00000a6067fae */ /* 0x0009e8000b121844 */
[----:B------:R1:W-:Y:S01]  /*87ed0*/  STL.64 [R1+0x21c0], R160 ;  /* 0x0021c0a001007387 */ /* 0x0003e20000100a00 */
[----:B------:R2:W-:Y:S02]  /*87ee0*/  LDGSTS.E [R6+0x14c80], [R164.64], P6 ;  /* 0x14c80000a4067fae */ /* 0x0005e4000b121844 */
[----:B------:R1:W-:Y:S02]  /*87ef0*/  STL.64 [R1+0x21b8], R158 ;  /* 0x0021b89e01007387 */ /* 0x0003e40000100a00 */
[----:B------:R1:W-:Y:S01]  /*87f00*/  LDGSTS.E [R6+0x14d00], [R162.64], P6 ;  /* 0x14d00000a2067fae */ /* 0x0003e2000b121844 */
[----:B------:R-:W-:Y:S01]  /*87f10*/  SEL R2, R2, RZ, !P0 ;  /* 0x000000ff02027207 */ /* 0x000fe20004000000 */
[----:B------:R3:W-:Y:S04]  /*87f20*/  STL.64 [R1+0x21b0], R156 ;  /* 0x0021b09c01007387 */ /* 0x0007e80000100a00 */
[----:B------:R3:W-:Y:S01]  /*87f30*/  LDGSTS.E [R6+0x14d80], [R160.64], P6 ;  /* 0x14d80000a0067fae */ /* 0x0007e2000b121844 */
[----:B------:R-:W-:Y:S01]  /*87f40*/  SEL R151, RZ, 0x4, !P5 ;  /* 0x00000004ff977807 */ /* 0x000fe20006800000 */
[----:B------:R3:W-:Y:S02]  /*87f50*/  STL.64 [R1+0x21a8], R154 ;  /* 0x0021a89a01007387 */ /* 0x0007e40000100a00 */
[----:B------:R3:W-:Y:S01]  /*87f60*/  LDGSTS.E [R6+0x14e00], [R158.64], P6 ;  /* 0x14e000009e067fae */ /* 0x0007e2000b121844 */
[----:B----4-:R-:W-:Y:S01]  /*87f70*/  MOV R166, R220 ;  /* 0x000000dc00a67202 */ /* 0x010fe20000000f00 */
[----:B------:R-:W-:Y:S01]  /*87f80*/  IMAD.MOV.U32 R167, RZ, RZ, R211 ;  /* 0x000000ffffa77224 */ /* 0x000fe200078e00d3 */
[----:B--2---:R-:W-:Y:S01]  /*87f90*/  MOV R164, R222 ;  /* 0x000000de00a47202 */ /* 0x004fe20000000f00 */
[----:B------:R-:W-:Y:S01]  /*87fa0*/  IMAD.MOV.U32 R165, RZ, RZ, R221 ;  /* 0x000000ffffa57224 */ /* 0x000fe200078e00dd */
[----:B-1----:R-:W-:Y:S01]  /*87fb0*/  MOV R162, R224 ;  /* 0x000000e000a27202 */ /* 0x002fe20000000f00 */
[----:B------:R-:W-:Y:S01]  /*87fc0*/  IMAD.MOV.U32 R163, RZ, RZ, R223 ;  /* 0x000000ffffa37224 */ /* 0x000fe200078e00df */
[----:B------:R1:W-:Y:S01]  /*87fd0*/  STL.64 [R1+0x21a0], R152 ;  /* 0x0021a09801007387 */ /* 0x0003e20000100a00 */
[----:B---3--:R-:W-:Y:S01]  /*87fe0*/  MOV R160, R226 ;  /* 0x000000e200a07202 */ /* 0x008fe20000000f00 */
[----:B------:R-:W-:-:S02]  /*87ff0*/  IMAD.MOV.U32 R161, RZ, RZ, R225 ;  /* 0x000000ffffa17224 */ /* 0x000fc400078e00e1 */
[----:B------:R2:W-:Y:S01]  /*88000*/  LDGSTS.E [R6+0x14e80], [R156.64], P6 ;  /* 0x14e800009c067fae */ /* 0x0005e2000b121844 */
[----:B------:R-:W-:Y:S01]  /*88010*/  MOV R158, R228 ;  /* 0x000000e4009e7202 */ /* 0x000fe20000000f00 */
[----:B------:R-:W-:Y:S02]  /*88020*/  IMAD.MOV.U32 R159, RZ, RZ, R227 ;  /* 0x000000ffff9f7224 */ /* 0x000fe400078e00e3 */
[----:B------:R3:W-:Y:S01]  /*88030*/  LDGSTS.E [R6+0x14f00], [R154.64], P6 ;  /* 0x14f000009a067fae */ /* 0x0007e2000b121844 */
[----:B------:R-:W-:Y:S01]  /*88040*/  STL.64 [R1+0x1e98], R166 ;  /* 0x001e98a601007387 */ /* 0x000fe20000100a00 */
[----:B------:R-:W-:-:S03]  /*88050*/  ISETP.NE.U32.AND P5, PT, R2, RZ, PT ;  /* 0x000000ff0200720c */ /* 0x000fc60003fa5070 */
[----:B------:R1:W-:Y:S01]  /*88060*/  LDGSTS.E [R6+0x14f80], [R152.64], P6 ;  /* 0x14f8000098067fae */ /* 0x0003e2000b121844 */
[----:B------:R-:W-:Y:S01]  /*88070*/  STL.64 [R1+0x1e90], R164 ;  /* 0x001e90a401007387 */ /* 0x000fe20000100a00 */
[----:B------:R-:W-:Y:S01]  /*88080*/  SEL R2, R151, RZ, !P0 ;  /* 0x000000ff97027207 */ /* 0x000fe20004000000 */
[----:B------:R-:W-:Y:S01]  /*88090*/  STL.64 [R1+0x1e88], R162 ;  /* 0x001e88a201007387 */ /* 0x000fe20000100a00 */
[----:B--2---:R-:W-:Y:S01]  /*880a0*/  MOV R156, R230 ;  /* 0x000000e6009c7202 */ /* 0x004fe20000000f00 */
[----:B------:R-:W-:Y:S01]  /*880b0*/  IMAD.MOV.U32 R157, RZ, RZ, R229 ;  /* 0x000000ffff9d7224 */ /* 0x000fe200078e00e5 */
[----:B---3--:R-:W-:Y:S01]  /*880c0*/  MOV R154, R232 ;  /* 0x000000e8009a7202 */ /* 0x008fe20000000f00 */
[----:B------:R-:W-:Y:S01]  /*880d0*/  IMAD.MOV.U32 R155, RZ, RZ, R231 ;  /* 0x000000ffff9b7224 */ /* 0x000fe200078e00e7 */
[----:B------:R-:W-:Y:S01]  /*880e0*/  STL.64 [R1+0x1e80], R160 ;  /* 0x001e80a001007387 */ /* 0x000fe20000100a00 */
[----:B-1----:R-:W-:Y:S01]  /*880f0*/  MOV R152, R234 ;  /* 0x000000ea00987202 */ /* 0x002fe20000000f00 */
[----:B------:R-:W-:Y:S01]  /*88100*/  IMAD.MOV.U32 R153, RZ, RZ, R233 ;  /* 0x000000ffff997224 */ /* 0x000fe200078e00e9 */
[----:B------:R-:W-:Y:S01]  /*88110*/  MOV R151, R235 ;  /* 0x000000eb00977202 */ /* 0x000fe20000000f00 */
        /* <DEDUP_REMOVED lines=10> */
[----:B------:R-:W2:Y:S01]  /*881c0*/  LDL.LU R7, [R1+0x3af0] ;  /* 0x003af00001077983 */ /* 0x000ea20000300800 */
        /* <DEDUP_REMOVED lines=16> */
[----:B------:R-:W-:Y:S01]  /*882d0*/  STL.64 [R1+0x1e28], R138 ;  /* 0x001e288a01007387 */ /* 0x000fe20000100a00 */
[----:B------:R-:W-:Y:S03]  /*882e0*/  STL.64 [R1+0x1e20], R136 ;  /* 0x001e208801007387 */ /* 0x000fe60000100a00 */
        /* <DEDUP_REMOVED lines=53> */
[----:B------:R1:W-:Y:S03]  /*88640*/  LDGSTS.E [R6+0x1ea80], [R36.64], P5 ;  /* 0x1ea8000024067fae */ /* 0x0003e6000a921844 */
        /* <DEDUP_REMOVED lines=9> */
[----:B------:R1:W-:Y:S01]  /*886e0*/  LDGSTS.E [R6+0x1ef00], [R22.64], P5 ;  /* 0x1ef0000016067fae */ /* 0x0003e2000a921844 */
[----:B------:R-:W-:Y:S01]  /*886f0*/  ISETP.NE.U32.AND P6, PT, R2, RZ, PT ;  /* 0x000000ff0200720c */ /* 0x000fe20003fc5070 */
        /* <DEDUP_REMOVED lines=45> */
[----:B------:R3:W-:Y:S01]  /*889d0*/  STL.64 [R1+0x1b48], R14 ;  /* 0x001b480e01007387 */ /* 0x0007e20000100a00 */
[----:B------:R-:W-:Y:S01]  /*889e0*/  STL.64 [R1+0x1b40], R50 ;  /* 0x001b403201007387 */ /* 0x000fe20000100a00 */
[----:B------:R-:W-:Y:S02]  /*889f0*/  STL.64 [R1+0x1b38], R48 ;  /* 0x001b383001007387 */ /* 0x000fe40000100a00 */
[----:B------:R-:W-:Y:S02]  /*88a00*/  STL.64 [R1+0x1b30], R46 ;  /* 0x001b302e01007387 */ /* 0x000fe40000100a00 */
[----:B------:R4:W-:Y:S01]  /*88a10*/  STL.64 [R1+0x1b28], R12 ;  /* 0x001b280c01007387 */ /* 0x0009e20000100a00 */
[----:B------:R1:W-:Y:S01]  /*88a20*/  STL.64 [R1+0x1b20], R10 ;  /* 0x001b200a01007387 */ /* 0x0003e20000100a00 */
[----:B------:R-:W-:Y:S02]  /*88a30*/  STL.64 [R1+0x1b18], R44 ;  /* 0x001b182c01007387 */ /* 0x000fe40000100a00 */
[----:B------:R2:W-:Y:S02]  /*88a40*/  STL.64 [R1+0x1b10], R18 ;  /* 0x001b101201007387 */ /* 0x0005e40000100a00 */
[----:B------:R-:W-:Y:S01]  /*88a50*/  STL.64 [R1+0x1b08], R42 ;  /* 0x001b082a01007387 */ /* 0x000fe20000100a00 */
[----:B------:R-:W-:Y:S01]  /*88a60*/  STL.64 [R1+0x1b00], R40 ;  /* 0x001b002801007387 */ /* 0x000fe20000100a00 */
[----:B------:R-:W-:Y:S02]  /*88a70*/  STL.64 [R1+0x1af8], R38 ;  /* 0x001af82601007387 */ /* 0x000fe40000100a00 */
[----:B------:R-:W-:Y:S02]  /*88a80*/  STL.64 [R1+0x1af0], R36 ;  /* 0x001af02401007387 */ /* 0x000fe40000100a00 */
[----:B------:R-:W-:Y:S01]  /*88a90*/  STL.64 [R1+0x1ae8], R34 ;  /* 0x001ae82201007387 */ /* 0x000fe20000100a00 */
[----:B------:R-:W-:Y:S01]  /*88aa0*/  STL.64 [R1+0x1ae0], R32 ;  /* 0x001ae02001007387 */ /* 0x000fe20000100a00 */
[----:B------:R-:W-:Y:S02]  /*88ab0*/  STL.64 [R1+0x1ad8], R30 ;  /* 0x001ad81e01007387 */ /* 0x000fe40000100a00 */
[----:B------:R2:W-:Y:S02]  /*88ac0*/  STL.64 [R1+0x1ad0], R8 ;  /* 0x001ad00801007387 */ /* 0x0005e40000100a00 */
[----:B------:R-:W-:Y:S01]  /*88ad0*/  STL.64 [R1+0x1ac8], R28 ;  /* 0x001ac81c01007387 */ /* 0x000fe20000100a00 */
[----:B------:R2:W-:Y:S01]  /*88ae0*/  STL.64 [R1+0x1ac0], R16 ;  /* 0x001ac01001007387 */ /* 0x0005e20000100a00 */
[----:B------:R-:W-:Y:S02]  /*88af0*/  STL.64 [R1+0x1ab8], R26 ;  /* 0x001ab81a01007387 */ /* 0x000fe40000100a00 */
[----:B------:R-:W-:Y:S02]  /*88b00*/  STL.64 [R1+0x1ab0], R24 ;  /* 0x001ab01801007387 */ /* 0x000fe40000100a00 */
[----:B------:R-:W-:Y:S01]  /*88b10*/  STL.64 [R1+0x1aa8], R22 ;  /* 0x001aa81601007387 */ /* 0x000fe20000100a00 */
[----:B------:R-:W-:Y:S01]  /*88b20*/  STL.64 [R1+0x1ea8], R20 ;  /* 0x001ea81401007387 */ /* 0x000fe20000100a00 */
[----:B---3--:R-:W3:Y:S02]  /*88b30*/  LDL.LU R15, [R1+0x39e0] ;  /* 0x0039e000010f7983 */ /* 0x008ee40000300800 */
[----:B----4-:R-:W4:Y:S02]  /*88b40*/  LDL.LU R12, [R1+0x39e4] ;  /* 0x0039e400010c7983 */ /* 0x010f240000300800 */
[----:B-1----:R-:W4:Y:S01]  /*88b50*/  LDL.LU R10, [R1+0x39dc] ;  /* 0x0039dc00010a7983 */ /* 0x002f220000300800 */
[----:B--2---:R-:W2:Y:S01]  /*88b60*/  LDL.LU R19, [R1+0x39d8] ;  /* 0x0039d80001137983 */ /* 0x004ea20000300800 */
[----:B------:R-:W2:Y:S02]  /*88b70*/  LDL.LU R14, [R1+0x39d0] ;  /* 0x0039d000010e7983 */ /* 0x000ea40000300800 */
[----:B------:R-:W2:Y:S02]  /*88b80*/  LDL.LU R11, [R1+0x39d4] ;  /* 0x0039d400010b7983 */ /* 0x000ea40000300800 */
[----:B------:R-:W2:Y:S01]  /*88b90*/  LDL.LU R8, [R1+0x39cc] ;  /* 0x0039cc0001087983 */ /* 0x000ea20000300800 */
[----:B------:R-:W2:Y:S01]  /*88ba0*/  LDL.LU R17, [R1+0x39c8] ;  /* 0x0039c80001117983 */ /* 0x000ea20000300800 */
[----:B------:R-:W2:Y:S01]  /*88bb0*/  LDL.LU R16, [R1+0x39c0] ;  /* 0x0039c00001107983 */ /* 0x000ea20000300800 */
[----:B------:R-:W-:Y:S01]  /*88bc0*/  LOP3.LUT R179, R179, 0x1f, RZ, 0xc0, !PT ;  /* 0x0000001fb3b37812 */ /* 0x000fe200078ec0ff */
[----:B------:R-:W2:Y:S01]  /*88bd0*/  LDL.LU R13, [R1+0x39c4] ;  /* 0x0039c400010d7983 */ /* 0x000ea20000300800 */
[----:B------:R-:W2:Y:S03]  /*88be0*/  LDL.LU R9, [R1+0x39bc] ;  /* 0x0039bc0001097983 */ /* 0x000ea60000300800 */
[----:B------:R-:W-:Y:S01]  /*88bf0*/  IMAD.SHL.U32 R179, R179, 0x4, RZ ;  /* 0x00000004b3b37824 */ /* 0x000fe200078e00ff */
[----:B------:R-:W-:-:S04]  /*88c00*/  MOV R6, R7 ;  /* 0x0000000700067202 */ /* 0x000fc80000000f00 */
[----:B------:R-:W-:-:S05]  /*88c10*/  LOP3.LUT R2, R179, 0x40, RZ, 0x3c, !PT ;  /* 0x00000040b3027812 */ /* 0x000fca00078e3cff */
[----:B------:R-:W-:Y:S01]  /*88c20*/  IMAD R2, R252, 0x20000, R2 ;  /* 0x00020000fc027824 */ /* 0x000fe200078e0202 */
[----:B---3--:R-:W-:-:S05]  /*88c30*/  IADD3.X R15, R15, R3, RZ, P1, !PT ;  /* 0x000000030f0f7210 */ /* 0x008fca0000ffe4ff */
[----:B------:R1:W-:Y:S01]  /*88c40*/  STL [R1+0x39e0], R15 ;  /* 0x0039e00f01007387 */ /* 0x0003e20000100800 */
[----:B------:R-:W3:Y:S02]  /*88c50*/  LDL.LU R18, [R1+0x39b8] ;  /* 0x0039b80001127983 */ /* 0x000ee40000300800 */
[----:B------:R-:W-:Y:S01]  /*88c60*/  IMAD.MOV.U32 R7, RZ, RZ, R15 ;  /* 0x000000ffff077224 */ /* 0x000fe200078e000f */
[-C--:B----4-:R-:W-:Y:S02]  /*88c70*/  IADD3 R12, P1, R12, R4.reuse, RZ ;  /* 0x000000040c0c7210 */ /* 0x090fe40007f3e0ff */
[----:B------:R-:W-:Y:S01]  /*88c80*/  IADD3 R10, P2, R10, R4, RZ ;  /* 0x000000040a0a7210 */ /* 0x000fe20007f5e0ff */
[----:B-1----:R-:W4:Y:S01]  /*88c90*/  LDL.LU R15, [R1+0x39b0] ;  /* 0x0039b000010f7983 */ /* 0x002f220000300800 */
[----:B--2---:R-:W-:-:S03]  /*88ca0*/  IADD3.X R19, R19, R3, RZ, P1, !PT ;  /* 0x0000000313137210 */ /* 0x004fc60000ffe4ff */
[----:B------:R-:W-:Y:S02]  /*88cb0*/  IMAD.X R14, R14, 0x1, R3, P2 ;  /* 0x000000010e0e7824 */ /* 0x000fe400010e0603 */
[----:B------:R1:W-:Y:S01]  /*88cc0*/  STL [R1+0x39e4], R12 ;  /* 0x0039e40c01007387 */ /* 0x0003e20000100800 */
[----:B------:R2:W-:Y:S04]  /*88cd0*/  LDGSTS.E [R2+0x1000], [R6.64], P6 ;  /* 0x0100000006027fae */ /* 0x0005e8000b121844 */
[----:B------:R1:W-:Y:S01]  /*88ce0*/  STL [R1+0x39d8], R19 ;  /* 0x0039d81301007387 */ /* 0x0003e20000100800 */
[----:B------:R-:W-:Y:S01]  /*88cf0*/  STL [R1+0x39dc], R10 ;  /* 0x0039dc0a01007387 */ /* 0x000fe20000100800 */
[----:B--2---:R-:W-:Y:S02]  /*88d00*/  MOV R6, R12 ;  /* 0x0000000c00067202 */ /* 0x004fe40000000f00 */
[----:B-1----:R-:W2:Y:S01]  /*88d10*/  LDL.LU R12, [R1+0x39b4] ;  /* 0x0039b400010c7983 */ /* 0x002ea20000300800 */
[----:B------:R1:W-:Y:S02]  /*88d20*/  STL [R1+0x39d0], R14 ;  /* 0x0039d00e01007387 */ /* 0x0003e40000100800 */
[----:B------:R-:W-:-:S02]  /*88d30*/  IMAD.MOV.U32 R7, RZ, RZ, R19 ;  /* 0x000000ffff077224 */ /* 0x000fc400078e0013 */
[----:B------:R-:W2:Y:S01]  /*88d40*/  LDL.LU R20, [R1+0x39ac] ;  /* 0x0039ac0001147983 */ /* 0x000ea20000300800 */
[----:B------:R-:W2:Y:S01]  /*88d50*/  LDL.LU R19, [R1+0x39a8] ;  /* 0x0039a80001137983 */ /* 0x000ea20000300800 */
[----:B------:R-:W2:Y:S01]  /*88d60*/  LDL.LU R21, [R1+0x39a0] ;  /* 0x0039a00001157983 */ /* 0x000ea20000300800 */
[-C--:B------:R-:W-:Y:S02]  /*88d70*/  IADD3 R11, P1, R11, R4.reuse, RZ ;  /* 0x000000040b0b7210 */ /* 0x080fe40007f3e0ff */
[----:B------:R1:W-:Y:S01]  /*88d80*/  LDGSTS.E [R2+0x1080], [R6.64], P6 ;  /* 0x0108000006027fae */ /* 0x0003e2000b121844 */
[----:B------:R-:W-:Y:S02]  /*88d90*/  IADD3 R8, P2, R8, R4, RZ ;  /* 0x0000000408087210 */ /* 0x000fe40007f5e0ff */
[----:B------:R-:W-:Y:S02]  /*88da0*/  IADD3.X R17, R17, R3, RZ, P1, !PT ;  /* 0x0000000311117210 */ /* 0x000fe40000ffe4ff */
[----:B-1----:R-:W-:Y:S01]  /*88db0*/  MOV R6, R10 ;  /* 0x0000000a00067202 */ /* 0x002fe20000000f00 */
[----:B------:R-:W-:-:S02]  /*88dc0*/  IMAD.MOV.U32 R7, RZ, RZ, R14 ;  /* 0x000000ffff077224 */ /* 0x000fc400078e000e */
[----:B------:R-:W2:Y:S01]  /*88dd0*/  LDL.LU R14, [R1+0x39a4] ;  /* 0x0039a400010e7983 */ /* 0x000ea20000300800 */
[----:B------:R-:W2:Y:S02]  /*88de0*/  LDL.LU R10, [R1+0x399c] ;  /* 0x00399c00010a7983 */ /* 0x000ea40000300800 */
[----:B------:R-:W-:Y:S01]  /*88df0*/  STL [R1+0x39d4], R11 ;  /* 0x0039d40b01007387 */ /* 0x000fe20000100800 */
[----:B------:R1:W-:Y:S01]  /*88e00*/  LDGSTS.E [R2+0x1100], [R6.64], P6 ;  /* 0x0110000006027fae */ /* 0x0003e2000b121844 */
[----:B------:R1:W-:Y:S02]  /*88e10*/  STL [R1+0x39c8], R17 ;  /* 0x0039c81101007387 */ /* 0x0003e40000100800 */
[----:B------:R-:W-:Y:S02]  /*88e20*/  STL [R1+0x39cc], R8 ;  /* 0x0039cc0801007387 */ /* 0x000fe40000100800 */
[----:B------:R-:W-:Y:S02]  /*88e30*/  IMAD.X R16, R16, 0x1, R3, P2 ;  /* 0x0000000110107824 */ /* 0x000fe400010e0603 */
[----:B-1----:R-:W-:-:S02]  /*88e40*/  IMAD.MOV.U32 R7, RZ, RZ, R17 ;  /* 0x000000ffff077224 */ /* 0x002fc400078e0011 */
[----:B------:R-:W2:Y:S01]  /*88e50*/  LDL.LU R17, [R1+0x3998] ;  /* 0x0039980001117983 */ /* 0x000ea20000300800 */
[----:B------:R-:W-:Y:S01]  /*88e60*/  MOV R6, R11 ;  /* 0x0000000b00067202 */ /* 0x000fe20000000f00 */
[----:B------:R1:W-:Y:S02]  /*88e70*/  STL [R1+0x39c0], R16 ;  /* 0x0039c01001007387 */ /* 0x0003e40000100800 */
[----:B------:R-:W2:Y:S01]  /*88e80*/  LDL.LU R11, [R1+0x3990] ;  /* 0x00399000010b7983 */ /* 0x000ea20000300800 */
[-C--:B------:R-:W-:Y:S01]  /*88e90*/  IADD3 R13, P1, R13, R4.reuse, RZ ;  /* 0x000000040d0d7210 */ /* 0x080fe20007f3e0ff */
[----:B------:R1:W-:Y:S01]  /*88ea0*/  LDGSTS.E [R2+0x1180], [R6.64], P6 ;  /* 0x0118000006027fae */ /* 0x0003e2000b121844 */
[----:B------:R-:W-:Y:S02]  /*88eb0*/  IADD3 R9, P2, R9, R4, RZ ;  /* 0x0000000409097210 */ /* 0x000fe40007f5e0ff */
[----:B-1----:R-:W-:Y:S01]  /*88ec0*/  MOV R6, R8 ;  /* 0x0000000800067202 */ /* 0x002fe20000000f00 */
[----:B------:R-:W-:-:S02]  /*88ed0*/  IMAD.MOV.U32 R7, RZ, RZ, R16 ;  /* 0x000000ffff077224 */ /* 0x000fc400078e0010 */
[----:B------:R-:W2:Y:S01]  /*88ee0*/  LDL.LU R16, [R1+0x3994] ;  /* 0x0039940001107983 */ /* 0x000ea20000300800 */
[----:B------:R-:W2:Y:S02]  /*88ef0*/  LDL.LU R8, [R1+0x398c] ;  /* 0x00398c0001087983 */ /* 0x000ea40000300800 */
[----:B------:R-:W-:Y:S01]  /*88f00*/  STL [R1+0x39c4], R13 ;  /* 0x0039c40d01007387 */ /* 0x000fe20000100800 */
[----:B------:R1:W-:Y:S02]  /*88f10*/  LDGSTS.E [R2+0x1200], [R6.64], P6 ;  /* 0x0120000006027fae */ /* 0x0003e4000b121844 */
[----:B-1----:R-:W-:Y:S02]  /*88f20*/  MOV R6, R13 ;  /* 0x0000000d00067202 */ /* 0x002fe40000000f00 */
[----:B---3--:R-:W-:-:S05]  /*88f30*/  IADD3.X R18, R18, R3, RZ, P1, !PT ;  /* 0x0000000312127210 */ /* 0x008fca0000ffe4ff */
[----:B------:R1:W-:Y:S01]  /*88f40*/  STL [R1+0x39b8], R18 ;  /* 0x0039b81201007387 */ /* 0x0003e20000100800 */
[----:B------:R-:W-:Y:S02]  /*88f50*/  IMAD.MOV.U32 R7, RZ, RZ, R18 ;  /* 0x000000ffff077224 */ /* 0x000fe400078e0012 */
[----:B------:R-:W-:Y:S02]  /*88f60*/  STL [R1+0x39bc], R9 ;  /* 0x0039bc0901007387 */ /* 0x000fe40000100800 */
[----:B----4-:R-:W-:Y:S01]  /*88f70*/  IMAD.X R15, R15, 0x1, R3, P2 ;  /* 0x000000010f0f7824 */ /* 0x010fe200010e0603 */
[----:B------:R3:W-:Y:S04]  /*88f80*/  LDGSTS.E [R2+0x1280], [R6.64], P6 ;  /* 0x0128000006027fae */ /* 0x0007e8000b121844 */
[----:B-1----:R-:W4:Y:S01]  /*88f90*/  LDL.LU R18, [R1+0x3988] ;  /* 0x0039880001127983 */ /* 0x002f220000300800 */
[----:B------:R1:W-:Y:S02]  /*88fa0*/  STL [R1+0x39b0], R15 ;  /* 0x0039b00f01007387 */ /* 0x0003e40000100800 */
[----:B------:R-:W4:Y:S01]  /*88fb0*/  LDL.LU R13, [R1+0x3980] ;  /* 0x00398000010d7983 */ /* 0x000f220000300800 */
[----:B---3--:R-:W-:-:S02]  /*88fc0*/  MOV R6, R9 ;  /* 0x0000000900067202 */ /* 0x008fc40000000f00 */
[-C--:B--2---:R-:W-:Y:S01]  /*88fd0*/  IADD3 R12, P1, R12, R4.reuse, RZ ;  /* 0x000000040c0c7210 */ /* 0x084fe20007f3e0ff */
[----:B------:R-:W-:Y:S01]  /*88fe0*/  IMAD.MOV.U32 R7, RZ, RZ, R15 ;  /* 0x000000ffff077224 */ /* 0x000fe200078e000f */
[----:B------:R-:W-:Y:S02]  /*88ff0*/  IADD3 R20, P2, R20, R4, RZ ;  /* 0x0000000414147210 */ /* 0x000fe40007f5e0ff */
[----:B------:R-:W-:Y:S01]  /*89000*/  IADD3.X R19, R19, R3, RZ, P1, !PT ;  /* 0x0000000313137210 */ /* 0x000fe20000ffe4ff */
[----:B-1----:R-:W2:Y:S01]  /*89010*/  LDL.LU R15, [R1+0x3984] ;  /* 0x00398400010f7983 */ /* 0x002ea20000300800 */
[----:B------:R-:W4:Y:S02]  /*89020*/  LDL.LU R9, [R1+0x397c] ;  /* 0x00397c0001097983 */ /* 0x000f240000300800 */
[----:B------:R-:W-:Y:S01]  /*89030*/  STL [R1+0x39b4], R12 ;  /* 0x0039b40c01007387 */ /* 0x000fe20000100800 */
[----:B------:R1:W-:Y:S04]  /*89040*/  LDGSTS.E [R2+0x1300], [R6.64], P6 ;  /* 0x0130000006027fae */ /* 0x0003e8000b121844 */
[----:B------:R1:W-:Y:S01]  /*89050*/  STL [R1+0x39a8], R19 ;  /* 0x0039a81301007387 */ /* 0x0003e20000100800 */
[----:B------:R-:W-:-:S02]  /*89060*/  IMAD.X R21, R21, 0x1, R3, P2 ;  /* 0x0000000115157824 */ /* 0x000fc400010e0603 */
[----:B------:R-:W-:Y:S02]  /*89070*/  STL [R1+0x39ac], R20 ;  /* 0x0039ac1401007387 */ /* 0x000fe40000100800 */
[----:B-1----:R-:W-:Y:S02]  /*89080*/  IMAD.MOV.U32 R7, RZ, RZ, R19 ;  /* 0x000000ffff077224 */ /* 0x002fe400078e0013 */
[----:B------:R-:W4:Y:S01]  /*89090*/  LDL.LU R19, [R1+0x3978] ;  /* 0x0039780001137983 */ /* 0x000f220000300800 */
[----:B------:R-:W-:Y:S01]  /*890a0*/  MOV R6, R12 ;  /* 0x0000000c00067202 */ /* 0x000fe20000000f00 */
[----:B------:R-:W-:Y:S02]  /*890b0*/  STL [R1+0x39a0], R21 ;  /* 0x0039a01501007387 */ /* 0x000fe40000100800 */
[----:B------:R-:W4:Y:S01]  /*890c0*/  LDL.LU R12, [R1+0x3970] ;  /* 0x00397000010c7983 */ /* 0x000f220000300800 */
[-C--:B------:R-:W-:Y:S01]  /*890d0*/  IADD3 R14, P1, R14, R4.reuse, RZ ;  /* 0x000000040e0e7210 */ /* 0x080fe20007f3e0ff */
[----:B------:R1:W-:Y:S01]  /*890e0*/  LDGSTS.E [R2+0x1380], [R6.64], P6 ;  /* 0x0138000006027fae */ /* 0x0003e2000b121844 */
[----:B------:R-:W-:-:S03]  /*890f0*/  IADD3 R10, P2, R10, R4, RZ ;  /* 0x000000040a0a7210 */ /* 0x000fc60007f5e0ff */
[----:B------:R-:W-:Y:S01]  /*89100*/  STL [R1+0x39a4], R14 ;  /* 0x0039a40e01007387 */ /* 0x000fe20000100800 */
[----:B------:R-:W-:Y:S02]  /*89110*/  IADD3.X R17, R17, R3, RZ, P1, !PT ;  /* 0x0000000311117210 */ /* 0x000fe40000ffe4ff */
[----:B-1----:R-:W-:Y:S01]  /*89120*/  MOV R6, R20 ;  /* 0x0000001400067202 */ /* 0x002fe20000000f00 */
[----:B------:R-:W-:Y:S02]  /*89130*/  IMAD.MOV.U32 R7, RZ, RZ, R21 ;  /* 0x000000ffff077224 */ /* 0x000fe400078e0015 */
[----:B------:R-:W-:-:S03]  /*89140*/  IMAD.X R11, R11, 0x1, R3, P2 ;  /* 0x000000010b0b7824 */ /* 0x000fc600010e0603 */
[----:B------:R1:W-:Y:S04]  /*89150*/  LDGSTS.E [R2+0x1400], [R6.64], P6 ;  /* 0x0140000006027fae */ /* 0x0003e8000b121844 */
[----:B------:R-:W-:Y:S01]  /*89160*/  STL [R1+0x3998], R17 ;  /* 0x0039981101007387 */ /* 0x000fe20000100800 */
[----:B------:R-:W-:Y:S02]  /*89170*/  STL [R1+0x399c], R10 ;  /* 0x00399c0a01007387 */ /* 0x000fe40000100800 */
[----:B------:R1:W-:Y:S02]  /*89180*/  STL [R1+0x3990], R11 ;  /* 0x0039900b01007387 */ /* 0x0003e40000100800 */
[----:B-1----:R-:W-:Y:S01]  /*89190*/  MOV R6, R14 ;  /* 0x0000000e00067202 */ /* 0x002fe20000000f00 */
[----:B------:R-:W-:-:S05]  /*891a0*/  IMAD.MOV.U32 R7, RZ, RZ, R17 ;  /* 0x000000ffff077224 */ /* 0x000fca00078e0011 */
[----:B------:R1:W-:Y:S01]  /*891b0*/  LDGSTS.E [R2+0x1480], [R6.64], P6 ;  /* 0x0148000006027fae */ /* 0x0003e2000b121844 */
[-C--:B------:R-:W-:Y:S02]  /*891c0*/  IADD3 R16, P1, R16, R4.reuse, RZ ;  /* 0x0000000410107210 */ /* 0x080fe40007f3e0ff */
[----:B------:R-:W-:Y:S01]  /*891d0*/  IADD3 R8, P2, R8, R4, RZ ;  /* 0x0000000408087210 */ /* 0x000fe20007f5e0ff */
[----:B-1----:R-:W-:Y:S01]  /*891e0*/  IMAD.MOV.U32 R7, RZ, RZ, R11 ;  /* 0x000000ffff077224 */ /* 0x002fe200078e000b */
[----:B------:R-:W-:Y:S01]  /*891f0*/  MOV R6, R10 ;  /* 0x0000000a00067202 */ /* 0x000fe20000000f00 */
[----:B------:R-:W4:Y:S01]  /*89200*/  LDL.LU R11, [R1+0x3968] ;  /* 0x00396800010b7983 */ /* 0x000f220000300800 */
[----:B------:R-:W4:Y:S02]  /*89210*/  LDL.LU R10, [R1+0x3974] ;  /* 0x00397400010a7983 */ /* 0x000f240000300800 */
[----:B------:R-:W4:Y:S02]  /*89220*/  LDL.LU R17, [R1+0x37e0] ;  /* 0x0037e00001117983 */ /* 0x000f240000300800 */
[----:B------:R-:W4:Y:S01]  /*89230*/  LDL.LU R14, [R1+0x38ec] ;  /* 0x0038ec00010e7983 */ /* 0x000f220000300800 */
[----:B------:R1:W-:Y:S04]  /*89240*/  LDGSTS.E [R2+0x1500], [R6.64], P6 ;  /* 0x0150000006027fae */ /* 0x0003e8000b121844 */
[----:B------:R-:W-:Y:S01]  /*89250*/  STL [R1+0x3994], R16 ;  /* 0x0039941001007387 */ /* 0x000fe20000100800 */
[----:B-1----:R-:W-:-:S02]  /*89260*/  MOV R6, R16 ;  /* 0x0000001000067202 */ /* 0x002fc40000000f00 */
[----:B----4-:R-:W-:Y:S01]  /*89270*/  IADD3.X R18, R18, R3, RZ, P1, !PT ;  /* 0x0000000312127210 */ /* 0x010fe20000ffe4ff */
[----:B------:R-:W-:-:S04]  /*89280*/  IMAD.X R13, R13, 0x1, R3, P2 ;  /* 0x000000010d0d7824 */ /* 0x000fc800010e0603 */
[----:B------:R-:W-:Y:S01]  /*89290*/  IMAD.MOV.U32 R7, RZ, RZ, R18 ;  /* 0x000000ffff077224 */ /* 0x000fe200078e0012 */
[----:B------:R1:W-:Y:S01]  /*892a0*/  STL [R1+0x3988], R18 ;  /* 0x0039881201007387 */ /* 0x0003e20000100800 */
[----:B------:R-:W-:Y:S02]  /*892b0*/  STL [R1+0x398c], R8 ;  /* 0x00398c0801007387 */ /* 0x000fe40000100800 */
[----:B------:R4:W-:Y:S01]  /*892c0*/  STL [R1+0x3980], R13 ;  /* 0x0039800d01007387 */ /* 0x0009e20000100800 */
[----:B------:R2:W-:Y:S04]  /*892d0*/  LDGSTS.E [R2+0x1580], [R6.64], P6 ;  /* 0x0158000006027fae */ /* 0x0005e8000b121844 */
[----:B-1----:R-:W3:Y:S01]  /*892e0*/  LDL.LU R18, [R1+0x37d8] ;  /* 0x0037d80001127983 */ /* 0x002ee20000300800 */
[----:B--2---:R-:W-:-:S03]  /*892f0*/  IMAD.MOV.U32 R7, RZ, RZ, R13 ;  /* 0x000000ffff077224 */ /* 0x004fc600078e000d */
[----:B----4-:R-:W2:Y:S01]  /*89300*/  LDL.LU R13, [R1+0x37e4] ;  /* 0x0037e400010d7983 */ /* 0x010ea20000300800 */
[----:B------:R-:W-:Y:S01]  /*89310*/  MOV R6, R8 ;  /* 0x0000000800067202 */ /* 0x000fe20000000f00 */
[----:B------:R-:W4:Y:S02]  /*89320*/  LDL.LU R16, [R1+0x37d0] ;  /* 0x0037d00001107983 */ /* 0x000f240000300800 */
[----:B------:R-:W3:Y:S01]  /*89330*/  LDL.LU R8, [R1+0x37dc] ;  /* 0x0037dc0001087983 */ /* 0x000ee20000300800 */
[-C--:B------:R-:W-:Y:S02]  /*89340*/  IADD3 R15, P1, R15, R4.reuse, RZ ;  /* 0x000000040f0f7210 */ /* 0x080fe40007f3e0ff */
[----:B------:R-:W-:Y:S01]  /*89350*/  IADD3 R9, P2, R9, R4, RZ ;  /* 0x0000000409097210 */ /* 0x000fe20007f5e0ff */
[----:B------:R1:W-:Y:S01]  /*89360*/  LDGSTS.E [R2+0x1600], [R6.64], P6 ;  /* 0x0160000006027fae */ /* 0x0003e2000b121844 */
[----:B------:R-:W-:-:S03]  /*89370*/  IADD3.X R19, R19, R3, RZ, P1, !PT ;  /* 0x0000000313137210 */ /* 0x000fc60000ffe4ff */
[----:B------:R-:W-:Y:S01]  /*89380*/  STL [R1+0x3984], R15 ;  /* 0x0039840f01007387 */ /* 0x000fe20000100800 */
[----:B------:R-:W-:-:S03]  /*89390*/  IMAD.X R12, R12, 0x1, R3, P2 ;  /* 0x000000010c0c7824 */ /* 0x000fc600010e0603 */
[----:B------:R1:W-:Y:S02]  /*893a0*/  STL [R1+0x3978], R19 ;  /* 0x0039781301007387 */ /* 0x0003e40000100800 */
[----:B-1----:R-:W-:Y:S01]  /*893b0*/  MOV R6, R15 ;  /* 0x0000000f00067202 */ /* 0x002fe20000000f00 */
[----:B------:R-:W-:Y:S01]  /*893c0*/  IMAD.MOV.U32 R7, RZ, RZ, R19 ;  /* 0x000000ffff077224 */ /* 0x000fe200078e0013 */
[----:B------:R-:W-:Y:S01]  /*893d0*/  STL [R1+0x397c], R9 ;  /* 0x00397c0901007387 */ /* 0x000fe20000100800 */
[----:B------:R1:W-:Y:S03]  /*893e0*/  STL [R1+0x3970], R12 ;  /* 0x0039700c01007387 */ /* 0x0003e60000100800 */
[----:B------:R1:W-:Y:S04]  /*893f0*/  LDGSTS.E [R2+0x1680], [R6.64], P6 ;  /* 0x0168000006027fae */ /* 0x0003e8000b121844 */
[----:B------:R-:W4:Y:S01]  /*89400*/  LDL.LU R19, [R1+0x37c8] ;  /* 0x0037c80001137983 */ /* 0x000f220000300800 */
[----:B-1----:R-:W-:-:S03]  /*89410*/  IMAD.MOV.U32 R7, RZ, RZ, R12 ;  /* 0x000000ffff077224 */ /* 0x002fc600078e000c */
[----:B------:R-:W4:Y:S01]  /*89420*/  LDL.LU R12, [R1+0x37d4] ;  /* 0x0037d400010c7983 */ /* 0x000f220000300800 */
[----:B------:R-:W-:Y:S01]  /*89430*/  MOV R6, R9 ;  /* 0x0000000900067202 */ /* 0x000fe20000000f00 */
[----:B------:R-:W4:Y:S02]  /*89440*/  LDL.LU R15, [R1+0x37c0] ;  /* 0x0037c000010f7983 */ /* 0x000f240000300800 */
[----:B------:R-:W4:Y:S01]  /*89450*/  LDL.LU R9, [R1+0x37cc] ;  /* 0x0037cc0001097983 */ /* 0x000f220000300800 */
[----:B------:R-:W-:Y:S01]  /*89460*/  ISETP.GT.AND P1, PT, R0, 0x6, PT ;  /* 0x000000060000780c */ /* 0x000fe20003f24270 */
[----:B------:R1:W-:Y:S03]  /*89470*/  LDGSTS.E [R2+0x1700], [R6.64], P6 ;  /* 0x0170000006027fae */ /* 0x0003e6000b121844 */
[----:B-1----:R-:W-:-:S04]  /*89480*/  SEL R6, RZ, 0x4, !P1 ;  /* 0x00000004ff067807 */ /* 0x002fc80004800000 */
[----:B------:R-:W-:Y:S02]  /*89490*/  SEL R6, R6, RZ, !P0 ;  /* 0x000000ff06067207 */ /* 0x000fe40004000000 */
[-C--:B------:R-:W-:Y:S02]  /*894a0*/  IADD3 R10, P2, R10, R4.reuse, RZ ;  /* 0x000000040a0a7210 */ /* 0x080fe40007f5e0ff */
[----:B------:R-:W-:Y:S02]  /*894b0*/  IADD3 R14, P3, R14, R4, RZ ;  /* 0x000000040e0e7210 */ /* 0x000fe40007f7e0ff */
[----:B------:R-:W-:Y:S02]  /*894c0*/  IADD3.X R11, R11, R3, RZ, P2, !PT ;  /* 0x000000030b0b7210 */ /* 0x000fe400017fe4ff */
[----:B------:R-:W-:Y:S01]  /*894d0*/  ISETP.NE.U32.AND P1, PT, R6, RZ, PT ;  /* 0x000000ff0600720c */ /* 0x000fe20003f25070 */
[----:B------:R-:W-:Y:S01]  /*894e0*/  STL [R1+0x3974], R10 ;  /* 0x0039740a01007387 */ /* 0x000fe20000100800 */
[----:B------:R-:W-:Y:S01]  /*894f0*/  IMAD.X R17, R17, 0x1, R3, P3 ;  /* 0x0000000111117824 */ /* 0x000fe200018e0603 */
[----:B------:R-:W-:Y:S01]  /*89500*/  MOV R6, R10 ;  /* 0x0000000a00067202 */ /* 0x000fe20000000f00 */
[----:B------:R-:W-:Y:S01]  /*89510*/  IMAD.MOV.U32 R7, RZ, RZ, R11 ;  /* 0x000000ffff077224 */ /* 0x000fe200078e000b */
[----:B------:R1:W-:Y:S01]  /*89520*/  STL [R1+0x3968], R11 ;  /* 0x0039680b01007387 */ /* 0x0003e20000100800 */
[----:B------:R-:W-:Y:S03]  /*89530*/  STL [R1+0x38ec], R14 ;  /* 0x0038ec0e01007387 */ /* 0x000fe60000100800 */
[----:B------:R1:W-:Y:S04]  /*89540*/  LDGSTS.E [R2+0x1780], [R6.64], P6 ;  /* 0x0178000006027fae */ /* 0x0003e8000b121844 */
[----:B-1----:R-:W4:Y:S01]  /*89550*/  LDL.LU R11, [R1+0x37c4] ;  /* 0x0037c400010b7983 */ /* 0x002f220000300800 */
[----:B------:R1:W-:Y:S02]  /*89560*/  STL [R1+0x37e0], R17 ;  /* 0x0037e01101007387 */ /* 0x0003e40000100800 */
[----:B------:R-:W4:Y:S02]  /*89570*/  LDL.LU R10, [R1+0x37bc] ;  /* 0x0037bc00010a7983 */ /* 0x000f240000300800 */
[----:B------:R-:W-:-:S02]  /*89580*/  IMAD.MOV.U32 R7, RZ, RZ, R17 ;  /* 0x000000ffff077224 */ /* 0x000fc400078e0011 */
[----:B-1----:R-:W4:Y:S01]  /*89590*/  LDL.LU R17, [R1+0x37b8] ;  /* 0x0037b80001117983 */ /* 0x002f220000300800 */
[----:B------:R-:W-:Y:S02]  /*895a0*/  MOV R6, R14 ;  /* 0x0000000e00067202 */ /* 0x000fe40000000f00 */
[----:B------:R-:W4:Y:S03]  /*895b0*/  LDL.LU R14, [R1+0x37b0] ;  /* 0x0037b000010e7983 */ /* 0x000f260000300800 */
[----:B------:R1:W-:Y:S01]  /*895c0*/  LDGSTS.E [R2+0x3000], [R6.64], P1 ;  /* 0x0300000006027fae */ /* 0x0003e20008921844 */
[-C--:B--2---:R-:W-:Y:S02]  /*895d0*/  IADD3 R13, P2, R13, R4.reuse, RZ ;  /* 0x000000040d0d7210 */ /* 0x084fe40007f5e0ff */
[----:B---3--:R-:W-:Y:S02]  /*895e0*/  IADD3 R8, P3, R8, R4, RZ ;  /* 0x0000000408087210 */ /* 0x008fe40007f7e0ff */
[----:B------:R-:W-:Y:S01]  /*895f0*/  IADD3.X R18, R18, R3, RZ, P2, !PT ;  /* 0x0000000312127210 */ /* 0x000fe200017fe4ff */
[----:B------:R2:W-:Y:S01]  /*89600*/  STL [R1+0x37e4], R13 ;  /* 0x0037e40d01007387 */ /* 0x0005e20000100800 */
[----:B-1----:R-:W-:Y:S01]  /*89610*/  MOV R6, R13 ;  /* 0x0000000d00067202 */ /* 0x002fe20000000f00 */
[----:B----4-:R-:W-:-:S02]  /*89620*/  IMAD.X R16, R16, 0x1, R3, P3 ;  /* 0x0000000110107824 */ /* 0x010fc400018e0603 */
[----:B------:R1:W-:Y:S01]  /*89630*/  STL [R1+0x37d8], R18 ;  /* 0x0037d81201007387 */ /* 0x0003e20000100800 */
[----:B------:R-:W-:Y:S02]  /*89640*/  STL [R1+0x37dc], R8 ;  /* 0x0037dc0801007387 */ /* 0x000fe40000100800 */
[----:B------:R-:W-:Y:S01]  /*89650*/  IMAD.MOV.U32 R7, RZ, RZ, R18 ;  /* 0x000000ffff077224 */ /* 0x000fe200078e0012 */
[----:B--2---:R-:W2:Y:S01]  /*89660*/  LDL.LU R13, [R1+0x37b4] ;  /* 0x0037b400010d7983 */ /* 0x004ea20000300800 */
[----:B------:R3:W-:Y:S02]  /*89670*/  STL [R1+0x37d0], R16 ;  /* 0x0037d01001007387 */ /* 0x0007e40000100800 */
[----:B------:R-:W4:Y:S01]  /*89680*/  LDL.LU R20, [R1+0x37ac] ;  /* 0x0037ac0001147983 */ /* 0x000f220000300800 */
[----:B------:R3:W-:Y:S04]  /*89690*/  LDGSTS.E [R2+0x3080], [R6.64], P1 ;  /* 0x0308000006027fae */ /* 0x0007e80008921844 */
[----:B-1----:R-:W4:Y:S01]  /*896a0*/  LDL.LU R18, [R1+0x37a8] ;  /* 0x0037a80001127983 */ /* 0x002f220000300800 */
[----:B------:R-:W4:Y:S01]  /*896b0*/  LDL.LU R21, [R1+0x37a0] ;  /* 0x0037a00001157983 */ /* 0x000f220000300800 */
[----:B---3--:R-:W-:Y:S01]  /*896c0*/  MOV R6, R8 ;  /* 0x0000000800067202 */ /* 0x008fe20000000f00 */
[----:B------:R-:W-:-:S02]  /*896d0*/  IMAD.MOV.U32 R7, RZ, RZ, R16 ;  /* 0x000000ffff077224 */ /* 0x000fc400078e0010 */
[----:B------:R-:W3:Y:S01]  /*896e0*/  LDL.LU R16, [R1+0x37a4] ;  /* 0x0037a40001107983 */ /* 0x000ee20000300800 */
[----:B------:R-:W3:Y:S03]  /*896f0*/  LDL.LU R8, [R1+0x379c] ;  /* 0x00379c0001087983 */ /* 0x000ee60000300800 */
[----:B------:R1:W-:Y:S01]  /*89700*/  LDGSTS.E [R2+0x3100], [R6.64], P1 ;  /* 0x0310000006027fae */ /* 0x0003e20008921844 */
[-C--:B------:R-:W-:Y:S02]  /*89710*/  IADD3 R12, P2, R12, R4.reuse, RZ ;  /* 0x000000040c0c7210 */ /* 0x080fe40007f5e0ff */
[----:B------:R-:W-:Y:S02]  /*89720*/  IADD3 R9, P3, R9, R4, RZ ;  /* 0x0000000409097210 */ /* 0x000fe40007f7e0ff */
[----:B------:R-:W-:Y:S01]  /*89730*/  IADD3.X R19, R19, R3, RZ, P2, !PT ;  /* 0x0000000313137210 */ /* 0x000fe200017fe4ff */
[----:B------:R-:W-:Y:S04]  /*89740*/  STL [R1+0x37d4], R12 ;  /* 0x0037d40c01007387 */ /* 0x000fe80000100800 */
[----:B------:R1:W-:Y:S02]  /*89750*/  STL [R1+0x37c8], R19 ;  /* 0x0037c81301007387 */ /* 0x0003e40000100800 */
[----:B-1----:R-:W-:-:S02]  /*89760*/  IMAD.MOV.U32 R7, RZ, RZ, R19 ;  /* 0x000000ffff077224 */ /* 0x002fc400078e0013 */
[----:B------:R-:W-:Y:S01]  /*89770*/  STL [R1+0x37cc], R9 ;  /* 0x0037cc0901007387 */ /* 0x000fe20000100800 */
[----:B------:R-:W-:Y:S01]  /*89780*/  IMAD.X R15, R15, 0x1, R3, P3 ;  /* 0x000000010f0f7824 */ /* 0x000fe200018e0603 */
[----:B------:R-:W-:-:S05]  /*89790*/  MOV R6, R12 ;  /* 0x0000000c00067202 */ /* 0x000fca0000000f00 */
[----:B------:R1:W-:Y:S04]  /*897a0*/  LDGSTS.E [R2+0x3180], [R6.64], P1 ;  /* 0x0318000006027fae */ /* 0x0003e80008921844 */
[----:B------:R-:W3:Y:S01]  /*897b0*/  LDL.LU R19, [R1+0x3798] ;  /* 0x0037980001137983 */ /* 0x000ee20000300800 */
[----:B------:R1:W-:Y:S02]  /*897c0*/  STL [R1+0x37c0], R15 ;  /* 0x0037c00f01007387 */ /* 0x0003e40000100800 */
[----:B------:R-:W3:Y:S01]  /*897d0*/  LDL.LU R12, [R1+0x3790] ;  /* 0x00379000010c7983 */ /* 0x000ee20000300800 */
[----:B-1----:R-:W-:Y:S01]  /*897e0*/  MOV R6, R9 ;  /* 0x0000000900067202 */ /* 0x002fe20000000f00 */
[----:B------:R-:W-:Y:S02]  /*897f0*/  IMAD.MOV.U32 R7, RZ, RZ, R15 ;  /* 0x000000ffff077224 */ /* 0x000fe400078e000f */
[----:B------:R-:W3:Y:S01]  /*89800*/  LDL.LU R15, [R1+0x3794] ;  /* 0x00379400010f7983 */ /* 0x000ee20000300800 */
[----:B------:R-:W3:Y:S03]  /*89810*/  LDL.LU R9, [R1+0x378c] ;  /* 0x00378c0001097983 */ /* 0x000ee60000300800 */
[----:B------:R1:W-:Y:S01]  /*89820*/  LDGSTS.E [R2+0x3200], [R6.64], P1 ;  /* 0x0320000006027fae */ /* 0x0003e20008921844 */
[----:B------:R-:W-:-:S02]  /*89830*/  IADD3 R11, P2, R11, R4, RZ ;  /* 0x000000040b0b7210 */ /* 0x000fc40007f5e0ff */
[----:B------:R-:W-:-:S03]  /*89840*/  IADD3 R10, P3, R10, R4, RZ ;  /* 0x000000040a0a7210 */ /* 0x000fc60007f7e0ff */
[----:B------:R-:W-:Y:S01]  /*89850*/  STL [R1+0x37c4], R11 ;  /* 0x0037c40b01007387 */ /* 0x000fe20000100800 */
[----:B------:R-:W-:Y:S01]  /*89860*/  IADD3.X R17, R17, R3, RZ, P2, !PT ;  /* 0x0000000311117210 */ /* 0x000fe200017fe4ff */
[----:B------:R-:W-:-:S04]  /*89870*/  IMAD.X R14, R14, 0x1, R3, P3 ;  /* 0x000000010e0e7824 */ /* 0x000fc800018e0603 */
[----:B------:R1:W-:Y:S02]  /*89880*/  STL [R1+0x37b8], R17 ;  /* 0x0037b81101007387 */ /* 0x0003e40000100800 */
[----:B-1----:R-:W-:Y:S02]  /*89890*/  IMAD.MOV.U32 R7, RZ, RZ, R17 ;  /* 0x000000ffff077224 */ /* 0x002fe400078e0011 */
[----:B------:R-:W-:Y:S01]  /*898a0*/  STL [R1+0x37bc], R10 ;  /* 0x0037bc0a01007387 */ /* 0x000fe20000100800 */
        /* <DEDUP_REMOVED lines=10> */
[----:B--2---:R-:W-:-:S02]  /*89950*/  IADD3 R13, P2, R13, R4, RZ ;  /* 0x000000040d0d7210 */ /* 0x004fc40007f5e0ff */
[----:B----4-:R-:W-:Y:S02]  /*89960*/  IADD3 R20, P3, R20, R4, RZ ;  /* 0x0000000414147210 */ /* 0x010fe40007f7e0ff */
[----:B------:R-:W-:Y:S01]  /*89970*/  IADD3.X R18, R18, R3, RZ, P2, !PT ;  /* 0x0000000312127210 */ /* 0x000fe200017fe4ff */
[----:B------:R-:W-:Y:S02]  /*89980*/  STL [R1+0x37b4], R13 ;  /* 0x0037b40d01007387 */ /* 0x000fe40000100800 */
[----:B------:R-:W-:Y:S02]  /*89990*/  IMAD.X R21, R21, 0x1, R3, P3 ;  /* 0x0000000115157824 */ /* 0x000fe400018e0603 */
[----:B------:R2:W-:Y:S01]  /*899a0*/  STL [R1+0x37a8], R18 ;  /* 0x0037a81201007387 */ /* 0x0005e20000100800 */
[----:B-1----:R-:W-:Y:S02]  /*899b0*/  IMAD.MOV.U32 R7, RZ, RZ, R18 ;  /* 0x000000ffff077224 */ /* 0x002fe400078e0012 */
[----:B------:R-:W-:Y:S01]  /*899c0*/  STL [R1+0x37ac], R20 ;  /* 0x0037ac1401007387 */ /* 0x000fe20000100800 */
[----:B------:R-:W-:-:S05]  /*899d0*/  MOV R6, R13 ;  /* 0x0000000d00067202 */ /* 0x000fca0000000f00 */
[----:B------:R1:W-:Y:S04]  /*899e0*/  LDGSTS.E [R2+0x3380], [R6.64], P1 ;  /* 0x0338000006027fae */ /* 0x0003e80008921844 */
[----:B--2---:R-:W2:Y:S01]  /*899f0*/  LDL.LU R18, [R1+0x3778] ;  /* 0x0037780001127983 */ /* 0x004ea20000300800 */
[----:B------:R-:W-:Y:S02]  /*89a00*/  STL [R1+0x37a0], R21 ;  /* 0x0037a01501007387 */ /* 0x000fe40000100800 */
[----:B------:R-:W4:Y:S01]  /*89a10*/  LDL.LU R13, [R1+0x3770] ;  /* 0x00377000010d7983 */ /* 0x000f220000300800 */
[-C--:B---3--:R-:W-:Y:S02]  /*89a20*/  IADD3 R16, P2, R16, R4.reuse, RZ ;  /* 0x0000000410107210 */ /* 0x088fe40007f5e0ff */
[----:B------:R-:W-:-:S02]  /*89a30*/  IADD3 R8, P3, R8, R4, RZ ;  /* 0x0000000408087210 */ /* 0x000fc40007f7e0ff */
[----:B-1----:R-:W-:Y:S01]  /*89a40*/  MOV R6, R20 ;  /* 0x0000001400067202 */ /* 0x002fe20000000f00 */
[----:B------:R-:W-:Y:S01]  /*89a50*/  IMAD.MOV.U32 R7, RZ, RZ, R21 ;  /* 0x000000ffff077224 */ /* 0x000fe200078e0015 */
[----:B------:R-:W-:Y:S04]  /*89a60*/  STL [R1+0x37a4], R16 ;  /* 0x0037a41001007387 */ /* 0x000fe80000100800 */
[----:B------:R1:W-:Y:S01]  /*89a70*/  LDGSTS.E [R2+0x3400], [R6.64], P1 ;  /* 0x0340000006027fae */ /* 0x0003e20008921844 */
[----:B------:R-:W-:Y:S01]  /*89a80*/  IADD3.X R19, R19, R3, RZ, P2, !PT ;  /* 0x0000000313137210 */ /* 0x000fe200017fe4ff */
[----:B------:R-:W-:Y:S01]  /*89a90*/  IMAD.X R12, R12, 0x1, R3, P3 ;  /* 0x000000010c0c7824 */ /* 0x000fe200018e0603 */
[----:B-1----:R-:W-:-:S03]  /*89aa0*/  MOV R6, R16 ;  /* 0x0000001000067202 */ /* 0x002fc60000000f00 */
[----:B------:R-:W-:Y:S01]  /*89ab0*/  IMAD.MOV.U32 R7, RZ, RZ, R19 ;  /* 0x000000ffff077224 */ /* 0x000fe200078e0013 */
[----:B------:R-:W-:Y:S01]  /*89ac0*/  STL [R1+0x3798], R19 ;  /* 0x0037981301007387 */ /* 0x000fe20000100800 */
[----:B------:R-:W-:Y:S02]  /*89ad0*/  STL [R1+0x379c], R8 ;  /* 0x00379c0801007387 */ /* 0x000fe40000100800 */
[----:B------:R1:W-:Y:S01]  /*89ae0*/  STL [R1+0x3790], R12 ;  /* 0x0037900c01007387 */ /* 0x0003e20000100800 */
[----:B------:R3:W-:Y:S02]  /*89af0*/  LDGSTS.E [R2+0x3480], [R6.64], P1 ;  /* 0x0348000006027fae */ /* 0x0007e40008921844 */
[----:B---3--:R-:W-:Y:S01]  /*89b00*/  IMAD.MOV.U32 R7, RZ, RZ, R12 ;  /* 0x000000ffff077224 */ /* 0x008fe200078e000c */
[----:B------:R-:W-:Y:S01]  /*89b10*/  MOV R6, R8 ;  /* 0x0000000800067202 */ /* 0x000fe20000000f00 */
[----:B-1----:R-:W2:Y:S01]  /*89b20*/  LDL.LU R12, [R1+0x3768] ;  /* 0x00376800010c7983 */ /* 0x002ea20000300800 */
[----:B------:R-:W2:Y:S02]  /*89b30*/  LDL.LU R8, [R1+0x3774] ;  /* 0x0037740001087983 */ /* 0x000ea40000300800 */
[----:B------:R-:W2:Y:S02]  /*89b40*/  LDL.LU R19, [R1+0x3668] ;  /* 0x0036680001137983 */ /* 0x000ea40000300800 */
[----:B------:R-:W2:Y:S01]  /*89b50*/  LDL.LU R16, [R1+0x366c] ;  /* 0x00366c0001107983 */ /* 0x000ea20000300800 */
[----:B------:R-:W-:-:S02]  /*89b60*/  IADD3 R15, P2, R15, R4, RZ ;  /* 0x000000040f0f7210 */ /* 0x000fc40007f5e0ff */
[----:B------:R-:W-:Y:S01]  /*89b70*/  IADD3 R9, P3, R9, R4, RZ ;  /* 0x0000000409097210 */ /* 0x000fe20007f7e0ff */
[----:B------:R1:W-:Y:S04]  /*89b80*/  LDGSTS.E [R2+0x3500], [R6.64], P1 ;  /* 0x0350000006027fae */ /* 0x0003e80008921844 */
[----:B------:R-:W-:Y:S01]  /*89b90*/  STL [R1+0x3794], R15 ;  /* 0x0037940f01007387 */ /* 0x000fe20000100800 */
[----:B-1----:R-:W-:Y:S02]  /*89ba0*/  MOV R6, R15 ;  /* 0x0000000f00067202 */ /* 0x002fe40000000f00 */
[----:B------:R-:W-:Y:S01]  /*89bb0*/  IADD3.X R17, R17, R3, RZ, P2, !PT ;  /* 0x0000000311117210 */ /* 0x000fe200017fe4ff */
[----:B------:R-:W-:-:S04]  /*89bc0*/  IMAD.X R11, R11, 0x1, R3, P3 ;  /* 0x000000010b0b7824 */ /* 0x000fc800018e0603 */
[----:B------:R-:W-:Y:S01]  /*89bd0*/  IMAD.MOV.U32 R7, RZ, RZ, R17 ;  /* 0x000000ffff077224 */ /* 0x000fe200078e0011 */
[----:B------:R1:W-:Y:S01]  /*89be0*/  STL [R1+0x3788], R17 ;  /* 0x0037881101007387 */ /* 0x0003e20000100800 */
[----:B------:R-:W-:Y:S02]  /*89bf0*/  STL [R1+0x378c], R9 ;  /* 0x00378c0901007387 */ /* 0x000fe40000100800 */
        /* <DEDUP_REMOVED lines=10> */
[----:B------:R1:W-:Y:S04]  /*89ca0*/  LDGSTS.E [R2+0x3600], [R6.64], P1 ;  /* 0x0360000006027fae */ /* 0x0003e80008921844 */
[----:B------:R-:W-:Y:S01]  /*89cb0*/  STL [R1+0x3784], R14 ;  /* 0x0037840e01007387 */ /* 0x000fe20000100800 */
[----:B-1----:R-:W-:-:S02]  /*89cc0*/  MOV R6, R14 ;  /* 0x0000000e00067202 */ /* 0x002fc40000000f00 */
[----:B--2---:R-:W-:Y:S01]  /*89cd0*/  IADD3.X R18, R18, R3, RZ, P2, !PT ;  /* 0x0000000312127210 */ /* 0x004fe200017fe4ff */
[----:B----4-:R-:W-:-:S04]  /*89ce0*/  IMAD.X R13, R13, 0x1, R3, P3 ;  /* 0x000000010d0d7824 */ /* 0x010fc800018e0603 */
[----:B------:R-:W-:Y:S01]  /*89cf0*/  IMAD.MOV.U32 R7, RZ, RZ, R18 ;  /* 0x000000ffff077224 */ /* 0x000fe200078e0012 */
[----:B------:R1:W-:Y:S01]  /*89d00*/  STL [R1+0x3778], R18 ;  /* 0x0037781201007387 */ /* 0x0003e20000100800 */
[----:B------:R-:W-:Y:S02]  /*89d10*/  STL [R1+0x377c], R10 ;  /* 0x00377c0a01007387 */ /* 0x000fe40000100800 */
[----:B------:R2:W-:Y:S01]  /*89d20*/  STL [R1+0x3770], R13 ;  /* 0x0037700d01007387 */ /* 0x0005e20000100800 */
[----:B------:R4:W-:Y:S04]  /*89d30*/  LDGSTS.E [R2+0x3680], [R6.64], P1 ;  /* 0x0368000006027fae */ /* 0x0009e80008921844 */
[----:B-1----:R-:W3:Y:S01]  /*89d40*/  LDL.LU R18, [R1+0x3680] ;  /* 0x0036800001127983 */ /* 0x002ee20000300800 */
[----:B----4-:R-:W-:-:S03]  /*89d50*/  IMAD.MOV.U32 R7, RZ, RZ, R13 ;  /* 0x000000ffff077224 */ /* 0x010fc600078e000d */
[----:B--2---:R-:W2:Y:S01]  /*89d60*/  LDL.LU R13, [R1+0x3684] ;  /* 0x00368400010d7983 */ /* 0x004ea20000300800 */
[----:B------:R-:W-:Y:S01]  /*89d70*/  MOV R6, R10 ;  /* 0x0000000a00067202 */ /* 0x000fe20000000f00 */
[----:B------:R-:W4:Y:S02]  /*89d80*/  LDL.LU R14, [R1+0x3688] ;  /* 0x00368800010e7983 */ /* 0x000f240000300800 */
[----:B------:R-:W3:Y:S01]  /*89d90*/  LDL.LU R10, [R1+0x368c] ;  /* 0x00368c00010a7983 */ /* 0x000ee20000300800 */
        /* <DEDUP_REMOVED lines=23> */
[-C--:B------:R-:W-:Y:S02]  /*89f10*/  IADD3 R11, P1, R11, R4.reuse, RZ ;  /* 0x000000040b0b7210 */ /* 0x080fe40007f3e0ff */
[----:B------:R-:W-:Y:S02]  /*89f20*/  IADD3 R9, P3, R9, R4, RZ ;  /* 0x0000000409097210 */ /* 0x000fe40007f7e0ff */
[----:B------:R-:W-:Y:S01]  /*89f30*/  IADD3.X R17, R17, R3, RZ, P1, !PT ;  /* 0x0000000311117210 */ /* 0x000fe20000ffe4ff */
[----:B------:R1:W-:Y:S02]  /*89f40*/  STL [R1+0x3674], R11 ;  /* 0x0036740b01007387 */ /* 0x0003e40000100800 */
[----:B-1----:R-:W-:Y:S01]  /*89f50*/  MOV R6, R11 ;  /* 0x0000000b00067202 */ /* 0x002fe20000000f00 */
[----:B------:R-:W-:Y:S01]  /*89f60*/  IMAD.X R15, R15, 0x1, R3, P3 ;  /* 0x000000010f0f7824 */ /* 0x000fe200018e0603 */
[----:B------:R1:W-:Y:S01]  /*89f70*/  STL [R1+0x3670], R17 ;  /* 0x0036701101007387 */ /* 0x0003e20000100800 */
[----:B------:R-:W-:Y:S02]  /*89f80*/  STL [R1+0x367c], R9 ;  /* 0x00367c0901007387 */ /* 0x000fe40000100800 */
[----:B------:R-:W-:Y:S01]  /*89f90*/  IMAD.MOV.U32 R7, RZ, RZ, R17 ;  /* 0x000000ffff077224 */ /* 0x000fe200078e0011 */
[----:B------:R-:W4:Y:S01]  /*89fa0*/  LDL.LU R11, [R1+0x36a4] ;  /* 0x0036a400010b7983 */ /* 0x000f220000300800 */
[----:B------:R1:W-:Y:S02]  /*89fb0*/  STL [R1+0x3678], R15 ;  /* 0x0036780f01007387 */ /* 0x0003e40000100800 */
[----:B------:R-:W4:Y:S01]  /*89fc0*/  LDL.LU R20, [R1+0x36ac] ;  /* 0x0036ac0001147983 */ /* 0x000f220000300800 */
[----:B------:R1:W-:Y:S04]  /*89fd0*/  LDGSTS.E [R2+0x5080], [R6.64], P2 ;  /* 0x0508000006027fae */ /* 0x0003e80009121844 */
[----:B-1----:R-:W4:Y:S01]  /*89fe0*/  LDL.LU R17, [R1+0x36a0] ;  /* 0x0036a00001117983 */ /* 0x002f220000300800 */
[----:B------:R-:W4:Y:S01]  /*89ff0*/  LDL.LU R21, [R1+0x36a8] ;  /* 0x0036a80001157983 */ /* 0x000f220000300800 */
[----:B------:R-:W-:Y:S01]  /*8a000*/  MOV R6, R9 ;  /* 0x0000000900067202 */ /* 0x000fe20000000f00 */
[----:B------:R-:W-:-:S02]  /*8a010*/  IMAD.MOV.U32 R7, RZ, RZ, R15 ;  /* 0x000000ffff077224 */ /* 0x000fc400078e000f */
[----:B------:R-:W4:Y:S01]  /*8a020*/  LDL.LU R15, [R1+0x36b4] ;  /* 0x0036b400010f7983 */ /* 0x000f220000300800 */
[----:B------:R-:W4:Y:S03]  /*8a030*/  LDL.LU R9, [R1+0x36bc] ;  /* 0x0036bc0001097983 */ /* 0x000f260000300800 */
[----:B------:R1:W-:Y:S01]  /*8a040*/  LDGSTS.E [R2+0x5100], [R6.64], P2 ;  /* 0x0510000006027fae */ /* 0x0003e20009121844 */
[-C--:B--2---:R-:W-:Y:S02]  /*8a050*/  IADD3 R13, P1, R13, R4.reuse, RZ ;  /* 0x000000040d0d7210 */ /* 0x084fe40007f3e0ff */
[----:B---3--:R-:W-:Y:S02]  /*8a060*/  IADD3 R10, P3, R10, R4, RZ ;  /* 0x000000040a0a7210 */ /* 0x008fe40007f7e0ff */
[----:B------:R-:W-:Y:S01]  /*8a070*/  IADD3.X R18, R18, R3, RZ, P1, !PT ;  /* 0x0000000312127210 */ /* 0x000fe20000ffe4ff */
[----:B------:R-:W-:Y:S04]  /*8a080*/  STL [R1+0x3684], R13 ;  /* 0x0036840d01007387 */ /* 0x000fe80000100800 */
[----:B------:R2:W-:Y:S01]  /*8a090*/  STL [R1+0x3680], R18 ;  /* 0x0036801201007387 */ /* 0x0005e20000100800 */
[----:B-1----:R-:W-:-:S02]  /*8a0a0*/  IMAD.MOV.U32 R7, RZ, RZ, R18 ;  /* 0x000000ffff077224 */ /* 0x002fc400078e0012 */
[----:B------:R-:W-:Y:S02]  /*8a0b0*/  STL [R1+0x368c], R10 ;  /* 0x00368c0a01007387 */ /* 0x000fe40000100800 */
[----:B----4-:R-:W-:Y:S01]  /*8a0c0*/  IMAD.X R14, R14, 0x1, R3, P3 ;  /* 0x000000010e0e7824 */ /* 0x010fe200018e0603 */
[----:B------:R-:W-:-:S05]  /*8a0d0*/  MOV R6, R13 ;  /* 0x0000000d00067202 */ /* 0x000fca0000000f00 */
[----:B------:R1:W-:Y:S04]  /*8a0e0*/  LDGSTS.E [R2+0x5180], [R6.64], P2 ;  /* 0x0518000006027fae */ /* 0x0003e80009121844 */
[----:B--2---:R-:W2:Y:S01]  /*8a0f0*/  LDL.LU R18, [R1+0x36b0] ;  /* 0x0036b00001127983 */ /* 0x004ea20000300800 */
[----:B------:R3:W-:Y:S02]  /*8a100*/  STL [R1+0x3688], R14 ;  /* 0x0036880e01007387 */ /* 0x0007e40000100800 */
[----:B------:R-:W4:Y:S01]  /*8a110*/  LDL.LU R13, [R1+0x36b8] ;  /* 0x0036b800010d7983 */ /* 0x000f220000300800 */
[----:B-1----:R-:W-:Y:S01]  /*8a120*/  MOV R6, R10 ;  /* 0x0000000a00067202 */ /* 0x002fe20000000f00 */
[----:B------:R-:W-:Y:S02]  /*8a130*/  IMAD.MOV.U32 R7, RZ, RZ, R14 ;  /* 0x000000ffff077224 */ /* 0x000fe400078e000e */
[----:B---3--:R-:W3:Y:S01]  /*8a140*/  LDL.LU R14, [R1+0x36c4] ;  /* 0x0036c400010e7983 */ /* 0x008ee20000300800 */
        /* <DEDUP_REMOVED lines=21> */
[----:B------:R-:W-:Y:S02]  /*8a2a0*/  IADD3 R20, P3, R20, R4, RZ ;  /* 0x0000000414147210 */ /* 0x000fe40007f7e0ff */
[----:B------:R-:W-:Y:S01]  /*8a2b0*/  IADD3.X R17, R17, R3, RZ, P1, !PT ;  /* 0x0000000311117210 */ /* 0x000fe20000ffe4ff */
[----:B------:R-:W-:Y:S02]  /*8a2c0*/  STL [R1+0x36a4], R11 ;  /* 0x0036a40b01007387 */ /* 0x000fe40000100800 */
[----:B------:R-:W-:Y:S02]  /*8a2d0*/  IMAD.X R21, R21, 0x1, R3, P3 ;  /* 0x0000000115157824 */ /* 0x000fe400018e0603 */
[----:B------:R1:W-:Y:S02]  /*8a2e0*/  STL [R1+0x36a0], R17 ;  /* 0x0036a01101007387 */ /* 0x0003e40000100800 */
[----:B-1----:R-:W-:Y:S02]  /*8a2f0*/  IMAD.MOV.U32 R7, RZ, RZ, R17 ;  /* 0x000000ffff077224 */ /* 0x002fe400078e0011 */
[----:B------:R-:W-:Y:S01]  /*8a300*/  STL [R1+0x36ac], R20 ;  /* 0x0036ac1401007387 */ /* 0x000fe20000100800 */
[----:B------:R-:W-:-:S05]  /*8a310*/  MOV R6, R11 ;  /* 0x0000000b00067202 */ /* 0x000fca0000000f00 */
[----:B------:R1:W-:Y:S04]  /*8a320*/  LDGSTS.E [R2+0x5380], [R6.64], P2 ;  /* 0x0538000006027fae */ /* 0x0003e80009121844 */
[----:B------:R-:W3:Y:S01]  /*8a330*/  LDL.LU R17, [R1+0x36d0] ;  /* 0x0036d00001117983 */ /* 0x000ee20000300800 */
[----:B------:R-:W-:Y:S01]  /*8a340*/  STL [R1+0x36a8], R21 ;  /* 0x0036a81501007387 */ /* 0x000fe20000100800 */
[-C--:B------:R-:W-:Y:S01]  /*8a350*/  IADD3 R15, P1, R15, R4.reuse, RZ ;  /* 0x000000040f0f7210 */ /* 0x080fe20007f3e0ff */
[----:B------:R-:W3:Y:S01]  /*8a360*/  LDL.LU R11, [R1+0x36d8] ;  /* 0x0036d800010b7983 */ /* 0x000ee20000300800 */
[----:B------:R-:W-:Y:S02]  /*8a370*/  IADD3 R9, P3, R9, R4, RZ ;  /* 0x0000000409097210 */ /* 0x000fe40007f7e0ff */
[----:B-1----:R-:W-:Y:S01]  /*8a380*/  MOV R6, R20 ;  /* 0x0000001400067202 */ /* 0x002fe20000000f00 */
[----:B------:R-:W-:Y:S01]  /*8a390*/  IMAD.MOV.U32 R7, RZ, RZ, R21 ;  /* 0x000000ffff077224 */ /* 0x000fe200078e0015 */
[----:B------:R-:W-:Y:S04]  /*8a3a0*/  STL [R1+0x36b4], R15 ;  /* 0x0036b40f01007387 */ /* 0x000fe80000100800 */
[----:B------:R1:W-:Y:S02]  /*8a3b0*/  LDGSTS.E [R2+0x5400], [R6.64], P2 ;  /* 0x0540000006027fae */ /* 0x0003e40009121844 */
[----:B-1----:R-:W-:-:S02]  /*8a3c0*/  MOV R6, R15 ;  /* 0x0000000f00067202 */ /* 0x002fc40000000f00 */
[----:B--2---:R-:W-:Y:S01]  /*8a3d0*/  IADD3.X R18, R18, R3, RZ, P1, !PT ;  /* 0x0000000312127210 */ /* 0x004fe20000ffe4ff */
[----:B----4-:R-:W-:-:S04]  /*8a3e0*/  IMAD.X R13, R13, 0x1, R3, P3 ;  /* 0x000000010d0d7824 */ /* 0x010fc800018e0603 */
[----:B------:R-:W-:Y:S01]  /*8a3f0*/  IMAD.MOV.U32 R7, RZ, RZ, R18 ;  /* 0x000000ffff077224 */ /* 0x000fe200078e0012 */
[----:B------:R-:W-:Y:S01]  /*8a400*/  STL [R1+0x36b0], R18 ;  /* 0x0036b01201007387 */ /* 0x000fe20000100800 */
[----:B------:R-:W-:Y:S02]  /*8a410*/  STL [R1+0x36bc], R9 ;  /* 0x0036bc0901007387 */ /* 0x000fe40000100800 */
[----:B------:R1:W-:Y:S01]  /*8a420*/  STL [R1+0x36b8], R13 ;  /* 0x0036b80d01007387 */ /* 0x0003e20000100800 */
[----:B------:R2:W-:Y:S02]  /*8a430*/  LDGSTS.E [R2+0x5480], [R6.64], P2 ;  /* 0x0548000006027fae */ /* 0x0005e40009121844 */
[----:B--2---:R-:W-:Y:S01]  /*8a440*/  IMAD.MOV.U32 R7, RZ, RZ, R13 ;  /* 0x000000ffff077224 */ /* 0x004fe200078e000d */
[----:B------:R-:W-:Y:S01]  /*8a450*/  MOV R6, R9 ;  /* 0x0000000900067202 */ /* 0x000fe20000000f00 */
[----:B-1----:R-:W2:Y:S01]  /*8a460*/  LDL.LU R13, [R1+0x36e0] ;  /* 0x0036e000010d7983 */ /* 0x002ea20000300800 */
[----:B------:R-:W4:Y:S02]  /*8a470*/  LDL.LU R9, [R1+0x36e4] ;  /* 0x0036e40001097983 */ /* 0x000f240000300800 */
[----:B------:R-:W2:Y:S02]  /*8a480*/  LDL.LU R18, [R1+0x3468] ;  /* 0x0034680001127983 */ /* 0x000ea40000300800 */
[----:B------:R-:W2:Y:S01]  /*8a490*/  LDL.LU R15, [R1+0x346c] ;  /* 0x00346c00010f7983 */ /* 0x000ea20000300800 */
[----:B---3--:R-:W-:-:S02]  /*8a4a0*/  IADD3 R14, P1, R14, R4, RZ ;  /* 0x000000040e0e7210 */ /* 0x008fc40007f3e0ff */
        /* <DEDUP_REMOVED lines=20> */
[----:B------:R-:W-:Y:S01]  /*8a5f0*/  STL [R1+0x36d4], R16 ;  /* 0x0036d41001007387 */ /* 0x000fe20000100800 */
[----:B------:R-:W-:-:S02]  /*8a600*/  IADD3.X R17, R17, R3, RZ, P1, !PT ;  /* 0x0000000311117210 */ /* 0x000fc40000ffe4ff */
[----:B-1----:R-:W-:Y:S01]  /*8a610*/  MOV R6, R16 ;  /* 0x0000001000067202 */ /* 0x002fe20000000f00 */
[----:B------:R-:W-:Y:S02]  /*8a620*/  IMAD.X R11, R11, 0x1, R3, P3 ;  /* 0x000000010b0b7824 */ /* 0x000fe400018e0603 */
[----:B------:R-:W-:Y:S01]  /*8a630*/  IMAD.MOV.U32 R7, RZ, RZ, R17 ;  /* 0x000000ffff077224 */ /* 0x000fe200078e0011 */
[----:B------:R1:W-:Y:S01]  /*8a640*/  STL [R1+0x36d0], R17 ;  /* 0x0036d01101007387 */ /* 0x0003e20000100800 */
[----:B------:R-:W-:Y:S02]  /*8a650*/  STL [R1+0x36dc], R8 ;  /* 0x0036dc0801007387 */ /* 0x000fe40000100800 */
[----:B------:R1:W-:Y:S01]  /*8a660*/  STL [R1+0x36d8], R11 ;  /* 0x0036d80b01007387 */ /* 0x0003e20000100800 */
[----:B------:R1:W-:Y:S04]  /*8a670*/  LDGSTS.E [R2+0x5680], [R6.64], P2 ;  /* 0x0568000006027fae */ /* 0x0003e80009121844 */
[----:B-1----:R-:W3:Y:S01]  /*8a680*/  LDL.LU R17, [R1+0x3480] ;  /* 0x0034800001117983 */ /* 0x002ee20000300800 */
[----:B------:R-:W-:-:S03]  /*8a690*/  IMAD.MOV.U32 R7, RZ, RZ, R11 ;  /* 0x000000ffff077224 */ /* 0x000fc600078e000b */
[----:B------:R-:W3:Y:S01]  /*8a6a0*/  LDL.LU R11, [R1+0x3484] ;  /* 0x00348400010b7983 */ /* 0x000ee20000300800 */
[----:B------:R-:W-:Y:S01]  /*8a6b0*/  MOV R6, R8 ;  /* 0x0000000800067202 */ /* 0x000fe20000000f00 */
[----:B------:R-:W3:Y:S02]  /*8a6c0*/  LDL.LU R16, [R1+0x3488] ;  /* 0x0034880001107983 */ /* 0x000ee40000300800 */
[----:B------:R-:W3:Y:S01]  /*8a6d0*/  LDL.LU R8, [R1+0x348c] ;  /* 0x00348c0001087983 */ /* 0x000ee20000300800 */
[----:B------:R-:W-:Y:S01]  /*8a6e0*/  ISETP.GT.AND P1, PT, R0, 0xe, PT ;  /* 0x0000000e0000780c */ /* 0x000fe20003f24270 */
[----:B------:R1:W-:Y:S03]  /*8a6f0*/  LDGSTS.E [R2+0x5700], [R6.64], P2 ;  /* 0x0570000006027fae */ /* 0x0003e60009121844 */
[----:B-1----:R-:W-:-:S04]  /*8a700*/  SEL R6, RZ, 0x4, !P1 ;  /* 0x00000004ff067807 */ /* 0x002fc80004800000 */
[----:B------:R-:W-:-:S04]  /*8a710*/  SEL R6, R6, RZ, !P0 ;  /* 0x000000ff06067207 */ /* 0x000fc80004000000 */
[----:B------:R-:W-:Y:S02]  /*8a720*/  ISETP.NE.U32.AND P1, PT, R6, RZ, PT ;  /* 0x000000ff0600720c */ /* 0x000fe40003f25070 */
[-C--:B----4-:R-:W-:Y:S02]  /*8a730*/  IADD3 R9, P3, R9, R4.reuse, RZ ;  /* 0x0000000409097210 */ /* 0x090fe40007f7e0ff */
[----:B--2---:R-:W-:Y:S02]  /*8a740*/  IADD3 R15, P4, R15, R4, RZ ;  /* 0x000000040f0f7210 */ /* 0x004fe40007f9e0ff */
[----:B------:R-:W-:Y:S01]  /*8a750*/  IADD3.X R13, R13, R3, RZ, P3, !PT ;  /* 0x000000030d0d7210 */ /* 0x000fe20001ffe4ff */
[----:B------:R-:W-:Y:S01]  /*8a760*/  STL [R1+0x36e4], R9 ;  /* 0x0036e40901007387 */ /* 0x000fe20000100800 */
[----:B------:R-:W-:Y:S01]  /*8a770*/  MOV R6, R9 ;  /* 0x0000000900067202 */ /* 0x000fe20000000f00 */
[----:B------:R-:W-:Y:S02]  /*8a780*/  IMAD.X R18, R18, 0x1, R3, P4 ;  /* 0x0000000112127824 */ /* 0x000fe400020e0603 */
[----:B------:R-:W-:Y:S01]  /*8a790*/  IMAD.MOV.U32 R7, RZ, RZ, R13 ;  /* 0x000000ffff077224 */ /* 0x000fe200078e000d */
[----:B------:R1:W-:Y:S01]  /*8a7a0*/  STL [R1+0x36e0], R13 ;  /* 0x0036e00d01007387 */ /* 0x0003e20000100800 */
[----:B------:R-:W-:Y:S03]  /*8a7b0*/  STL [R1+0x346c], R15 ;  /* 0x00346c0f01007387 */ /* 0x000fe60000100800 */
[----:B------:R2:W-:Y:S04]  /*8a7c0*/  LDGSTS.E [R2+0x5780], [R6.64], P2 ;  /* 0x0578000006027fae */ /* 0x0005e80009121844 */
[----:B-1----:R-:W4:Y:S01]  /*8a7d0*/  LDL.LU R13, [R1+0x3494] ;  /* 0x00349400010d7983 */ /* 0x002f220000300800 */
[----:B------:R1:W-:Y:S02]  /*8a7e0*/  STL [R1+0x3468], R18 ;  /* 0x0034681201007387 */ /* 0x0003e40000100800 */
[----:B------:R-:W4:Y:S02]  /*8a7f0*/  LDL.LU R9, [R1+0x349c] ;  /* 0x00349c0001097983 */ /* 0x000f240000300800 */
[----:B--2---:R-:W-:-:S02]  /*8a800*/  IMAD.MOV.U32 R7, RZ, RZ, R18 ;  /* 0x000000ffff077224 */ /* 0x004fc400078e0012 */
[----:B-1----:R-:W2:Y:S01]  /*8a810*/  LDL.LU R18, [R1+0x3490] ;  /* 0x0034900001127983 */ /* 0x002ea20000300800 */
[----:B------:R-:W-:Y:S02]  /*8a820*/  MOV R6, R15 ;  /* 0x0000000f00067202 */ /* 0x000fe40000000f00 */
[----:B------:R-:W2:Y:S03]  /*8a830*/  LDL.LU R15, [R1+0x3498] ;  /* 0x00349800010f7983 */ /* 0x000ea60000300800 */
[----:B------:R1:W-:Y:S01]  /*8a840*/  LDGSTS.E [R2+0x7000], [R6.64], P1 ;  /* 0x0700000006027fae */ /* 0x0003e20008921844 */
[-C--:B---3--:R-:W-:Y:S02]  /*8a850*/  IADD3 R12, P2, R12, R4.reuse, RZ ;  /* 0x000000040c0c7210 */ /* 0x088fe40007f5e0ff */
[----:B------:R-:W-:Y:S02]  /*8a860*/  IADD3 R10, P3, R10, R4, RZ ;  /* 0x000000040a0a7210 */ /* 0x000fe40007f7e0ff */
[----:B------:R-:W-:Y:S01]  /*8a870*/  IADD3.X R19, R19, R3, RZ, P2, !PT ;  /* 0x0000000313137210 */ /* 0x000fe200017fe4ff */
[----:B------:R3:W-:Y:S01]  /*8a880*/  STL [R1+0x3474], R12 ;  /* 0x0034740c01007387 */ /* 0x0007e20000100800 */
[----:B-1----:R-:W-:Y:S01]  /*8a890*/  MOV R6, R12 ;  /* 0x0000000c00067202 */ /* 0x002fe20000000f00 */
[----:B------:R-:W-:-:S02]  /*8a8a0*/  IMAD.X R14, R14, 0x1, R3, P3 ;  /* 0x000000010e0e7824 */ /* 0x000fc400018e0603 */
[----:B------:R1:W-:Y:S01]  /*8a8b0*/  STL [R1+0x3470], R19 ;  /* 0x0034701301007387 */ /* 0x0003e20000100800 */
[----:B------:R-:W-:Y:S02]  /*8a8c0*/  STL [R1+0x347c], R10 ;  /* 0x00347c0a01007387 */ /* 0x000fe40000100800 */
[----:B------:R-:W-:Y:S01]  /*8a8d0*/  IMAD.MOV.U32 R7, RZ, RZ, R19 ;  /* 0x000000ffff077224 */ /* 0x000fe200078e0013 */
[----:B---3--:R-:W3:Y:S01]  /*8a8e0*/  LDL.LU R12, [R1+0x34a4] ;  /* 0x0034a400010c7983 */ /* 0x008ee20000300800 */
[----:B------:R1:W-:Y:S02]  /*8a8f0*/  STL [R1+0x3478], R14 ;  /* 0x0034780e01007387 */ /* 0x0003e40000100800 */
[----:B------:R-:W3:Y:S01]  /*8a900*/  LDL.LU R20, [R1+0x34ac] ;  /* 0x0034ac0001147983 */ /* 0x000ee20000300800 */
[----:B------:R1:W-:Y:S04]  /*8a910*/  LDGSTS.E [R2+0x7080], [R6.64], P1 ;  /* 0x0708000006027fae */ /* 0x0003e80008921844 */
[----:B-1----:R-:W3:Y:S01]  /*8a920*/  LDL.LU R19, [R1+0x34a0] ;  /* 0x0034a00001137983 */ /* 0x002ee20000300800 */
[----:B------:R-:W3:Y:S01]  /*8a930*/  LDL.LU R21, [R1+0x34a8] ;  /* 0x0034a80001157983 */ /* 0x000ee20000300800 */
[----:B------:R-:W-:Y:S01]  /*8a940*/  MOV R6, R10 ;  /* 0x0000000a00067202 */ /* 0x000fe20000000f00 */
        /* <DEDUP_REMOVED lines=22> */
[----:B----4-:R-:W-:-:S02]  /*8aab0*/  IADD3 R13, P2, R13, R4, RZ ;  /* 0x000000040d0d7210 */ /* 0x010fc40007f5e0ff */
[----:B------:R-:W-:-:S03]  /*8aac0*/  IADD3 R9, P3, R9, R4, RZ ;  /* 0x0000000409097210 */ /* 0x000fc60007f7e0ff */
[----:B------:R-:W-:Y:S01]  /*8aad0*/  STL [R1+0x3494], R13 ;  /* 0x0034940d01007387 */ /* 0x000fe20000100800 */
[----:B--2---:R-:W-:Y:S01]  /*8aae0*/  IADD3.X R18, R18, R3, RZ, P2, !PT ;  /* 0x0000000312127210 */ /* 0x004fe200017fe4ff */
[----:B------:R-:W-:-:S04]  /*8aaf0*/  IMAD.X R15, R15, 0x1, R3, P3 ;  /* 0x000000010f0f7824 */ /* 0x000fc800018e0603 */
[----:B------:R2:W-:Y:S01]  /*8ab00*/  STL [R1+0x3490], R18 ;  /* 0x0034901201007387 */ /* 0x0005e20000100800 */
[----:B-1----:R-:W-:Y:S02]  /*8ab10*/  IMAD.MOV.U32 R7, RZ, RZ, R18 ;  /* 0x000000ffff077224 */ /* 0x002fe400078e0012 */
[----:B------:R-:W-:Y:S01]  /*8ab20*/  STL [R1+0x349c], R9 ;  /* 0x00349c0901007387 */ /* 0x000fe20000100800 */
[----:B------:R-:W-:-:S05]  /*8ab30*/  MOV R6, R13 ;  /* 0x0000000d00067202 */ /* 0x000fca0000000f00 */
[----:B------:R1:W-:Y:S04]  /*8ab40*/  LDGSTS.E [R2+0x7280], [R6.64], P1 ;  /* 0x0728000006027fae */ /* 0x0003e80008921844 */
[----:B--2---:R-:W2:Y:S01]  /*8ab50*/  LDL.LU R18, [R1+0x34c0] ;  /* 0x0034c00001127983 */ /* 0x004ea20000300800 */
[----:B------:R4:W-:Y:S02]  /*8ab60*/  STL [R1+0x3498], R15 ;  /* 0x0034980f01007387 */ /* 0x0009e40000100800 */
[----:B------:R-:W2:Y:S01]  /*8ab70*/  LDL.LU R13, [R1+0x34c8] ;  /* 0x0034c800010d7983 */ /* 0x000ea20000300800 */
[----:B-1----:R-:W-:Y:S01]  /*8ab80*/  MOV R6, R9 ;  /* 0x0000000900067202 */ /* 0x002fe20000000f00 */
[----:B------:R-:W-:Y:S02]  /*8ab90*/  IMAD.MOV.U32 R7, RZ, RZ, R15 ;  /* 0x000000ffff077224 */ /* 0x000fe400078e000f */
[----:B----4-:R-:W4:Y:S01]  /*8aba0*/  LDL.LU R15, [R1+0x34d4] ;  /* 0x0034d400010f7983 */ /* 0x010f220000300800 */
[----:B------:R-:W4:Y:S03]  /*8abb0*/  LDL.LU R9, [R1+0x34dc] ;  /* 0x0034dc0001097983 */ /* 0x000f260000300800 */
[----:B------:R1:W-:Y:S01]  /*8abc0*/  LDGSTS.E [R2+0x7300], [R6.64], P1 ;  /* 0x0730000006027fae */ /* 0x0003e20008921844 */
[----:B---3--:R-:W-:-:S02]  /*8abd0*/  IADD3 R12, P2, R12, R4, RZ ;  /* 0x000000040c0c7210 */ /* 0x008fc40007f5e0ff */
[----:B------:R-:W-:Y:S02]  /*8abe0*/  IADD3 R20, P3, R20, R4, RZ ;  /* 0x0000000414147210 */ /* 0x000fe40007f7e0ff */
        /* <DEDUP_REMOVED lines=8> */
[----:B---3--:R-:W4:Y:S01]  /*8ac70*/  LDL.LU R19, [R1+0x34d0] ;  /* 0x0034d00001137983 */ /* 0x008f220000300800 */
[----:B------:R-:W-:Y:S02]  /*8ac80*/  STL [R1+0x34a8], R21 ;  /* 0x0034a81501007387 */ /* 0x000fe40000100800 */
[----:B------:R-:W4:Y:S01]  /*8ac90*/  LDL.LU R12, [R1+0x34d8] ;  /* 0x0034d800010c7983 */ /* 0x000f220000300800 */
[-C--:B------:R-:W-:Y:S02]  /*8aca0*/  IADD3 R14, P2, R14, R4.reuse, RZ ;  /* 0x000000040e0e7210 */ /* 0x080fe40007f5e0ff */
[----:B------:R-:W-:-:S02]  /*8acb0*/  IADD3 R10, P3, R10, R4, RZ ;  /* 0x000000040a0a7210 */ /* 0x000fc40007f7e0ff */
[----:B-1----:R-:W-:Y:S01]  /*8acc0*/  MOV R6, R20 ;  /* 0x0000001400067202 */ /* 0x002fe20000000f00 */
[----:B------:R-:W-:Y:S01]  /*8acd0*/  IMAD.MOV.U32 R7, RZ, RZ, R21 ;  /* 0x000000ffff077224 */ /* 0x000fe200078e0015 */
[----:B------:R-:W-:Y:S04]  /*8ace0*/  STL [R1+0x34b4], R14 ;  /* 0x0034b40e01007387 */ /* 0x000fe80000100800 */
[----:B------:R1:W-:Y:S01]  /*8acf0*/  LDGSTS.E [R2+0x7400], [R6.64], P1 ;  /* 0x0740000006027fae */ /* 0x0003e20008921844 */
[----:B------:R-:W-:Y:S02]  /*8ad00*/  IADD3.X R17, R17, R3, RZ, P2, !PT ;  /* 0x0000000311117210 */ /* 0x000fe400017fe4ff */
[----:B-1----:R-:W-:Y:S01]  /*8ad10*/  MOV R6, R14 ;  /* 0x0000000e00067202 */ /* 0x002fe20000000f00 */
[----:B------:R-:W-:-:S02]  /*8ad20*/  IMAD.X R11, R11, 0x1, R3, P3 ;  /* 0x000000010b0b7824 */ /* 0x000fc400018e0603 */
[----:B------:R-:W-:Y:S01]  /*8ad30*/  IMAD.MOV.U32 R7, RZ, RZ, R17 ;  /* 0x000000ffff077224 */ /* 0x000fe200078e0011 */
[----:B------:R-:W-:Y:S01]  /*8ad40*/  STL [R1+0x34b0], R17 ;  /* 0x0034b01101007387 */ /* 0x000fe20000100800 */
[----:B------:R-:W-:Y:S02]  /*8ad50*/  STL [R1+0x34bc], R10 ;  /* 0x0034bc0a01007387 */ /* 0x000fe40000100800 */
[----:B------:R1:W-:Y:S01]  /*8ad60*/  STL [R1+0x34b8], R11 ;  /* 0x0034b80b01007387 */ /* 0x0003e20000100800 */
[----:B------:R1:W-:Y:S01]  /*8ad70*/  LDGSTS.E [R2+0x7480], [R6.64], P1 ;  /* 0x0748000006027fae */ /* 0x0003e20008921844 */
[----:B------:R-:W-:Y:S01]  /*8ad80*/  IADD3 R16, P2, R16, R4, RZ ;  /* 0x0000000410107210 */ /* 0x000fe20007f5e0ff */
[----:B-1----:R-:W-:Y:S01]  /*8ad90*/  IMAD.MOV.U32 R7, RZ, RZ, R11 ;  /* 0x000000ffff077224 */ /* 0x002fe200078e000b */
[----:B------:R-:W-:Y:S01]  /*8ada0*/  MOV R6, R10 ;  /* 0x0000000a00067202 */ /* 0x000fe20000000f00 */
[----:B------:R-:W4:Y:S01]  /*8adb0*/  LDL.LU R11, [R1+0x34e0] ;  /* 0x0034e000010b7983 */ /* 0x000f220000300800 */
[----:B------:R-:W4:Y:S02]  /*8adc0*/  LDL.LU R10, [R1+0x34e4] ;  /* 0x0034e400010a7983 */ /* 0x000f240000300800 */
[----:B------:R-:W4:Y:S02]  /*8add0*/  LDL.LU R17, [R1+0x27d4] ;  /* 0x0027d40001117983 */ /* 0x000f240000300800 */
[----:B------:R-:W4:Y:S01]  /*8ade0*/  LDL.LU R14, [R1+0x27d8] ;  /* 0x0027d800010e7983 */ /* 0x000f220000300800 */
[----:B------:R-:W-:Y:S01]  /*8adf0*/  IADD3 R8, P3, R8, R4, RZ ;  /* 0x0000000408087210 */ /* 0x000fe20007f7e0ff */
[----:B------:R1:W-:Y:S04]  /*8ae00*/  LDGSTS.E [R2+0x7500], [R6.64], P1 ;  /* 0x0750000006027fae */ /* 0x0003e80008921844 */
[----:B------:R-:W-:Y:S01]  /*8ae10*/  STL [R1+0x34c4], R16 ;  /* 0x0034c41001007387 */ /* 0x000fe20000100800 */
[----:B-1----:R-:W-:-:S02]  /*8ae20*/  MOV R6, R16 ;  /* 0x0000001000067202 */ /* 0x002fc40000000f00 */
[----:B--2---:R-:W-:Y:S01]  /*8ae30*/  IADD3.X R18, R18, R3, RZ, P2, !PT ;  /* 0x0000000312127210 */ /* 0x004fe200017fe4ff */
        /* <DEDUP_REMOVED lines=8> */
[----:B------:R-:W2:Y:S01]  /*8aec0*/  LDL.LU R13, [R1+0x27e0] ;  /* 0x0027e000010d7983 */ /* 0x000ea20000300800 */
[----:B------:R-:W-:Y:S01]  /*8aed0*/  MOV R6, R8 ;  /* 0x0000000800067202 */ /* 0x000fe20000000f00 */
[----:B------:R-:W3:Y:S02]  /*8aee0*/  LDL.LU R16, [R1+0x27e4] ;  /* 0x0027e40001107983 */ /* 0x000ee40000300800 */
[----:B------:R-:W3:Y:S01]  /*8aef0*/  LDL.LU R8, [R1+0x27e8] ;  /* 0x0027e80001087983 */ /* 0x000ee20000300800 */
[-C--:B----4-:R-:W-:Y:S02]  /*8af00*/  IADD3 R15, P2, R15, R4.reuse, RZ ;  /* 0x000000040f0f7210 */ /* 0x090fe40007f5e0ff */
[----:B------:R-:W-:Y:S01]  /*8af10*/  IADD3 R9, P3, R9, R4, RZ ;  /* 0x0000000409097210 */ /* 0x000fe20007f7e0ff */
[----:B------:R1:W-:Y:S04]  /*8af20*/  LDGSTS.E [R2+0x7600], [R6.64], P1 ;  /* 0x0760000006027fae */ /* 0x0003e80008921844 */
[----:B------:R-:W-:Y:S01]  /*8af30*/  STL [R1+0x34d4], R15 ;  /* 0x0034d40f01007387 */ /* 0x000fe20000100800 */
[----:B------:R-:W-:Y:S01]  /*8af40*/  IADD3.X R19, R19, R3, RZ, P2, !PT ;  /* 0x0000000313137210 */ /* 0x000fe200017fe4ff */
[----:B------:R-:W-:Y:S01]  /*8af50*/  IMAD.X R12, R12, 0x1, R3, P3 ;  /* 0x000000010c0c7824 */ /* 0x000fe200018e0603 */
[----:B-1----:R-:W-:-:S03]  /*8af60*/  MOV R6, R15 ;  /* 0x0000000f00067202 */ /* 0x002fc60000000f00 */
[----:B------:R-:W-:Y:S01]  /*8af70*/  IMAD.MOV.U32 R7, RZ, RZ, R19 ;  /* 0x000000ffff077224 */ /* 0x000fe200078e0013 */
[----:B------:R1:W-:Y:S01]  /*8af80*/  STL [R1+0x34d0], R19 ;  /* 0x0034d01301007387 */ /* 0x0003e20000100800 */
[----:B------:R-:W-:Y:S02]  /*8af90*/  STL [R1+0x34dc], R9 ;  /* 0x0034dc0901007387 */ /* 0x000fe40000100800 */
[----:B------:R4:W-:Y:S01]  /*8afa0*/  STL [R1+0x34d8], R12 ;  /* 0x0034d80c01007387 */ /* 0x0009e20000100800 */
[----:B------:R4:W-:Y:S04]  /*8afb0*/  LDGSTS.E [R2+0x7680], [R6.64], P1 ;  /* 0x0768000006027fae */ /* 0x0009e80008921844 */
[----:B-1----:R-:W3:Y:S01]  /*8afc0*/  LDL.LU R19, [R1+0x27ec] ;  /* 0x0027ec0001137983 */ /* 0x002ee20000300800 */
[----:B----4-:R-:W-:-:S03]  /*8afd0*/  IMAD.MOV.U32 R7, RZ, RZ, R12 ;  /* 0x000000ffff077224 */ /* 0x010fc600078e000c */
        /* <DEDUP_REMOVED lines=32> */
[----:B------:R-:W-:-:S02]  /*8b1e0*/  IMAD.X R16, R16, 0x1, R3, P3 ;  /* 0x0000000110107824 */ /* 0x000fc400018e0603 */
[----:B------:R1:W-:Y:S01]  /*8b1f0*/  STL [R1+0x27dc], R18 ;  /* 0x0027dc1201007387 */ /* 0x0003e20000100800 */
[----:B------:R-:W-:Y:S02]  /*8b200*/  STL [R1+0x27e8], R8 ;  /* 0x0027e80801007387 */ /* 0x000fe40000100800 */
[----:B------:R-:W-:Y:S01]  /*8b210*/  IMAD.MOV.U32 R7, RZ, RZ, R18 ;  /* 0x000000ffff077224 */ /* 0x000fe200078e0012 */
[----:B--2---:R-:W2:Y:S01]  /*8b220*/  LDL.LU R13, [R1+0x2810] ;  /* 0x00281000010d7983 */ /* 0x004ea20000300800 */
[----:B------:R3:W-:Y:S02]  /*8b230*/  STL [R1+0x27e4], R16 ;  /* 0x0027e41001007387 */ /* 0x0007e40000100800 */
[----:B------:R-:W2:Y:S01]  /*8b240*/  LDL.LU R20, [R1+0x2818] ;  /* 0x0028180001147983 */ /* 0x000ea20000300800 */
[----:B------:R3:W-:Y:S04]  /*8b250*/  LDGSTS.E [R2+0x9080], [R6.64], P2 ;  /* 0x0908000006027fae */ /* 0x0007e80009121844 */
[----:B-1----:R-:W2:Y:S01]  /*8b260*/  LDL.LU R18, [R1+0x280c] ;  /* 0x00280c0001127983 */ /* 0x002ea20000300800 */
[----:B------:R-:W2:Y:S01]  /*8b270*/  LDL.LU R21, [R1+0x2814] ;  /* 0x0028140001157983 */ /* 0x000ea20000300800 */
[----:B---3--:R-:W-:Y:S01]  /*8b280*/  MOV R6, R8 ;  /* 0x0000000800067202 */ /* 0x008fe20000000f00 */
[----:B------:R-:W-:-:S02]  /*8b290*/  IMAD.MOV.U32 R7, RZ, RZ, R16 ;  /* 0x000000ffff077224 */ /* 0x000fc400078e0010 */
[----:B------:R-:W3:Y:S01]  /*8b2a0*/  LDL.LU R16, [R1+0x2820] ;  /* 0x0028200001107983 */ /* 0x000ee20000300800 */
[----:B------:R-:W3:Y:S03]  /*8b2b0*/  LDL.LU R8, [R1+0x2828] ;  /* 0x0028280001087983 */ /* 0x000ee60000300800 */
[----:B------:R1:W-:Y:S01]  /*8b2c0*/  LDGSTS.E [R2+0x9100], [R6.64], P2 ;  /* 0x0910000006027fae */ /* 0x0003e20009121844 */
[-C--:B----4-:R-:W-:Y:S02]  /*8b2d0*/  IADD3 R12, P1, R12, R4.reuse, RZ ;  /* 0x000000040c0c7210 */ /* 0x090fe40007f3e0ff */
[----:B------:R-:W-:Y:S02]  /*8b2e0*/  IADD3 R9, P3, R9, R4, RZ ;  /* 0x0000000409097210 */ /* 0x000fe40007f7e0ff */
[----:B------:R-:W-:Y:S01]  /*8b2f0*/  IADD3.X R19, R19, R3, RZ, P1, !PT ;  /* 0x0000000313137210 */ /* 0x000fe20000ffe4ff */
[----:B------:R-:W-:Y:S04]  /*8b300*/  STL [R1+0x27f0], R12 ;  /* 0x0027f00c01007387 */ /* 0x000fe80000100800 */
[----:B------:R4:W-:Y:S01]  /*8b310*/  STL [R1+0x27ec], R19 ;  /* 0x0027ec1301007387 */ /* 0x0009e20000100800 */
[----:B-1----:R-:W-:-:S02]  /*8b320*/  IMAD.MOV.U32 R7, RZ, RZ, R19 ;  /* 0x000000ffff077224 */ /* 0x002fc400078e0013 */
[----:B------:R-:W-:Y:S02]  /*8b330*/  STL [R1+0x27f8], R9 ;  /* 0x0027f80901007387 */ /* 0x000fe40000100800 */
[----:B------:R-:W-:Y:S01]  /*8b340*/  IMAD.X R15, R15, 0x1, R3, P3 ;  /* 0x000000010f0f7824 */ /* 0x000fe200018e0603 */
[----:B------:R-:W-:-:S05]  /*8b350*/  MOV R6, R12 ;  /* 0x0000000c00067202 */ /* 0x000fca0000000f00 */
[----:B------:R1:W-:Y:S04]  /*8b360*/  LDGSTS.E [R2+0x9180], [R6.64], P2 ;  /* 0x0918000006027fae */ /* 0x0003e80009121844 */
[----:B----4-:R-:W4:Y:S01]  /*8b370*/  LDL.LU R19, [R1+0x281c] ;  /* 0x00281c0001137983 */ /* 0x010f220000300800 */
[----:B------:R1:W-:Y:S02]  /*8b380*/  STL [R1+0x27f4], R15 ;  /* 0x0027f40f01007387 */ /* 0x0003e40000100800 */
[----:B------:R-:W4:Y:S01]  /*8b390*/  LDL.LU R12, [R1+0x2824] ;  /* 0x00282400010c7983 */ /* 0x000f220000300800 */
[----:B-1----:R-:W-:Y:S01]  /*8b3a0*/  MOV R6, R9 ;  /* 0x0000000900067202 */ /* 0x002fe20000000f00 */
[----:B------:R-:W-:Y:S02]  /*8b3b0*/  IMAD.MOV.U32 R7, RZ, RZ, R15 ;  /* 0x000000ffff077224 */ /* 0x000fe400078e000f */
[----:B------:R-:W4:Y:S01]  /*8b3c0*/  LDL.LU R15, [R1+0x2830] ;  /* 0x00283000010f7983 */ /* 0x000f220000300800 */
[----:B------:R-:W4:Y:S03]  /*8b3d0*/  LDL.LU R9, [R1+0x2838] ;  /* 0x0028380001097983 */ /* 0x000f260000300800 */
        /* <DEDUP_REMOVED lines=11> */
[----:B------:R-:W4:Y:S01]  /*8b490*/  LDL.LU R17, [R1+0x282c] ;  /* 0x00282c0001117983 */ /* 0x000f220000300800 */
[----:B------:R1:W-:Y:S02]  /*8b4a0*/  STL [R1+0x2804], R14 ;  /* 0x0028040e01007387 */ /* 0x0003e40000100800 */
[----:B------:R-:W4:Y:S01]  /*8b4b0*/  LDL.LU R11, [R1+0x2834] ;  /* 0x00283400010b7983 */ /* 0x000f220000300800 */
[----:B-1----:R-:W-:Y:S01]  /*8b4c0*/  MOV R6, R10 ;  /* 0x0000000a00067202 */ /* 0x002fe20000000f00 */
[----:B------:R-:W-:Y:S02]  /*8b4d0*/  IMAD.MOV.U32 R7, RZ, RZ, R14 ;  /* 0x000000ffff077224 */ /* 0x000fe400078e000e */
[----:B------:R-:W4:Y:S01]  /*8b4e0*/  LDL.LU R14, [R1+0x2840] ;  /* 0x00284000010e7983 */ /* 0x000f220000300800 */
[----:B------:R-:W4:Y:S03]  /*8b4f0*/  LDL.LU R10, [R1+0x2848] ;  /* 0x00284800010a7983 */ /* 0x000f260000300800 */
[----:B------:R1:W-:Y:S01]  /*8b500*/  LDGSTS.E [R2+0x9300], [R6.64], P2 ;  /* 0x0930000006027fae */ /* 0x0003e20009121844 */
[----:B--2---:R-:W-:-:S02]  /*8b510*/  IADD3 R13, P1, R13, R4, RZ ;  /* 0x000000040d0d7210 */ /* 0x004fc40007f3e0ff */
        /* <DEDUP_REMOVED lines=11> */
[----:B------:R-:W2:Y:S01]  /*8b5d0*/  LDL.LU R13, [R1+0x2844] ;  /* 0x00284400010d7983 */ /* 0x000ea20000300800 */
[-C--:B---3--:R-:W-:Y:S02]  /*8b5e0*/  IADD3 R16, P1, R16, R4.reuse, RZ ;  /* 0x0000000410107210 */ /* 0x088fe40007f3e0ff */
[----:B------:R-:W-:-:S02]  /*8b5f0*/  IADD3 R8, P3, R8, R4, RZ ;  /* 0x0000000408087210 */ /* 0x000fc40007f7e0ff */
[----:B-1----:R-:W-:Y:S01]  /*8b600*/  MOV R6, R20 ;  /* 0x0000001400067202 */ /* 0x002fe20000000f00 */
[----:B------:R-:W-:Y:S01]  /*8b610*/  IMAD.MOV.U32 R7, RZ, RZ, R21 ;  /* 0x000000ffff077224 */ /* 0x000fe200078e0015 */
[----:B------:R-:W-:Y:S04]  /*8b620*/  STL [R1+0x2820], R16 ;  /* 0x0028201001007387 */ /* 0x000fe80000100800 */
[----:B------:R1:W-:Y:S01]  /*8b630*/  LDGSTS.E [R2+0x9400], [R6.64], P2 ;  /* 0x0940000006027fae */ /* 0x0003e20009121844 */
[----:B----4-:R-:W-:Y:S01]  /*8b640*/  IADD3.X R19, R19, R3, RZ, P1, !PT ;  /* 0x0000000313137210 */ /* 0x010fe20000ffe4ff */
        /* <DEDUP_REMOVED lines=9> */
[----:B-1----:R-:W4:Y:S01]  /*8b6e0*/  LDL.LU R12, [R1+0x284c] ;  /* 0x00284c00010c7983 */ /* 0x002f220000300800 */
[----:B------:R-:W4:Y:S02]  /*8b6f0*/  LDL.LU R8, [R1+0x2850] ;  /* 0x0028500001087983 */ /* 0x000f240000300800 */
[----:B------:R-:W4:Y:S02]  /*8b700*/  LDL.LU R19, [R1+0x29d4] ;  /* 0x0029d40001137983 */ /* 0x000f240000300800 */
[----:B------:R-:W4:Y:S01]  /*8b710*/  LDL.LU R16, [R1+0x29d8] ;  /* 0x0029d80001107983 */ /* 0x000f220000300800 */
        /* <DEDUP_REMOVED lines=12> */
[----:B-1----:R-:W4:Y:S01]  /*8b7e0*/  LDL.LU R17, [R1+0x29dc] ;  /* 0x0029dc0001117983 */ /* 0x002f220000300800 */
[----:B------:R-:W-:Y:S01]  /*8b7f0*/  IADD3 R14, P1, R14, R4, RZ ;  /* 0x000000040e0e7210 */ /* 0x000fe20007f3e0ff */
[----:B------:R-:W-:-:S02]  /*8b800*/  IMAD.MOV.U32 R7, RZ, RZ, R11 ;  /* 0x000000ffff077224 */ /* 0x000fc400078e000b */
[----:B------:R-:W4:Y:S01]  /*8b810*/  LDL.LU R11, [R1+0x29e0] ;  /* 0x0029e000010b7983 */ /* 0x000f220000300800 */
[----:B------:R-:W-:Y:S01]  /*8b820*/  MOV R6, R9 ;  /* 0x0000000900067202 */ /* 0x000fe20000000f00 */
        /* <DEDUP_REMOVED lines=19> */
[----:B------:R-:W-:Y:S01]  /*8b960*/  ISETP.GT.AND P1, PT, R0, 0x16, PT ;  /* 0x000000160000780c */ /* 0x000fe20003f24270 */
[----:B------:R1:W-:Y:S03]  /*8b970*/  LDGSTS.E [R2+0x9700], [R6.64], P2 ;  /* 0x0970000006027fae */ /* 0x0003e60009121844 */
[----:B-1----:R-:W-:-:S04]  /*8b980*/  SEL R6, RZ, 0x4, !P1 ;  /* 0x00000004ff067807 */ /* 0x002fc80004800000 */
[----:B------:R-:W-:Y:S02]  /*8b990*/  SEL R6, R6, RZ, !P0 ;  /* 0x000000ff06067207 */ /* 0x000fe40004000000 */
[-C--:B----4-:R-:W-:Y:S02]  /*8b9a0*/  IADD3 R8, P3, R8, R4.reuse, RZ ;  /* 0x0000000408087210 */ /* 0x090fe40007f7e0ff */
        /* <DEDUP_REMOVED lines=10> */
[----:B-1----:R-:W3:Y:S01]  /*8ba50*/  LDL.LU R12, [R1+0x2a00] ;  /* 0x002a0000010c7983 */ /* 0x002ee20000300800 */
[----:B------:R1:W-:Y:S02]  /*8ba60*/  STL [R1+0x29d4], R19 ;  /* 0x0029d41301007387 */ /* 0x0003e40000100800 */
[----:B------:R-:W3:Y:S02]  /*8ba70*/  LDL.LU R8, [R1+0x2a08] ;  /* 0x002a080001087983 */ /* 0x000ee40000300800 */
[----:B----4-:R-:W-:-:S02]  /*8ba80*/  IMAD.MOV.U32 R7, RZ, RZ, R19 ;  /* 0x000000ffff077224 */ /* 0x010fc400078e0013 */
        /* <DEDUP_REMOVED lines=34> */
[----:B--2---:R-:W2:Y:S01]  /*8bcb0*/  LDL.LU R18, [R1+0x2a1c] ;  /* 0x002a1c0001127983 */ /* 0x004ea20000300800 */
[----:B------:R3:W-:Y:S02]  /*8bcc0*/  STL [R1+0x29f4], R14 ;  /* 0x0029f40e01007387 */ /* 0x0007e40000100800 */
[----:B------:R-:W2:Y:S01]  /*8bcd0*/  LDL.LU R13, [R1+0x2a24] ;  /* 0x002a2400010d7983 */ /* 0x000ea20000300800 */
        /* <DEDUP_REMOVED lines=8> */
[----:B----4-:R-:W-:Y:S01]  /*8bd60*/  IADD3.X R19, R19, R3, RZ, P2, !PT ;  /* 0x0000000313137210 */ /* 0x010fe200017fe4ff */
[----:B------:R-:W-:-:S04]  /*8bd70*/  IMAD.X R16, R16, 0x1, R3, P3 ;  /* 0x0000000110107824 */ /* 0x000fc800018e0603 */
[----:B------:R4:W-:Y:S01]  /*8bd80*/  STL [R1+0x29fc], R19 ;  /* 0x0029fc1301007387 */ /* 0x0009e20000100800 */
[----:B-1----:R-:W-:Y:S02]  /*8bd90*/  IMAD.MOV.U32 R7, RZ, RZ, R19 ;  /* 0x000000ffff077224 */ /* 0x002fe400078e0013 */
[----:B------:R-:W-:Y:S01]  /*8bda0*/  STL [R1+0x2a08], R8 ;  /* 0x002a080801007387 */ /* 0x000fe20000100800 */
        /* <DEDUP_REMOVED lines=20> */
[----:B------:R-:W4:Y:S01]  /*8bef0*/  LDL.LU R17, [R1+0x2a3c] ;  /* 0x002a3c0001117983 */ /* 0x000f220000300800 */
[----:B------:R-:W-:Y:S01]  /*8bf00*/  STL [R1+0x2a14], R21 ;  /* 0x002a141501007387 */ /* 0x000fe20000100800 */
[-C--:B------:R-:W-:Y:S01]  /*8bf10*/  IADD3 R15, P2, R15, R4.reuse, RZ ;  /* 0x000000040f0f7210 */ /* 0x080fe20007f5e0ff */
[----:B------:R-:W4:Y:S01]  /*8bf20*/  LDL.LU R11, [R1+0x2a44] ;  /* 0x002a4400010b7983 */ /* 0x000f220000300800 */
[----:B------:R-:W-:Y:S02]  /*8bf30*/  IADD3 R9, P3, R9, R4, RZ ;  /* 0x0000000409097210 */ /* 0x000fe40007f7e0ff */
[----:B-1----:R-:W-:Y:S01]  /*8bf40*/  MOV R6, R20 ;  /* 0x0000001400067202 */ /* 0x002fe20000000f00 */
[----:B------:R-:W-:Y:S01]  /*8bf50*/  IMAD.MOV.U32 R7, RZ, RZ, R21 ;  /* 0x000000ffff077224 */ /* 0x000fe200078e0015 */
[----:B------:R-:W-:Y:S04]  /*8bf60*/  STL [R1+0x2a20], R15 ;  /* 0x002a200f01007387 */ /* 0x000fe80000100800 */
[----:B------:R1:W-:Y:S02]  /*8bf70*/  LDGSTS.E [R2+0xb400], [R6.64], P1 ;  /* 0x0b40000006027fae */ /* 0x0003e40008921844 */
[----:B-1----:R-:W-:-:S02]  /*8bf80*/  MOV R6, R15 ;  /* 0x0000000f00067202 */ /* 0x002fc40000000f00 */
[----:B--2---:R-:W-:Y:S01]  /*8bf90*/  IADD3.X R18, R18, R3, RZ, P2, !PT ;  /* 0x0000000312127210 */ /* 0x004fe200017fe4ff */
        /* <DEDUP_REMOVED lines=9> */
[----:B------:R-:W2:Y:S02]  /*8c030*/  LDL.LU R9, [R1+0x2a50] ;  /* 0x002a500001097983 */ /* 0x000ea40000300800 */
[----:B------:R-:W2:Y:S02]  /*8c040*/  LDL.LU R18, [R1+0x2bd4] ;  /* 0x002bd40001127983 */ /* 0x000ea40000300800 */
[----:B------:R-:W2:Y:S01]  /*8c050*/  LDL.LU R15, [R1+0x2bd8] ;  /* 0x002bd800010f7983 */ /* 0x000ea20000300800 */
[----:B---3--:R-:W-:-:S02]  /*8c060*/  IADD3 R14, P2, R14, R4, RZ ;  /* 0x000000040e0e7210 */ /* 0x008fc40007f5e0ff */
[----:B------:R-:W-:Y:S01]  /*8c070*/  IADD3 R10, P3, R10, R4, RZ ;  /* 0x000000040a0a7210 */ /* 0x000fe20007f7e0ff */
[----:B------:R1:W-:Y:S04]  /*8c080*/  LDGSTS.E [R2+0xb500], [R6.64], P1 ;  /* 0x0b50000006027fae */ /* 0x0003e80008921844 */
[----:B------:R-:W-:Y:S01]  /*8c090*/  STL [R1+0x2a30], R14 ;  /* 0x002a300e01007387 */ /* 0x000fe20000100800 */
[----:B-1----:R-:W-:Y:S02]  /*8c0a0*/  MOV R6, R14 ;  /* 0x0000000e00067202 */ /* 0x002fe40000000f00 */
[----:B----4-:R-:W-:Y:S01]  /*8c0b0*/  IADD3.X R19, R19, R3, RZ, P2, !PT ;  /* 0x0000000313137210 */ /* 0x010fe200017fe4ff */
[----:B------:R-:W-:-:S04]  /*8c0c0*/  IMAD.X R12, R12, 0x1, R3, P3 ;  /* 0x000000010c0c7824 */ /* 0x000fc800018e0603 */
[----:B------:R-:W-:Y:S01]  /*8c0d0*/  IMAD.MOV.U32 R7, RZ, RZ, R19 ;  /* 0x000000ffff077224 */ /* 0x000fe200078e0013 */
[----:B------:R1:W-:Y:S01]  /*8c0e0*/  STL [R1+0x2a2c], R19 ;  /* 0x002a2c1301007387 */ /* 0x0003e20000100800 */
[----:B------:R-:W-:Y:S02]  /*8c0f0*/  STL [R1+0x2a38], R10 ;  /* 0x002a380a01007387 */ /* 0x000fe40000100800 */
[----:B------:R3:W-:Y:S01]  /*8c100*/  STL [R1+0x2a34], R12 ;  /* 0x002a340c01007387 */ /* 0x0007e20000100800 */
[----:B------:R4:W-:Y:S04]  /*8c110*/  LDGSTS.E [R2+0xb580], [R6.64], P1 ;  /* 0x0b58000006027fae */ /* 0x0009e80008921844 */
[----:B-1----:R-:W2:Y:S01]  /*8c120*/  LDL.LU R19, [R1+0x2bdc] ;  /* 0x002bdc0001137983 */ /* 0x002ea20000300800 */
[----:B----4-:R-:W-:Y:S01]  /*8c130*/  IMAD.MOV.U32 R7, RZ, RZ, R12 ;  /* 0x000000ffff077224 */ /* 0x010fe200078e000c */
[----:B------:R-:W-:-:S02]  /*8c140*/  MOV R6, R10 ;  /* 0x0000000a00067202 */ /* 0x000fc40000000f00 */
[----:B---3--:R-:W3:Y:S01]  /*8c150*/  LDL.LU R12, [R1+0x2be0] ;  /* 0x002be000010c7983 */ /* 0x008ee20000300800 */
        /* <DEDUP_REMOVED lines=25> */
[-C--:B--2---:R-:W-:Y:S02]  /*8c2f0*/  IADD3 R9, P3, R9, R4.reuse, RZ ;  /* 0x0000000409097210 */ /* 0x084fe40007f7e0ff */
[----:B------:R-:W-:Y:S02]  /*8c300*/  IADD3 R15, P4, R15, R4, RZ ;  /* 0x000000040f0f7210 */ /* 0x000fe40007f9e0ff */
        /* <DEDUP_REMOVED lines=19> */
[----:B------:R3:W-:Y:S02]  /*8c440*/  STL [R1+0x2be0], R12 ;  /* 0x002be00c01007387 */ /* 0x0007e40000100800 */
[----:B------:R-:W-:Y:S01]  /*8c450*/  IMAD.X R14, R14, 0x1, R3, P3 ;  /* 0x000000010e0e7824 */ /* 0x000fe200018e0603 */
[----:B-1----:R-:W-:Y:S01]  /*8c460*/  MOV R6, R12 ;  /* 0x0000000c00067202 */ /* 0x002fe20000000f00 */
        /* <DEDUP_REMOVED lines=108> */
[----:B------:R1:W-:Y:S01]  /*8cb30*/  STL [R1+0x2c3c], R19 ;  /* 0x002c3c1301007387 */ /* 0x0003e20000100800 */
[----:B------:R-:W-:Y:S02]  /*8cb40*/  IMAD.MOV.U32 R7, RZ, RZ, R19 ;  /* 0x000000ffff077224 */ /* 0x000fe400078e0013 */
[----:B------:R-:W-:Y:S02]  /*8cb50*/  STL [R1+0x2c48], R9 ;  /* 0x002c480901007387 */ /* 0x000fe40000100800 */
[----:B------:R4:W-:Y:S01]  /*8cb60*/  STL [R1+0x2c44], R12 ;  /* 0x002c440c01007387 */ /* 0x0009e20000100800 */
[----:B------:R4:W-:Y:S04]  /*8cb70*/  LDGSTS.E [R2+0xd680], [R6.64], P2 ;  /* 0x0d68000006027fae */ /* 0x0009e80009121844 */
[----:B-1----:R-:W3:Y:S01]  /*8cb80*/  LDL.LU R19, [R1+0x2dec] ;  /* 0x002dec0001137983 */ /* 0x002ee20000300800 */
[----:B------:R-:W3:Y:S02]  /*8cb90*/  LDL.LU R15, [R1+0x2df0] ;  /* 0x002df000010f7983 */ /* 0x000ee40000300800 */
[----:B----4-:R-:W-:Y:S01]  /*8cba0*/  IMAD.MOV.U32 R7, RZ, RZ, R12 ;  /* 0x000000ffff077224 */ /* 0x010fe200078e000c */
[----:B------:R-:W-:Y:S01]  /*8cbb0*/  MOV R6, R9 ;  /* 0x0000000900067202 */ /* 0x000fe20000000f00 */
[----:B------:R-:W4:Y:S01]  /*8cbc0*/  LDL.LU R12, [R1+0x2df4] ;  /* 0x002df400010c7983 */ /* 0x000f220000300800 */
[----:B------:R-:W4:Y:S01]  /*8cbd0*/  LDL.LU R9, [R1+0x2df8] ;  /* 0x002df80001097983 */ /* 0x000f220000300800 */
[----:B------:R-:W-:-:S02]  /*8cbe0*/  ISETP.GT.AND P1, PT, R0, 0x1e, PT ;  /* 0x0000001e0000780c */ /* 0x000fc40003f24270 */
[----:B------:R1:W-:Y:S02]  /*8cbf0*/  LDGSTS.E [R2+0xd700], [R6.64], P2 ;  /* 0x0d70000006027fae */ /* 0x0003e40009121844 */
[----:B-1----:R-:W-:-:S04]  /*8cc00*/  SEL R6, RZ, 0x4, !P1 ;  /* 0x00000004ff067807 */ /* 0x002fc80004800000 */
[----:B------:R-:W-:Y:S02]  /*8cc10*/  SEL R6, R6, RZ, !P0 ;  /* 0x000000ff06067207 */ /* 0x000fe40004000000 */
[-C--:B------:R-:W-:Y:S02]  /*8cc20*/  IADD3 R10, P3, R10, R4.reuse, RZ ;  /* 0x000000040a0a7210 */ /* 0x080fe40007f7e0ff */
[----:B------:R-:W-:Y:S02]  /*8cc30*/  IADD3 R14, P4, R14, R4, RZ ;  /* 0x000000040e0e7210 */ /* 0x000fe40007f9e0ff */
[----:B------:R-:W-:Y:S02]  /*8cc40*/  IADD3.X R11, R11, R3, RZ, P3, !PT ;  /* 0x000000030b0b7210 */ /* 0x000fe40001ffe4ff */
[----:B------:R-:W-:Y:S01]  /*8cc50*/  ISETP.NE.U32.AND P1, PT, R6, RZ, PT ;  /* 0x000000ff0600720c */ /* 0x000fe20003f25070 */
[----:B------:R1:W-:Y:S01]  /*8cc60*/  STL [R1+0x2c50], R10 ;  /* 0x002c500a01007387 */ /* 0x0003e20000100800 */
[----:B------:R-:W-:Y:S01]  /*8cc70*/  IMAD.X R17, R17, 0x1, R3, P4 ;  /* 0x0000000111117824 */ /* 0x000fe200020e0603 */
[----:B------:R-:W-:Y:S01]  /*8cc80*/  MOV R6, R10 ;  /* 0x0000000a00067202 */ /* 0x000fe20000000f00 */
[----:B------:R-:W-:Y:S01]  /*8cc90*/  IMAD.MOV.U32 R7, RZ, RZ, R11 ;  /* 0x000000ffff077224 */ /* 0x000fe200078e000b */
[----:B------:R1:W-:Y:S01]  /*8cca0*/  STL [R1+0x2c4c], R11 ;  /* 0x002c4c0b01007387 */ /* 0x0003e20000100800 */
[----:B------:R-:W-:Y:S03]  /*8ccb0*/  STL [R1+0x2dd8], R14 ;  /* 0x002dd80e01007387 */ /* 0x000fe60000100800 */
[----:B------:R1:W-:Y:S04]  /*8ccc0*/  LDGSTS.E [R2+0xd780], [R6.64], P2 ;  /* 0x0d78000006027fae */ /* 0x0003e80009121844 */
[----:B-1----:R-:W4:Y:S01]  /*8ccd0*/  LDL.LU R10, [R1+0x2e00] ;  /* 0x002e0000010a7983 */ /* 0x002f220000300800 */
[----:B------:R1:W-:Y:S03]  /*8cce0*/  STL [R1+0x2dd4], R17 ;  /* 0x002dd41101007387 */ /* 0x0003e60000100800 */
[----:B------:R-:W4:Y:S01]  /*8ccf0*/  LDL.LU R11, [R1+0x2e08] ;  /* 0x002e0800010b7983 */ /* 0x000f220000300800 */
[----:B------:R-:W-:-:S03]  /*8cd00*/  IMAD.MOV.U32 R7, RZ, RZ, R17 ;  /* 0x000000ffff077224 */ /* 0x000fc600078e0011 */
        /* <DEDUP_REMOVED lines=19> */
[----:B------:R-:W-:-:S02]  /*8ce40*/  IADD3 R15, P2, R15, R4, RZ ;  /* 0x000000040f0f7210 */ /* 0x000fc40007f5e0ff */
[----:B---3--:R-:W-:Y:S01]  /*8ce50*/  MOV R6, R8 ;  /* 0x0000000800067202 */ /* 0x008fe20000000f00 */
[----:B------:R-:W-:Y:S01]  /*8ce60*/  IMAD.MOV.U32 R7, RZ, RZ, R16 ;  /* 0x000000ffff077224 */ /* 0x000fe200078e0010 */
[----:B------:R-:W-:Y:S01]  /*8ce70*/  IADD3.X R19, R19, R3, RZ, P2, !PT ;  /* 0x0000000313137210 */ /* 0x000fe200017fe4ff */
[----:B------:R-:W3:Y:S01]  /*8ce80*/  LDL.LU R16, [R1+0x2e20] ;  /* 0x002e200001107983 */ /* 0x000ee20000300800 */
[----:B------:R-:W3:Y:S02]  /*8ce90*/  LDL.LU R8, [R1+0x2e28] ;  /* 0x002e280001087983 */ /* 0x000ee40000300800 */
[----:B------:R-:W-:Y:S01]  /*8cea0*/  STL [R1+0x2df0], R15 ;  /* 0x002df00f01007387 */ /* 0x000fe20000100800 */
[----:B------:R1:W-:Y:S01]  /*8ceb0*/  LDGSTS.E [R2+0xf100], [R6.64], P1 ;  /* 0x0f10000006027fae */ /* 0x0003e20008921844 */
[----:B----4-:R-:W-:-:S03]  /*8cec0*/  IADD3 R9, P3, R9, R4, RZ ;  /* 0x0000000409097210 */ /* 0x010fc60007f7e0ff */
[----:B------:R4:W-:Y:S02]  /*8ced0*/  STL [R1+0x2dec], R19 ;  /* 0x002dec1301007387 */ /* 0x0009e40000100800 */
[----:B------:R-:W-:Y:S02]  /*8cee0*/  IMAD.X R12, R12, 0x1, R3, P3 ;  /* 0x000000010c0c7824 */ /* 0x000fe400018e0603 */
[----:B------:R-:W-:Y:S01]  /*8cef0*/  STL [R1+0x2df8], R9 ;  /* 0x002df80901007387 */ /* 0x000fe20000100800 */
[----:B-1----:R-:W-:-:S03]  /*8cf00*/  IMAD.MOV.U32 R7, RZ, RZ, R19 ;  /* 0x000000ffff077224 */ /* 0x002fc600078e0013 */
[----:B----4-:R-:W4:Y:S01]  /*8cf10*/  LDL.LU R19, [R1+0x2e1c] ;  /* 0x002e1c0001137983 */ /* 0x010f220000300800 */
[----:B------:R-:W-:Y:S01]  /*8cf20*/  MOV R6, R15 ;  /* 0x0000000f00067202 */ /* 0x000fe20000000f00 */
[----:B------:R1:W-:Y:S02]  /*8cf30*/  STL [R1+0x2df4], R12 ;  /* 0x002df40c01007387 */ /* 0x0003e40000100800 */
[----:B------:R-:W4:Y:S02]  /*8cf40*/  LDL.LU R15, [R1+0x2e24] ;  /* 0x002e2400010f7983 */ /* 0x000f240000300800 */
[----:B------:R1:W-:Y:S02]  /*8cf50*/  LDGSTS.E [R2+0xf180], [R6.64], P1 ;  /* 0x0f18000006027fae */ /* 0x0003e40008921844 */
        /* <DEDUP_REMOVED lines=40> */
[----:B------:R1:W-:Y:S04]  /*8d1e0*/  STL [R1+0x2e20], R16 ;  /* 0x002e201001007387 */ /* 0x0003e80000100800 */
[----:B------:R3:W-:Y:S01]  /*8d1f0*/  LDGSTS.E [R2+0xf400], [R6.64], P1 ;  /* 0x0f40000006027fae */ /* 0x0007e20008921844 */
[----:B----4-:R-:W-:Y:S01]  /*8d200*/  IADD3.X R19, R19, R3, RZ, P2, !PT ;  /* 0x0000000313137210 */ /* 0x010fe200017fe4ff */
[----:B------:R-:W-:-:S04]  /*8d210*/  IMAD.X R15, R15, 0x1, R3, P3 ;  /* 0x000000010f0f7824 */ /* 0x000fc800018e0603 */
[----:B------:R-:W-:Y:S01]  /*8d220*/  STL [R1+0x2e1c], R19 ;  /* 0x002e1c1301007387 */ /* 0x000fe20000100800 */
[----:B---3--:R-:W-:Y:S01]  /*8d230*/  MOV R6, R16 ;  /* 0x0000001000067202 */ /* 0x008fe20000000f00 */
[----:B------:R-:W-:Y:S02]  /*8d240*/  IMAD.MOV.U32 R7, RZ, RZ, R19 ;  /* 0x000000ffff077224 */ /* 0x000fe400078e0013 */
[----:B------:R3:W-:Y:S01]  /*8d250*/  STL [R1+0x2e28], R8 ;  /* 0x002e280801007387 */ /* 0x0007e20000100800 */
[----:B------:R4:W-:Y:S02]  /*8d260*/  STL [R1+0x2e24], R15 ;  /* 0x002e240f01007387 */ /* 0x0009e40000100800 */
[----:B-1----:R-:W2:Y:S01]  /*8d270*/  LDL.LU R16, [R1+0x2e4c] ;  /* 0x002e4c0001107983 */ /* 0x002ea20000300800 */
[----:B------:R1:W-:Y:S02]  /*8d280*/  LDGSTS.E [R2+0xf480], [R6.64], P1 ;  /* 0x0f48000006027fae */ /* 0x0003e40008921844 */
[----:B-1----:R-:W-:-:S02]  /*8d290*/  MOV R6, R8 ;  /* 0x0000000800067202 */ /* 0x002fc40000000f00 */
[----:B---3--:R-:W3:Y:S01]  /*8d2a0*/  LDL.LU R8, [R1+0x2e50] ;  /* 0x002e500001087983 */ /* 0x008ee20000300800 */
[----:B------:R-:W-:Y:S02]  /*8d2b0*/  IMAD.MOV.U32 R7, RZ, RZ, R15 ;  /* 0x000000ffff077224 */ /* 0x000fe400078e000f */
[----:B------:R-:W3:Y:S02]  /*8d2c0*/  LDL.LU R19, [R1+0x2fd4] ;  /* 0x002fd40001137983 */ /* 0x000ee40000300800 */
[----:B----4-:R-:W3:Y:S01]  /*8d2d0*/  LDL.LU R15, [R1+0x2fd8] ;  /* 0x002fd800010f7983 */ /* 0x010ee20000300800 */
[-C--:B------:R-:W-:Y:S02]  /*8d2e0*/  IADD3 R12, P2, R12, R4.reuse, RZ ;  /* 0x000000040c0c7210 */ /* 0x080fe40007f5e0ff */
[----:B------:R-:W-:Y:S01]  /*8d2f0*/  IADD3 R9, P3, R9, R4, RZ ;  /* 0x0000000409097210 */ /* 0x000fe20007f7e0ff */
[----:B------:R1:W-:Y:S04]  /*8d300*/  LDGSTS.E [R2+0xf500], [R6.64], P1 ;  /* 0x0f50000006027fae */ /* 0x0003e80008921844 */
[----:B------:R-:W-:Y:S01]  /*8d310*/  STL [R1+0x2e30], R12 ;  /* 0x002e300c01007387 */ /* 0x000fe20000100800 */
[----:B-1----:R-:W-:-:S02]  /*8d320*/  MOV R6, R12 ;  /* 0x0000000c00067202 */ /* 0x002fc40000000f00 */
[----:B------:R-:W-:Y:S01]  /*8d330*/  IADD3.X R17, R17, R3, RZ, P2, !PT ;  /* 0x0000000311117210 */ /* 0x000fe200017fe4ff */
[----:B------:R-:W-:-:S04]  /*8d340*/  IMAD.X R10, R10, 0x1, R3, P3 ;  /* 0x000000010a0a7824 */ /* 0x000fc800018e0603 */
[----:B------:R-:W-:Y:S01]  /*8d350*/  IMAD.MOV.U32 R7, RZ, RZ, R17 ;  /* 0x000000ffff077224 */ /* 0x000fe200078e0011 */
[----:B------:R1:W-:Y:S01]  /*8d360*/  STL [R1+0x2e2c], R17 ;  /* 0x002e2c1101007387 */ /* 0x0003e20000100800 */
[----:B------:R-:W-:Y:S02]  /*8d370*/  STL [R1+0x2e38], R9 ;  /* 0x002e380901007387 */ /* 0x000fe40000100800 */
[----:B------:R1:W-:Y:S01]  /*8d380*/  STL [R1+0x2e34], R10 ;  /* 0x002e340a01007387 */ /* 0x0003e20000100800 */
[----:B------:R1:W-:Y:S04]  /*8d390*/  LDGSTS.E [R2+0xf580], [R6.64], P1 ;  /* 0x0f58000006027fae */ /* 0x0003e80008921844 */
[----:B-1----:R-:W3:Y:S01]  /*8d3a0*/  LDL.LU R17, [R1+0x2fdc] ;  /* 0x002fdc0001117983 */ /* 0x002ee20000300800 */
[----:B------:R-:W3:Y:S01]  /*8d3b0*/  LDL.LU R12, [R1+0x2fe0] ;  /* 0x002fe000010c7983 */ /* 0x000ee20000300800 */
[-C--:B------:R-:W-:Y:S01]  /*8d3c0*/  IADD3 R14, P2, R14, R4.reuse, RZ ;  /* 0x000000040e0e7210 */ /* 0x080fe20007f5e0ff */
[----:B------:R-:W-:Y:S01]  /*8d3d0*/  IMAD.MOV.U32 R7, RZ, RZ, R10 ;  /* 0x000000ffff077224 */ /* 0x000fe200078e000a */
[----:B------:R-:W-:Y:S01]  /*8d3e0*/  MOV R6, R9 ;  /* 0x0000000900067202 */ /* 0x000fe20000000f00 */
[----:B------:R-:W3:Y:S01]  /*8d3f0*/  LDL.LU R10, [R1+0x2fe4] ;  /* 0x002fe400010a7983 */ /* 0x000ee20000300800 */
[----:B------:R-:W3:Y:S01]  /*8d400*/  LDL.LU R9, [R1+0x2fe8] ;  /* 0x002fe80001097983 */ /* 0x000ee20000300800 */
[----:B------:R-:W-:-:S02]  /*8d410*/  IADD3 R11, P3, R11, R4, RZ ;  /* 0x000000040b0b7210 */ /* 0x000fc40007f7e0ff */
[----:B------:R1:W-:Y:S01]  /*8d420*/  LDGSTS.E [R2+0xf600], [R6.64], P1 ;  /* 0x0f60000006027fae */ /* 0x0003e20008921844 */
[----:B------:R-:W-:Y:S01]  /*8d430*/  STL [R1+0x2e40], R14 ;  /* 0x002e400e01007387 */ /* 0x000fe20000100800 */
[----:B-1----:R-:W-:Y:S02]  /*8d440*/  MOV R6, R14 ;  /* 0x0000000e00067202 */ /* 0x002fe40000000f00 */
[----:B--2---:R-:W-:Y:S01]  /*8d450*/  IADD3.X R18, R18, R3, RZ, P2, !PT ;  /* 0x0000000312127210 */ /* 0x004fe200017fe4ff */
[----:B------:R-:W-:-:S04]  /*8d460*/  IMAD.X R13, R13, 0x1, R3, P3 ;  /* 0x000000010d0d7824 */ /* 0x000fc800018e0603 */
[----:B------:R-:W-:Y:S01]  /*8d470*/  IMAD.MOV.U32 R7, RZ, RZ, R18 ;  /* 0x000000ffff077224 */ /* 0x000fe200078e0012 */
[----:B------:R1:W-:Y:S01]  /*8d480*/  STL [R1+0x2e3c], R18 ;  /* 0x002e3c1201007387 */ /* 0x0003e20000100800 */
[----:B------:R-:W-:Y:S02]  /*8d490*/  STL [R1+0x2e48], R11 ;  /* 0x002e480b01007387 */ /* 0x000fe40000100800 */
[----:B------:R2:W-:Y:S01]  /*8d4a0*/  STL [R1+0x2e44], R13 ;  /* 0x002e440d01007387 */ /* 0x0005e20000100800 */
[----:B------:R2:W-:Y:S01]  /*8d4b0*/  LDGSTS.E [R2+0xf680], [R6.64], P1 ;  /* 0x0f68000006027fae */ /* 0x0005e20008921844 */
[----:B------:R-:W-:-:S03]  /*8d4c0*/  ISETP.GT.AND P2, PT, R0, 0x22, PT ;  /* 0x000000220000780c */ /* 0x000fc60003f44270 */
[----:B-1----:R-:W4:Y:S01]  /*8d4d0*/  LDL.LU R18, [R1+0x2fec] ;  /* 0x002fec0001127983 */ /* 0x002f220000300800 */
[----:B--2---:R-:W-:-:S03]  /*8d4e0*/  IMAD.MOV.U32 R7, RZ, RZ, R13 ;  /* 0x000000ffff077224 */ /* 0x004fc600078e000d */
[----:B------:R-:W2:Y:S01]  /*8d4f0*/  LDL.LU R13, [R1+0x2ff0] ;  /* 0x002ff000010d7983 */ /* 0x000ea20000300800 */
[----:B------:R-:W-:Y:S01]  /*8d500*/  MOV R6, R11 ;  /* 0x0000000b00067202 */ /* 0x000fe20000000f00 */
[----:B------:R-:W4:Y:S02]  /*8d510*/  LDL.LU R14, [R1+0x2ff4] ;  /* 0x002ff400010e7983 */ /* 0x000f240000300800 */
[----:B------:R-:W4:Y:S02]  /*8d520*/  LDL.LU R11, [R1+0x2ff8] ;  /* 0x002ff800010b7983 */ /* 0x000f240000300800 */
[----:B------:R1:W-:Y:S02]  /*8d530*/  LDGSTS.E [R2+0xf700], [R6.64], P1 ;  /* 0x0f70000006027fae */ /* 0x0003e40008921844 */
[----:B-1----:R-:W-:Y:S02]  /*8d540*/  SEL R6, RZ, 0x4, !P2 ;  /* 0x00000004ff067807 */ /* 0x002fe40005000000 */
[----:B---3--:R-:W-:-:S02]  /*8d550*/  IADD3 R8, P3, R8, R4, RZ ;  /* 0x0000000408087210 */ /* 0x008fc40007f7e0ff */
[----:B------:R-:W-:Y:S02]  /*8d560*/  SEL R6, R6, RZ, !P0 ;  /* 0x000000ff06067207 */ /* 0x000fe40004000000 */
[----:B------:R-:W-:Y:S02]  /*8d570*/  IADD3 R15, P4, R15, R4, RZ ;  /* 0x000000040f0f7210 */ /* 0x000fe40007f9e0ff */
[----:B------:R-:W-:Y:S02]  /*8d580*/  IADD3.X R16, R16, R3, RZ, P3, !PT ;  /* 0x0000000310107210 */ /* 0x000fe40001ffe4ff */
[----:B------:R-:W-:Y:S01]  /*8d590*/  ISETP.NE.U32.AND P2, PT, R6, RZ, PT ;  /* 0x000000ff0600720c */ /* 0x000fe20003f45070 */
        /* <DEDUP_REMOVED lines=10> */
[----:B---3--:R-:W-:-:S02]  /*8d640*/  IMAD.MOV.U32 R7, RZ, RZ, R19 ;  /* 0x000000ffff077224 */ /* 0x008fc400078e0013 */
[----:B-1----:R-:W3:Y:S01]  /*8d650*/  LDL.LU R19, [R1+0x2ffc] ;  /* 0x002ffc0001137983 */ /* 0x002ee20000300800 */
[----:B------:R-:W-:Y:S02]  /*8d660*/  MOV R6, R15 ;  /* 0x0000000f00067202 */ /* 0x000fe40000000f00 */
[----:B------:R-:W3:Y:S03]  /*8d670*/  LDL.LU R15, [R1+0x3004] ;  /* 0x00300400010f7983 */ /* 0x000ee60000300800 */
[----:B------:R1:W-:Y:S01]  /*8d680*/  LDGSTS.E [R2+0x11000], [R6.64], P2 ;  /* 0x1100000006027fae */ /* 0x0003e20009121844 */
[----:B------:R-:W-:-:S04]  /*8d690*/  IADD3 R12, P1, R12, R4, RZ ;  /* 0x000000040c0c7210 */ /* 0x000fc80007f3e0ff */
[----:B------:R-:W-:Y:S02]  /*8d6a0*/  IADD3.X R17, R17, R3, RZ, P1, !PT ;  /* 0x0000000311117210 */ /* 0x000fe40000ffe4ff */
[----:B------:R-:W-:Y:S01]  /*8d6b0*/  IADD3 R9, P3, R9, R4, RZ ;  /* 0x0000000409097210 */ /* 0x000fe20007f7e0ff */
[----:B------:R1:W-:Y:S02]  /*8d6c0*/  STL [R1+0x2fe0], R12 ;  /* 0x002fe00c01007387 */ /* 0x0003e40000100800 */
[----:B------:R1:W-:Y:S02]  /*8d6d0*/  STL [R1+0x2fdc], R17 ;  /* 0x002fdc1101007387 */ /* 0x0003e40000100800 */
[----:B-1----:R-:W-:Y:S01]  /*8d6e0*/  MOV R6, R12 ;  /* 0x0000000c00067202 */ /* 0x002fe20000000f00 */
[----:B------:R-:W-:Y:S01]  /*8d6f0*/  IMAD.X R10, R10, 0x1, R3, P3 ;  /* 0x000000010a0a7824 */ /* 0x000fe200018e0603 */
[----:B------:R-:W-:Y:S01]  /*8d700*/  STL [R1+0x2fe8], R9 ;  /* 0x002fe80901007387 */ /* 0x000fe20000100800 */
[----:B------:R-:W-:-:S03]  /*8d710*/  IMAD.MOV.U32 R7, RZ, RZ, R17 ;  /* 0x000000ffff077224 */ /* 0x000fc600078e0011 */
[----:B------:R-:W3:Y:S01]  /*8d720*/  LDL.LU R12, [R1+0x3010] ;  /* 0x00301000010c7983 */ /* 0x000ee20000300800 */
[----:B------:R1:W-:Y:S02]  /*8d730*/  STL [R1+0x2fe4], R10 ;  /* 0x002fe40a01007387 */ /* 0x0003e40000100800 */
[----:B------:R-:W3:Y:S02]  /*8d740*/  LDL.LU R20, [R1+0x3018] ;  /* 0x0030180001147983 */ /* 0x000ee40000300800 */
[----:B------:R-:W3:Y:S01]  /*8d750*/  LDL.LU R17, [R1+0x300c] ;  /* 0x00300c0001117983 */ /* 0x000ee20000300800 */
[----:B------:R-:W3:Y:S04]  /*8d760*/  LDL.LU R21, [R1+0x3014] ;  /* 0x0030140001157983 */ /* 0x000ee80000300800 */
[----:B------:R1:W-:Y:S02]  /*8d770*/  LDGSTS.E [R2+0x11080], [R6.64], P2 ;  /* 0x1108000006027fae */ /* 0x0003e40009121844 */
[----:B-1----:R-:W-:Y:S01]  /*8d780*/  MOV R6, R9 ;  /* 0x0000000900067202 */ /* 0x002fe20000000f00 */
[----:B------:R-:W-:-:S02]  /*8d790*/  IMAD.MOV.U32 R7, RZ, RZ, R10 ;  /* 0x000000ffff077224 */ /* 0x000fc400078e000a */
[----:B------:R-:W3:Y:S01]  /*8d7a0*/  LDL.LU R10, [R1+0x3020] ;  /* 0x00302000010a7983 */ /* 0x000ee20000300800 */
[----:B------:R-:W3:Y:S03]  /*8d7b0*/  LDL.LU R9, [R1+0x3028] ;  /* 0x0030280001097983 */ /* 0x000ee60000300800 */
[----:B------:R1:W-:Y:S01]  /*8d7c0*/  LDGSTS.E [R2+0x11100], [R6.64], P2 ;  /* 0x1110000006027fae */ /* 0x0003e20009121844 */
[-C--:B--2---:R-:W-:Y:S02]  /*8d7d0*/  IADD3 R13, P1, R13, R4.reuse, RZ ;  /* 0x000000040d0d7210 */ /* 0x084fe40007f3e0ff */
[----:B----4-:R-:W-:Y:S02]  /*8d7e0*/  IADD3 R11, P3, R11, R4, RZ ;  /* 0x000000040b0b7210 */ /* 0x010fe40007f7e0ff */
[----:B------:R-:W-:Y:S01]  /*8d7f0*/  IADD3.X R18, R18, R3, RZ, P1, !PT ;  /* 0x0000000312127210 */ /* 0x000fe20000ffe4ff */
[----:B------:R-:W-:Y:S04]  /*8d800*/  STL [R1+0x2ff0], R13 ;  /* 0x002ff00d01007387 */ /* 0x000fe80000100800 */
[----:B------:R2:W-:Y:S01]  /*8d810*/  STL [R1+0x2fec], R18 ;  /* 0x002fec1201007387 */ /* 0x0005e20000100800 */
[----:B-1----:R-:W-:-:S02]  /*8d820*/  IMAD.MOV.U32 R7, RZ, RZ, R18 ;  /* 0x000000ffff077224 */ /* 0x002fc400078e0012 */
[----:B------:R1:W-:Y:S02]  /*8d830*/  STL [R1+0x2ff8], R11 ;  /* 0x002ff80b01007387 */ /* 0x0003e40000100800 */
[----:B------:R-:W-:Y:S01]  /*8d840*/  IMAD.X R14, R14, 0x1, R3, P3 ;  /* 0x000000010e0e7824 */ /* 0x000fe200018e0603 */
[----:B------:R-:W-:-:S05]  /*8d850*/  MOV R6, R13 ;  /* 0x0000000d00067202 */ /* 0x000fca0000000f00 */
[----:B------:R4:W-:Y:S04]  /*8d860*/  LDGSTS.E [R2+0x11180], [R6.64], P2 ;  /* 0x1118000006027fae */ /* 0x0009e80009121844 */
[----:B--2---:R-:W2:Y:S01]  /*8d870*/  LDL.LU R18, [R1+0x301c] ;  /* 0x00301c0001127983 */ /* 0x004ea20000300800 */
[----:B------:R1:W-:Y:S02]  /*8d880*/  STL [R1+0x2ff4], R14 ;  /* 0x002ff40e01007387 */ /* 0x0003e40000100800 */
[----:B------:R-:W2:Y:S01]  /*8d890*/  LDL.LU R13, [R1+0x3024] ;  /* 0x00302400010d7983 */ /* 0x000ea20000300800 */
[----:B----4-:R-:W-:Y:S01]  /*8d8a0*/  MOV R6, R11 ;  /* 0x0000000b00067202 */ /* 0x010fe20000000f00 */
[----:B------:R-:W-:Y:S01]  /*8d8b0*/  IMAD.MOV.U32 R7, RZ, RZ, R14 ;  /* 0x000000ffff077224 */ /* 0x000fe200078e000e */
[----:B-1----:R-:W4:Y:S01]  /*8d8c0*/  LDL.LU R11, [R1+0x3030] ;  /* 0x00303000010b7983 */ /* 0x002f220000300800 */
[----:B------:R-:W4:Y:S03]  /*8d8d0*/  LDL.LU R14, [R1+0x3038] ;  /* 0x00303800010e7983 */ /* 0x000f260000300800 */
[----:B------:R1:W-:Y:S01]  /*8d8e0*/  LDGSTS.E [R2+0x11200], [R6.64], P2 ;  /* 0x1120000006027fae */ /* 0x0003e20009121844 */
[----:B------:R-:W-:-:S02]  /*8d8f0*/  IADD3 R16, P1, R16, R4, RZ ;  /* 0x0000000410107210 */ /* 0x000fc40007f3e0ff */
[----:B------:R-:W-:-:S03]  /*8d900*/  IADD3 R8, P3, R8, R4, RZ ;  /* 0x0000000408087210 */ /* 0x000fc60007f7e0ff */
[----:B------:R-:W-:Y:S01]  /*8d910*/  STL [R1+0x3000], R16 ;  /* 0x0030001001007387 */ /* 0x000fe20000100800 */
[----:B---3--:R-:W-:Y:S01]  /*8d920*/  IADD3.X R19, R19, R3, RZ, P1, !PT ;  /* 0x0000000313137210 */ /* 0x008fe20000ffe4ff */
[----:B------:R-:W-:-:S04]  /*8d930*/  IMAD.X R15, R15, 0x1, R3, P3 ;  /* 0x000000010f0f7824 */ /* 0x000fc800018e0603 */
[----:B------:R3:W-:Y:S01]  /*8d940*/  STL [R1+0x2ffc], R19 ;  /* 0x002ffc1301007387 */ /* 0x0007e20000100800 */
[----:B-1----:R-:W-:Y:S02]  /*8d950*/  IMAD.MOV.U32 R7, RZ, RZ, R19 ;  /* 0x000000ffff077224 */ /* 0x002fe400078e0013 */
[----:B------:R-:W-:Y:S01]  /*8d960*/  STL [R1+0x3008], R8 ;  /* 0x0030080801007387 */ /* 0x000fe20000100800 */
[----:B------:R-:W-:-:S05]  /*8d970*/  MOV R6, R16 ;  /* 0x0000001000067202 */ /* 0x000fca0000000f00 */
[----:B------:R1:W-:Y:S04]  /*8d980*/  LDGSTS.E [R2+0x11280], [R6.64], P2 ;  /* 0x1128000006027fae */ /* 0x0003e80009121844 */
[----:B---3--:R-:W3:Y:S01]  /*8d990*/  LDL.LU R19, [R1+0x302c] ;  /* 0x00302c0001137983 */ /* 0x008ee20000300800 */
        /* <DEDUP_REMOVED lines=10> */
[----:B------:R-:W-:Y:S04]  /*8da40*/  STL [R1+0x3010], R12 ;  /* 0x0030100c01007387 */ /* 0x000fe80000100800 */
[----:B------:R1:W-:Y:S02]  /*8da50*/  STL [R1+0x300c], R17 ;  /* 0x00300c1101007387 */ /* 0x0003e40000100800 */
[----:B-1----:R-:W-:Y:S02]  /*8da60*/  IMAD.MOV.U32 R7, RZ, RZ, R17 ;  /* 0x000000ffff077224 */ /* 0x002fe400078e0011 */
[----:B------:R-:W-:Y:S01]  /*8da70*/  STL [R1+0x3018], R20 ;  /* 0x0030181401007387 */ /* 0x000fe20000100800 */
[----:B------:R-:W-:Y:S01]  /*8da80*/  IMAD.X R21, R21, 0x1, R3, P3 ;  /* 0x0000000115157824 */ /* 0x000fe200018e0603 */
        /* <DEDUP_REMOVED lines=9> */
[----:B------:R1:W-:Y:S04]  /*8db20*/  STL [R1+0x3020], R10 ;  /* 0x0030200a01007387 */ /* 0x0003e80000100800 */
[----:B------:R1:W-:Y:S02]  /*8db30*/  LDGSTS.E [R2+0x11400], [R6.64], P2 ;  /* 0x1140000006027fae */ /* 0x0003e40009121844 */
[----:B-1----:R-:W-:-:S02]  /*8db40*/  MOV R6, R10 ;  /* 0x0000000a00067202 */ /* 0x002fc40000000f00 */
[----:B--2---:R-:W-:Y:S01]  /*8db50*/  IADD3.X R18, R18, R3, RZ, P1, !PT ;  /* 0x0000000312127210 */ /* 0x004fe20000ffe4ff */
[----:B------:R-:W-:-:S04]  /*8db60*/  IMAD.X R13, R13, 0x1, R3, P3 ;  /* 0x000000010d0d7824 */ /* 0x000fc800018e0603 */
[----:B------:R-:W-:Y:S01]  /*8db70*/  IMAD.MOV.U32 R7, RZ, RZ, R18 ;  /* 0x000000ffff077224 */ /* 0x000fe200078e0012 */
[----:B------:R-:W-:Y:S01]  /*8db80*/  STL [R1+0x301c], R18 ;  /* 0x00301c1201007387 */ /* 0x000fe20000100800 */
[----:B------:R-:W-:Y:S02]  /*8db90*/  STL [R1+0x3028], R9 ;  /* 0x0030280901007387 */ /* 0x000fe40000100800 */
[----:B------:R-:W2:Y:S02]  /*8dba0*/  LDL.LU R10, [R1+0x3050] ;  /* 0x00305000010a7983 */ /* 0x000ea40000300800 */
[----:B------:R1:W-:Y:S01]  /*8dbb0*/  STL [R1+0x3024], R13 ;  /* 0x0030240d01007387 */ /* 0x0003e20000100800 */
[----:B------:R1:W-:Y:S01]  /*8dbc0*/  LDGSTS.E [R2+0x11480], [R6.64], P2 ;  /* 0x1148000006027fae */ /* 0x0003e20009121844 */
[----:B----4-:R-:W-:Y:S01]  /*8dbd0*/  IADD3 R11, P1, R11, R4, RZ ;  /* 0x000000040b0b7210 */ /* 0x010fe20007f3e0ff */
[----:B-1----:R-:W-:Y:S02]  /*8dbe0*/  IMAD.MOV.U32 R7, RZ, RZ, R13 ;  /* 0x000000ffff077224 */ /* 0x002fe400078e000d */
[----:B------:R-:W4:Y:S01]  /*8dbf0*/  LDL.LU R13, [R1+0x304c] ;  /* 0x00304c00010d7983 */ /* 0x000f220000300800 */
[----:B------:R-:W-:-:S02]  /*8dc00*/  MOV R6, R9 ;  /* 0x0000000900067202 */ /* 0x000fc40000000f00 */
[----:B------:R-:W-:Y:S01]  /*8dc10*/  IADD3 R14, P3, R14, R4, RZ ;  /* 0x000000040e0e7210 */ /* 0x000fe20007f7e0ff */
[----:B------:R-:W4:Y:S01]  /*8dc20*/  LDL.LU R18, [R1+0x31d8] ;  /* 0x0031d80001127983 */ /* 0x000f220000300800 */
[----:B------:R-:W4:Y:S01]  /*8dc30*/  LDL.LU R9, [R1+0x31e0] ;  /* 0x0031e00001097983 */ /* 0x000f220000300800 */
[----:B------:R-:W-:Y:S03]  /*8dc40*/  STL [R1+0x3030], R11 ;  /* 0x0030300b01007387 */ /* 0x000fe60000100800 */
[----:B------:R1:W-:Y:S01]  /*8dc50*/  LDGSTS.E [R2+0x11500], [R6.64], P2 ;  /* 0x1150000006027fae */ /* 0x0003e20009121844 */
        /* <DEDUP_REMOVED lines=10> */
[-C--:B------:R-:W-:Y:S02]  /*8dd00*/  IADD3 R15, P1, R15, R4.reuse, RZ ;  /* 0x000000040f0f7210 */ /* 0x080fe40007f3e0ff */
[----:B------:R-:W-:-:S02]  /*8dd10*/  IADD3 R8, P3, R8, R4, RZ ;  /* 0x0000000408087210 */ /* 0x000fc40007f7e0ff */
[----:B-1----:R-:W-:Y:S01]  /*8dd20*/  MOV R6, R14 ;  /* 0x0000000e00067202 */ /* 0x002fe20000000f00 */
[----:B------:R-:W-:Y:S02]  /*8dd30*/  IMAD.MOV.U32 R7, RZ, RZ, R16 ;  /* 0x000000ffff077224 */ /* 0x000fe400078e0010 */
[----:B------:R-:W3:Y:S04]  /*8dd40*/  LDL.LU R16, [R1+0x31e8] ;  /* 0x0031e80001107983 */ /* 0x000ee80000300800 */
[----:B------:R1:W-:Y:S01]  /*8dd50*/  LDGSTS.E [R2+0x11600], [R6.64], P2 ;  /* 0x1160000006027fae */ /* 0x0003e20009121844 */
[----:B------:R-:W3:Y:S01]  /*8dd60*/  LDL.LU R14, [R1+0x31f0] ;  /* 0x0031f000010e7983 */ /* 0x000ee20000300800 */
[----:B------:R-:W-:Y:S02]  /*8dd70*/  IADD3.X R17, R17, R3, RZ, P1, !PT ;  /* 0x0000000311117210 */ /* 0x000fe40000ffe4ff */
[----:B-1----:R-:W-:-:S03]  /*8dd80*/  MOV R6, R15 ;  /* 0x0000000f00067202 */ /* 0x002fc60000000f00 */
[----:B------:R-:W-:Y:S02]  /*8dd90*/  IMAD.MOV.U32 R7, RZ, RZ, R17 ;  /* 0x000000ffff077224 */ /* 0x000fe400078e0011 */
[----:B------:R-:W-:Y:S01]  /*8dda0*/  IMAD.X R12, R12, 0x1, R3, P3 ;  /* 0x000000010c0c7824 */ /* 0x000fe200018e0603 */
[----:B------:R-:W-:Y:S04]  /*8ddb0*/  STL [R1+0x3040], R15 ;  /* 0x0030400f01007387 */ /* 0x000fe80000100800 */
[----:B------:R1:W-:Y:S01]  /*8ddc0*/  LDGSTS.E [R2+0x11680], [R6.64], P2 ;  /* 0x1168000006027fae */ /* 0x0003e20009121844 */
[----:B------:R1:W-:Y:S02]  /*8ddd0*/  STL [R1+0x303c], R17 ;  /* 0x00303c1101007387 */ /* 0x0003e40000100800 */
[----:B------:R-:W-:Y:S01]  /*8dde0*/  STL [R1+0x3048], R8 ;  /* 0x0030480801007387 */ /* 0x000fe20000100800 */
[----:B------:R-:W-:Y:S01]  /*8ddf0*/  ISETP.GT.AND P1, PT, R0, 0x26, PT ;  /* 0x000000260000780c */ /* 0x000fe20003f24270 */
[----:B-1----:R-:W3:Y:S01]  /*8de00*/  LDL.LU R17, [R1+0x31e4] ;  /* 0x0031e40001117983 */ /* 0x002ee20000300800 */
[----:B------:R-:W-:Y:S01]  /*8de10*/  MOV R6, R8 ;  /* 0x0000000800067202 */ /* 0x000fe20000000f00 */
[----:B------:R-:W-:-:S02]  /*8de20*/  IMAD.MOV.U32 R7, RZ, RZ, R12 ;  /* 0x000000ffff077224 */ /* 0x000fc400078e000c */
[----:B------:R1:W-:Y:S01]  /*8de30*/  STL [R1+0x3044], R12 ;  /* 0x0030440c01007387 */ /* 0x0003e20000100800 */
[----:B------:R-:W3:Y:S04]  /*8de40*/  LDL.LU R15, [R1+0x31ec] ;  /* 0x0031ec00010f7983 */ /* 0x000ee80000300800 */
[----:B------:R1:W-:Y:S04]  /*8de50*/  LDGSTS.E [R2+0x11700], [R6.64], P2 ;  /* 0x1170000006027fae */ /* 0x0003e80009121844 */
[----:B-1----:R-:W3:Y:S01]  /*8de60*/  LDL.LU R12, [R1+0x31f8] ;  /* 0x0031f800010c7983 */ /* 0x002ee20000300800 */
[----:B------:R-:W3:Y:S01]  /*8de70*/  LDL.LU R8, [R1+0x3200] ;  /* 0x0032000001087983 */ /* 0x000ee20000300800 */
[----:B------:R-:W-:-:S04]  /*8de80*/  SEL R6, RZ, 0x4, !P1 ;  /* 0x00000004ff067807 */ /* 0x000fc80004800000 */
[----:B------:R-:W-:-:S04]  /*8de90*/  SEL R6, R6, RZ, !P0 ;  /* 0x000000ff06067207 */ /* 0x000fc80004000000 */
[----:B------:R-:W-:Y:S02]  /*8dea0*/  ISETP.NE.U32.AND P1, PT, R6, RZ, PT ;  /* 0x000000ff0600720c */ /* 0x000fe40003f25070 */
[----:B--2---:R-:W-:-:S05]  /*8deb0*/  IADD3 R10, P3, R10, R4, RZ ;  /* 0x000000040a0a7210 */ /* 0x004fca0007f7e0ff */
[----:B------:R-:W-:Y:S01]  /*8dec0*/  IMAD.MOV.U32 R6, RZ, RZ, R10 ;  /* 0x000000ffff067224 */ /* 0x000fe200078e000a */
[----:B------:R-:W-:Y:S01]  /*8ded0*/  STL [R1+0x3050], R10 ;  /* 0x0030500a01007387 */ /* 0x000fe20000100800 */
[----:B----4-:R-:W-:-:S04]  /*8dee0*/  IADD3.X R13, R13, R3, RZ, P3, !PT ;  /* 0x000000030d0d7210 */ /* 0x010fc80001ffe4ff */
[----:B------:R-:W-:Y:S01]  /*8def0*/  MOV R7, R13 ;  /* 0x0000000d00077202 */ /* 0x000fe20000000f00 */
[----:B------:R1:W-:Y:S04]  /*8df00*/  STL [R1+0x304c], R13 ;  /* 0x00304c0d01007387 */ /* 0x0003e80000100800 */
[----:B------:R2:W-:Y:S01]  /*8df10*/  LDGSTS.E [R2+0x11780], [R6.64], P2 ;  /* 0x1178000006027fae */ /* 0x0005e20009121844 */
[----:B------:R-:W-:-:S03]  /*8df20*/  IADD3 R18, P2, R18, R4, RZ ;  /* 0x0000000412127210 */ /* 0x000fc60007f5e0ff */
[----:B-1----:R-:W4:Y:S01]  /*8df30*/  LDL.LU R13, [R1+0x31f4] ;  /* 0x0031f400010d7983 */ /* 0x002f220000300800 */
[----:B------:R-:W4:Y:S01]  /*8df40*/  LDL.LU R10, [R1+0x31fc] ;  /* 0x0031fc00010a7983 */ /* 0x000f220000300800 */
[----:B------:R-:W-:Y:S01]  /*8df50*/  IADD3 R9, P3, R9, R4, RZ ;  /* 0x0000000409097210 */ /* 0x000fe20007f7e0ff */
[----:B------:R-:W-:Y:S02]  /*8df60*/  STL [R1+0x31d8], R18 ;  /* 0x0031d81201007387 */ /* 0x000fe40000100800 */
[----:B--2---:R-:W-:Y:S02]  /*8df70*/  IMAD.MOV.U32 R6, RZ, RZ, R18 ;  /* 0x000000ffff067224 */ /* 0x004fe400078e0012 */
[----:B---3--:R-:W-:Y:S01]  /*8df80*/  IMAD.X R19, R19, 0x1, R3, P2 ;  /* 0x0000000113137824 */ /* 0x008fe200010e0603 */
[----:B------:R-:W-:-:S04]  /*8df90*/  IADD3.X R11, R11, R3, RZ, P3, !PT ;  /* 0x000000030b0b7210 */ /* 0x000fc80001ffe4ff */
[----:B------:R-:W-:Y:S01]  /*8dfa0*/  MOV R7, R19 ;  /* 0x0000001300077202 */ /* 0x000fe20000000f00 */
[----:B------:R-:W-:Y:S01]  /*8dfb0*/  STL [R1+0x31d4], R19 ;  /* 0x0031d41301007387 */ /* 0x000fe20000100800 */
[----:B------:R-:W-:Y:S02]  /*8dfc0*/  STL [R1+0x31e0], R9 ;  /* 0x0031e00901007387 */ /* 0x000fe40000100800 */
[----:B------:R1:W-:Y:S01]  /*8dfd0*/  STL [R1+0x31dc], R11 ;  /* 0x0031dc0b01007387 */ /* 0x0003e20000100800 */
[----:B------:R2:W-:Y:S02]  /*8dfe0*/  LDGSTS.E [R2+0x13000], [R6.64], P1 ;  /* 0x1300000006027fae */ /* 0x0005e40008921844 */
[----:B--2---:R-:W-:Y:S01]  /*8dff0*/  MOV R7, R11 ;  /* 0x0000000b00077202 */ /* 0x004fe20000000f00 */
[----:B------:R-:W-:Y:S01]  /*8e000*/  IMAD.MOV.U32 R6, RZ, RZ, R9 ;  /* 0x000000ffff067224 */ /* 0x000fe200078e0009 */
[----:B-1----:R-:W2:Y:S01]  /*8e010*/  LDL.LU R11, [R1+0x3204] ;  /* 0x00320400010b7983 */ /* 0x002ea20000300800 */
[----:B------:R-:W3:Y:S02]  /*8e020*/  LDL.LU R9, [R1+0x3208] ;  /* 0x0032080001097983 */ /* 0x000ee40000300800 */
[----:B------:R-:W2:Y:S02]  /*8e030*/  LDL.LU R25, [R1+0x320c] ;  /* 0x00320c0001197983 */ /* 0x000ea40000300800 */
[----:B------:R-:W2:Y:S01]  /*8e040*/  LDL.LU R24, [R1+0x3210] ;  /* 0x0032100001187983 */ /* 0x000ea20000300800 */
[----:B------:R-:W-:-:S02]  /*8e050*/  IADD3 R16, P2, R16, R4, RZ ;  /* 0x0000000410107210 */ /* 0x000fc40007f5e0ff */
[----:B------:R-:W-:Y:S01]  /*8e060*/  IADD3 R14, P3, R14, R4, RZ ;  /* 0x000000040e0e7210 */ /* 0x000fe20007f7e0ff */
[----:B------:R1:W-:Y:S04]  /*8e070*/  LDGSTS.E [R2+0x13080], [R6.64], P1 ;  /* 0x1308000006027fae */ /* 0x0003e80008921844 */
[----:B------:R1:W-:Y:S01]  /*8e080*/  STL [R1+0x31e8], R16 ;  /* 0x0031e81001007387 */ /* 0x0003e20000100800 */
[----:B------:R-:W-:Y:S01]  /*8e090*/  IMAD.X R17, R17, 0x1, R3, P2 ;  /* 0x0000000111117824 */ /* 0x000fe200010e0603 */
[----:B------:R-:W-:-:S04]  /*8e0a0*/  IADD3.X R15, R15, R3, RZ, P3, !PT ;  /* 0x000000030f0f7210 */ /* 0x000fc80001ffe4ff */
[----:B------:R1:W-:Y:S01]  /*8e0b0*/  STL [R1+0x31e4], R17 ;  /* 0x0031e41101007387 */ /* 0x0003e20000100800 */
[----:B------:R-:W-:Y:S03]  /*8e0c0*/  STL [R1+0x31f0], R14 ;  /* 0x0031f00e01007387 */ /* 0x000fe60000100800 */
[----:B------:R4:W-:Y:S01]  /*8e0d0*/  STL [R1+0x31ec], R15 ;  /* 0x0031ec0f01007387 */ /* 0x0009e20000100800 */
[----:B------:R-:W2:Y:S02]  /*8e0e0*/  LDL.LU R23, [R1+0x3214] ;  /* 0x0032140001177983 */ /* 0x000ea40000300800 */
[----:B------:R-:W2:Y:S02]  /*8e0f0*/  LDL.LU R22, [R1+0x3218] ;  /* 0x0032180001167983 */ /* 0x000ea40000300800 */
[----:B------:R-:W2:Y:S01]  /*8e100*/  LDL.LU R21, [R1+0x321c] ;  /* 0x00321c0001157983 */ /* 0x000ea20000300800 */
[-C--:B------:R-:W-:Y:S01]  /*8e110*/  IADD3 R12, P2, R12, R4.reuse, RZ ;  /* 0x000000040c0c7210 */ /* 0x080fe20007f5e0ff */
[----:B------:R-:W2:Y:S01]  /*8e120*/  LDL.LU R20, [R1+0x3220] ;  /* 0x0032200001147983 */ /* 0x000ea20000300800 */
[----:B------:R-:W-:Y:S01]  /*8e130*/  IADD3 R8, P3, R8, R4, RZ ;  /* 0x0000000408087210 */ /* 0x000fe20007f7e0ff */
[----:B-1----:R-:W-:-:S02]  /*8e140*/  IMAD.MOV.U32 R6, RZ, RZ, R16 ;  /* 0x000000ffff067224 */ /* 0x002fc400078e0010 */
[----:B------:R-:W2:Y:S04]  /*8e150*/  LDL.LU R18, [R1+0x3228] ;  /* 0x0032280001127983 */ /* 0x000ea80000300800 */
[----:B------:R-:W2:Y:S01]  /*8e160*/  LDL.LU R16, [R1+0x3230] ;  /* 0x0032300001107983 */ /* 0x000ea20000300800 */
[----:B------:R-:W-:Y:S01]  /*8e170*/  STL [R1+0x31f8], R12 ;  /* 0x0031f80c01007387 */ /* 0x000fe20000100800 */
[----:B------:R-:W-:-:S05]  /*8e180*/  MOV R7, R17 ;  /* 0x0000001100077202 */ /* 0x000fca0000000f00 */
[----:B------:R1:W-:Y:S02]  /*8e190*/  LDGSTS.E [R2+0x13100], [R6.64], P1 ;  /* 0x1310000006027fae */ /* 0x0003e40008921844 */
[----:B-1----:R-:W-:Y:S01]  /*8e1a0*/  IMAD.MOV.U32 R6, RZ, RZ, R14 ;  /* 0x000000ffff067224 */ /* 0x002fe200078e000e */
[----:B------:R-:W-:-:S05]  /*8e1b0*/  MOV R7, R15 ;  /* 0x0000000f00077202 */ /* 0x000fca0000000f00 */
[----:B------:R1:W-:Y:S02]  /*8e1c0*/  LDGSTS.E [R2+0x13180], [R6.64], P1 ;  /* 0x1318000006027fae */ /* 0x0003e40008921844 */
[----:B-1----:R-:W-:Y:S02]  /*8e1d0*/  IMAD.MOV.U32 R6, RZ, RZ, R12 ;  /* 0x000000ffff067224 */ /* 0x002fe400078e000c */
[----:B----4-:R-:W-:Y:S01]  /*8e1e0*/  IMAD.X R13, R13, 0x1, R3, P2 ;  /* 0x000000010d0d7824 */ /* 0x010fe200010e0603 */
[----:B------:R-:W-:-:S04]  /*8e1f0*/  IADD3.X R10, R10, R3, RZ, P3, !PT ;  /* 0x000000030a0a7210 */ /* 0x000fc80001ffe4ff */
[----:B------:R1:W-:Y:S01]  /*8e200*/  STL [R1+0x31f4], R13 ;  /* 0x0031f40d01007387 */ /* 0x0003e20000100800 */
[----:B------:R-:W-:Y:S02]  /*8e210*/  STL [R1+0x3200], R8 ;  /* 0x0032000801007387 */ /* 0x000fe40000100800 */
[----:B------:R-:W4:Y:S02]  /*8e220*/  LDL.LU R19, [R1+0x3224] ;  /* 0x0032240001137983 */ /* 0x000f240000300800 */
[----:B------:R1:W-:Y:S01]  /*8e230*/  STL [R1+0x31fc], R10 ;  /* 0x0031fc0a01007387 */ /* 0x0003e20000100800 */
[----:B------:R-:W4:Y:S01]  /*8e240*/  LDL.LU R17, [R1+0x322c] ;  /* 0x00322c0001117983 */ /* 0x000f220000300800 */
[----:B------:R-:W4:Y:S02]  /*8e250*/  LDL.LU R15, [R1+0x3234] ;  /* 0x00323400010f7983 */ /* 0x000f240000300800 */
[----:B------:R-:W4:Y:S01]  /*8e260*/  LDL.LU R14, [R1+0x3238] ;  /* 0x00323800010e7983 */ /* 0x000f220000300800 */
[----:B------:R-:W-:-:S02]  /*8e270*/  MOV R7, R13 ;  /* 0x0000000d00077202 */ /* 0x000fc40000000f00 */
[----:B-1----:R-:W4:Y:S04]  /*8e280*/  LDL.LU R13, [R1+0x323c] ;  /* 0x00323c00010d7983 */ /* 0x002f280000300800 */
[----:B------:R1:W-:Y:S01]  /*8e290*/  LDGSTS.E [R2+0x13200], [R6.64], P1 ;  /* 0x1320000006027fae */ /* 0x0003e20008921844 */
[----:B------:R-:W4:Y:S02]  /*8e2a0*/  LDL.LU R12, [R1+0x3240] ;  /* 0x00324000010c7983 */ /* 0x000f240000300800 */
[----:B-1----:R-:W-:Y:S01]  /*8e2b0*/  IMAD.MOV.U32 R6, RZ, RZ, R8 ;  /* 0x000000ffff067224 */ /* 0x002fe200078e0008 */
[----:B------:R-:W-:Y:S02]  /*8e2c0*/  MOV R7, R10 ;  /* 0x0000000a00077202 */ /* 0x000fe40000000f00 */
[----:B------:R-:W4:Y:S01]  /*8e2d0*/  LDL.LU R10, [R1+0x3248] ;  /* 0x00324800010a7983 */ /* 0x000f220000300800 */
[----:B------:R-:W4:Y:S03]  /*8e2e0*/  LDL.LU R8, [R1+0x3250] ;  /* 0x0032500001087983 */ /* 0x000f260000300800 */
[----:B------:R1:W-:Y:S01]  /*8e2f0*/  LDGSTS.E [R2+0x13280], [R6.64], P1 ;  /* 0x1328000006027fae */ /* 0x0003e20008921844 */
[----:B---3--:R-:W-:-:S02]  /*8e300*/  IADD3 R9, P2, R9, R4, RZ ;  /* 0x0000000409097210 */ /* 0x008fc40007f5e0ff */
[----:B--2---:R-:W-:-:S03]  /*8e310*/  IADD3 R24, P3, R24, R4, RZ ;  /* 0x0000000418187210 */ /* 0x004fc60007f7e0ff */
[----:B------:R-:W-:Y:S01]  /*8e320*/  IMAD.X R11, R11, 0x1, R3, P2 ;  /* 0x000000010b0b7824 */ /* 0x000fe200010e0603 */
[----:B------:R-:W-:Y:S04]  /*8e330*/  STL [R1+0x3208], R9 ;  /* 0x0032080901007387 */ /* 0x000fe80000100800 */
[----:B------:R2:W-:Y:S01]  /*8e340*/  STL [R1+0x3204], R11 ;  /* 0x0032040b01007387 */ /* 0x0005e20000100800 */
[----:B-1----:R-:W-:Y:S01]  /*8e350*/  MOV R7, R11 ;  /* 0x0000000b00077202 */ /* 0x002fe20000000f00 */
[----:B------:R-:W-:Y:S01]  /*8e360*/  STL [R1+0x3210], R24 ;  /* 0x0032101801007387 */ /* 0x000fe20000100800 */
[----:B------:R-:W-:Y:S01]  /*8e370*/  IADD3.X R25, R25, R3, RZ, P3, !PT ;  /* 0x0000000319197210 */ /* 0x000fe20001ffe4ff */
[----:B--2---:R-:W2:Y:S01]  /*8e380*/  LDL.LU R11, [R1+0x3244] ;  /* 0x00324400010b7983 */ /* 0x004ea20000300800 */
[----:B------:R-:W-:-:S03]  /*8e390*/  IMAD.MOV.U32 R6, RZ, RZ, R9 ;  /* 0x000000ffff067224 */ /* 0x000fc600078e0009 */
[----:B------:R-:W-:Y:S02]  /*8e3a0*/  STL [R1+0x320c], R25 ;  /* 0x00320c1901007387 */ /* 0x000fe40000100800 */
[----:B------:R-:W3:Y:S01]  /*8e3b0*/  LDL.LU R9, [R1+0x324c] ;  /* 0x00324c0001097983 */ /* 0x000ee20000300800 */
[----:B------:R1:W-:Y:S01]  /*8e3c0*/  LDGSTS.E [R2+0x13300], [R6.64], P1 ;  /* 0x1330000006027fae */ /* 0x0003e20008921844 */
[----:B------:R-:W-:-:S05]  /*8e3d0*/  IADD3 R22, P2, R22, R4, RZ ;  /* 0x0000000416167210 */ /* 0x000fca0007f5e0ff */
[----:B------:R-:W-:Y:S01]  /*8e3e0*/  IMAD.X R23, R23, 0x1, R3, P2 ;  /* 0x0000000117177824 */ /* 0x000fe200010e0603 */
[-C--:B------:R-:W-:Y:S01]  /*8e3f0*/  IADD3 R20, P3, R20, R4.reuse, RZ ;  /* 0x0000000414147210 */ /* 0x080fe20007f7e0ff */
[----:B-1----:R-:W-:Y:S01]  /*8e400*/  IMAD.MOV.U32 R6, RZ, RZ, R24 ;  /* 0x000000ffff067224 */ /* 0x002fe200078e0018 */
[----:B------:R-:W-:Y:S02]  /*8e410*/  MOV R7, R25 ;  /* 0x0000001900077202 */ /* 0x000fe40000000f00 */
[----:B------:R-:W-:Y:S02]  /*8e420*/  IADD3.X R21, R21, R3, RZ, P3, !PT ;  /* 0x0000000315157210 */ /* 0x000fe40001ffe4ff */
[-C--:B------:R-:W-:Y:S01]  /*8e430*/  IADD3 R18, P2, R18, R4.reuse, RZ ;  /* 0x0000000412127210 */ /* 0x080fe20007f5e0ff */
[----:B------:R1:W-:Y:S01]  /*8e440*/  LDGSTS.E [R2+0x13380], [R6.64], P1 ;  /* 0x1338000006027fae */ /* 0x0003e20008921844 */
[----:B------:R-:W-:Y:S01]  /*8e450*/  IADD3 R16, P3, R16, R4, RZ ;  /* 0x0000000410107210 */ /* 0x000fe20007f7e0ff */
[----:B-1----:R-:W-:Y:S01]  /*8e460*/  IMAD.MOV.U32 R6, RZ, RZ, R22 ;  /* 0x000000ffff067224 */ /* 0x002fe200078e0016 */
[----:B------:R-:W-:-:S05]  /*8e470*/  MOV R7, R23 ;  /* 0x0000001700077202 */ /* 0x000fca0000000f00 */
[----:B------:R1:W-:Y:S02]  /*8e480*/  LDGSTS.E [R2+0x13400], [R6.64], P1 ;  /* 0x1340000006027fae */ /* 0x0003e40008921844 */
[----:B-1----:R-:W-:Y:S01]  /*8e490*/  IMAD.MOV.U32 R6, RZ, RZ, R20 ;  /* 0x000000ffff067224 */ /* 0x002fe200078e0014 */
[----:B------:R-:W-:-:S05]  /*8e4a0*/  MOV R7, R21 ;  /* 0x0000001500077202 */ /* 0x000fca0000000f00 */
[----:B------:R1:W-:Y:S04]  /*8e4b0*/  LDGSTS.E [R2+0x13480], [R6.64], P1 ;  /* 0x1348000006027fae */ /* 0x0003e80008921844 */
[----:B------:R-:W-:Y:S01]  /*8e4c0*/  STL [R1+0x3218], R22 ;  /* 0x0032181601007387 */ /* 0x000fe20000100800 */
[----:B-1----:R-:W-:-:S03]  /*8e4d0*/  IMAD.MOV.U32 R6, RZ, RZ, R18 ;  /* 0x000000ffff067224 */ /* 0x002fc600078e0012 */
[----:B------:R-:W-:Y:S01]  /*8e4e0*/  STL [R1+0x3214], R23 ;  /* 0x0032141701007387 */ /* 0x000fe20000100800 */
[----:B------:R-:W-:Y:S02]  /*8e4f0*/  STL [R1+0x3220], R20 ;  /* 0x0032201401007387 */ /* 0x000fe40000100800 */
[----:B------:R-:W-:Y:S02]  /*8e500*/  STL [R1+0x321c], R21 ;  /* 0x00321c1501007387 */ /* 0x000fe40000100800 */
[----:B------:R-:W-:Y:S02]  /*8e510*/  STL [R1+0x3228], R18 ;  /* 0x0032281201007387 */ /* 0x000fe40000100800 */
[----:B----4-:R-:W-:Y:S01]  /*8e520*/  IMAD.X R19, R19, 0x1, R3, P2 ;  /* 0x0000000113137824 */ /* 0x010fe200010e0603 */
[----:B------:R-:W-:-:S04]  /*8e530*/  IADD3.X R17, R17, R3, RZ, P3, !PT ;  /* 0x0000000311117210 */ /* 0x000fc80001ffe4ff */
[----:B------:R-:W-:Y:S02]  /*8e540*/  MOV R7, R19 ;  /* 0x0000001300077202 */ /* 0x000fe40000000f00 */
[----:B------:R-:W-:-:S03]  /*8e550*/  IADD3 R14, P2, R14, R4, RZ ;  /* 0x000000040e0e7210 */ /* 0x000fc60007f5e0ff */
[----:B------:R1:W-:Y:S02]  /*8e560*/  LDGSTS.E [R2+0x13500], [R6.64], P1 ;  /* 0x1350000006027fae */ /* 0x0003e40008921844 */
[--C-:B------:R-:W-:Y:S01]  /*8e570*/  IMAD.X R15, R15, 0x1, R3.reuse, P2 ;  /* 0x000000010f0f7824 */ /* 0x100fe200010e0603 */
[-C--:B------:R-:W-:Y:S01]  /*8e580*/  IADD3 R12, P3, R12, R4.reuse, RZ ;  /* 0x000000040c0c7210 */ /* 0x080fe20007f7e0ff */
[----:B------:R-:W-:Y:S01]  /*8e590*/  STL [R1+0x3224], R19 ;  /* 0x0032241301007387 */ /* 0x000fe20000100800 */
[----:B-1----:R-:W-:Y:S01]  /*8e5a0*/  IMAD.MOV.U32 R6, RZ, RZ, R16 ;  /* 0x000000ffff067224 */ /* 0x002fe200078e0010 */
[----:B------:R-:W-:Y:S02]  /*8e5b0*/  MOV R7, R17 ;  /* 0x0000001100077202 */ /* 0x000fe40000000f00 */
[-C--:B------:R-:W-:Y:S02]  /*8e5c0*/  IADD3 R10, P2, R10, R4.reuse, RZ ;  /* 0x000000040a0a7210 */ /* 0x080fe40007f5e0ff */
[----:B------:R-:W-:Y:S01]  /*8e5d0*/  IADD3.X R13, R13, R3, RZ, P3, !PT ;  /* 0x000000030d0d7210 */ /* 0x000fe20001ffe4ff */
[----:B------:R1:W-:Y:S04]  /*8e5e0*/  LDGSTS.E [R2+0x13580], [R6.64], P1 ;  /* 0x1358000006027fae */ /* 0x0003e80008921844 */
[----:B------:R-:W-:Y:S01]  /*8e5f0*/  STL [R1+0x3230], R16 ;  /* 0x0032301001007387 */ /* 0x000fe20000100800 */
[----:B------:R-:W-:Y:S02]  /*8e600*/  STL [R1+0x322c], R17 ;  /* 0x00322c1101007387 */ /* 0x000fe40000100800 */
[----:B------:R-:W-:Y:S02]  /*8e610*/  STL [R1+0x3238], R14 ;  /* 0x0032380e01007387 */ /* 0x000fe40000100800 */
[----:B------:R-:W-:Y:S01]  /*8e620*/  STL [R1+0x3234], R15 ;  /* 0x0032340f01007387 */ /* 0x000fe20000100800 */
[----:B------:R-:W-:Y:S01]  /*8e630*/  IADD3 R8, P3, R8, R4, RZ ;  /* 0x0000000408087210 */ /* 0x000fe20007f7e0ff */
[----:B-1----:R-:W-:Y:S01]  /*8e640*/  IMAD.MOV.U32 R6, RZ, RZ, R14 ;  /* 0x000000ffff067224 */ /* 0x002fe200078e000e */
[----:B------:R-:W-:Y:S01]  /*8e650*/  MOV R7, R15 ;  /* 0x0000000f00077202 */ /* 0x000fe20000000f00 */
[----:B------:R-:W-:Y:S04]  /*8e660*/  STL [R1+0x3240], R12 ;  /* 0x0032400c01007387 */ /* 0x000fe80000100800 */
[----:B------:R1:W-:Y:S01]  /*8e670*/  LDGSTS.E [R2+0x13600], [R6.64], P1 ;  /* 0x1360000006027fae */ /* 0x0003e20008921844 */
[----:B------:R-:W-:Y:S02]  /*8e680*/  STL [R1+0x323c], R13 ;  /* 0x00323c0d01007387 */ /* 0x000fe40000100800 */
[----:B------:R-:W-:Y:S02]  /*8e690*/  STL [R1+0x3248], R10 ;  /* 0x0032480a01007387 */ /* 0x000fe40000100800 */
[----:B-1----:R-:W-:Y:S01]  /*8e6a0*/  IMAD.MOV.U32 R6, RZ, RZ, R12 ;  /* 0x000000ffff067224 */ /* 0x002fe200078e000c */
[----:B------:R-:W-:Y:S01]  /*8e6b0*/  MOV R7, R13 ;  /* 0x0000000d00077202 */ /* 0x000fe20000000f00 */
[----:B--2---:R-:W-:-:S04]  /*8e6c0*/  IMAD.X R11, R11, 0x1, R3, P2 ;  /* 0x000000010b0b7824 */ /* 0x004fc800010e0603 */
[----:B------:R1:W-:Y:S04]  /*8e6d0*/  LDGSTS.E [R2+0x13680], [R6.64], P1 ;  /* 0x1368000006027fae */ /* 0x0003e80008921844 */
[----:B------:R2:W-:Y:S01]  /*8e6e0*/  STL [R1+0x3244], R11 ;  /* 0x0032440b01007387 */ /* 0x0005e20000100800 */
[----:B------:R-:W-:Y:S02]  /*8e6f0*/  STL [R1+0x3250], R8 ;  /* 0x0032500801007387 */ /* 0x000fe40000100800 */
[----:B-1----:R-:W-:Y:S01]  /*8e700*/  IMAD.MOV.U32 R6, RZ, RZ, R10 ;  /* 0x000000ffff067224 */ /* 0x002fe200078e000a */
[----:B------:R-:W-:Y:S02]  /*8e710*/  MOV R7, R11 ;  /* 0x0000000b00077202 */ /* 0x000fe40000000f00 */
[----:B--2---:R-:W2:Y:S01]  /*8e720*/  LDL.LU.64 R10, [R1+0x2198] ;  /* 0x00219800010a7983 */ /* 0x004ea20000300a00 */
[----:B---3--:R-:W-:-:S03]  /*8e730*/  IADD3.X R9, R9, R3, RZ, P3, !PT ;  /* 0x0000000309097210 */ /* 0x008fc60001ffe4ff */
[----:B------:R1:W-:Y:S04]  /*8e740*/  LDGSTS.E [R2+0x13700], [R6.64], P1 ;  /* 0x1370000006027fae */ /* 0x0003e80008921844 */
[----:B------:R3:W-:Y:S01]  /*8e750*/  STL [R1+0x324c], R9 ;  /* 0x00324c0901007387 */ /* 0x0007e20000100800 */
[----:B------:R-:W4:Y:S02]  /*8e760*/  LDL.LU.64 R22, [R1+0x2190] ;  /* 0x0021900001167983 */ /* 0x000f240000300a00 */
[----:B-1----:R-:W-:Y:S01]  /*8e770*/  IMAD.MOV.U32 R6, RZ, RZ, R8 ;  /* 0x000000ffff067224 */ /* 0x002fe200078e0008 */
[----:B------:R-:W-:Y:S02]  /*8e780*/  MOV R7, R9 ;  /* 0x0000000900077202 */ /* 0x000fe40000000f00 */
[----:B---3--:R-:W3:Y:S01]  /*8e790*/  LDL.LU.64 R8, [R1+0x2188] ;  /* 0x0021880001087983 */ /* 0x008ee20000300a00 */
[----:B------:R-:W3:Y:S02]  /*8e7a0*/  LDL.LU.64 R18, [R1+0x2180] ;  /* 0x0021800001127983 */ /* 0x000ee40000300a00 */
[----:B------:R-:W3:Y:S02]  /*8e7b0*/  LDL.LU.64 R20, [R1+0x2178] ;  /* 0x0021780001147983 */ /* 0x000ee40000300a00 */
[----:B------:R-:W3:Y:S01]  /*8e7c0*/  LDL.LU.64 R14, [R1+0x2170] ;  /* 0x00217000010e7983 */ /* 0x000ee20000300a00 */
[----:B------:R-:W3:Y:S04]  /*8e7d0*/  LDL.LU.64 R26, [R1+0x2168] ;  /* 0x00216800011a7983 */ /* 0x000ee80000300a00 */
[----:B------:R1:W-:Y:S01]  /*8e7e0*/  LDGSTS.E [R2+0x13780], [R6.64], P1 ;  /* 0x1378000006027fae */ /* 0x0003e20008921844 */
[C---:B------:R-:W-:Y:S01]  /*8e7f0*/  ISETP.GT.AND P1, PT, R0.reuse, 0x2a, PT ;  /* 0x0000002a0000780c */ /* 0x040fe20003f24270 */
[----:B------:R-:W3:Y:S01]  /*8e800*/  LDL.LU.64 R16, [R1+0x2160] ;  /* 0x0021600001107983 */ /* 0x000ee20000300a00 */
[----:B------:R-:W-:Y:S01]  /*8e810*/  ISETP.GT.AND P2, PT, R0, 0x2e, PT ;  /* 0x0000002e0000780c */ /* 0x000fe20003f44270 */
[----:B------:R-:W3:Y:S01]  /*8e820*/  LDL.LU.64 R12, [R1+0x2158] ;  /* 0x00215800010c7983 */ /* 0x000ee20000300a00 */
[----:B------:R-:W3:Y:S02]  /*8e830*/  LDL.LU.64 R24, [R1+0x2150] ;  /* 0x0021500001187983 */ /* 0x000ee40000300a00 */
[----:B------:R-:W3:Y:S01]  /*8e840*/  LDL.LU.64 R28, [R1+0x2148] ;  /* 0x00214800011c7983 */ /* 0x000ee20000300a00 */
[----:B-1----:R-:W-:-:S02]  /*8e850*/  SEL R7, RZ, 0x4, !P1 ;  /* 0x00000004ff077807 */ /* 0x002fc40004800000 */
[----:B------:R-:W-:Y:S01]  /*8e860*/  SEL R6, RZ, 0x4, !P2 ;  /* 0x00000004ff067807 */ /* 0x000fe20005000000 */
[----:B------:R-:W-:Y:S01]  /*8e870*/  ISETP.GT.AND P2, PT, R0, 0x32, PT ;  /* 0x000000320000780c */ /* 0x000fe20003f44270 */
[----:B------:R-:W-:-:S04]  /*8e880*/  SEL R7, R7, RZ, !P0 ;  /* 0x000000ff07077207 */ /* 0x000fc80004000000 */
[----:B------:R-:W-:Y:S01]  /*8e890*/  ISETP.NE.U32.AND P6, PT, R7, RZ, PT ;  /* 0x000000ff0700720c */ /* 0x000fe20003fc5070 */
[----:B------:R-:W-:-:S04]  /*8e8a0*/  SEL R7, RZ, 0x4, !P2 ;  /* 0x00000004ff077807 */ /* 0x000fc80005000000 */
[----:B------:R-:W-:-:S04]  /*8e8b0*/  SEL R7, R7, RZ, !P0 ;  /* 0x000000ff07077207 */ /* 0x000fc80004000000 */
[----:B------:R-:W-:Y:S02]  /*8e8c0*/  ISETP.NE.U32.AND P2, PT, R7, RZ, PT ;  /* 0x000000ff0700720c */ /* 0x000fe40003f45070 */
[----:B--2---:R-:W-:-:S05]  /*8e8d0*/  IADD3 R180, P4, R10, R4, RZ ;  /* 0x000000040ab47210 */ /* 0x004fca0007f9e0ff */
[----:B------:R-:W-:Y:S02]  /*8e8e0*/  IMAD.X R7, R11, 0x1, R3, P4 ;  /* 0x000000010b077824 */ /* 0x000fe400020e0603 */
[----:B------:R-:W2:Y:S01]  /*8e8f0*/  LDL.LU.64 R10, [R1+0x2140] ;  /* 0x00214000010a7983 */ /* 0x000ea20000300a00 */
[----:B----4-:R-:W-:-:S04]  /*8e900*/  IADD3 R182, P4, R22, R4, RZ ;  /* 0x0000000416b67210 */ /* 0x010fc80007f9e0ff */
[----:B------:R-:W-:Y:S02]  /*8e910*/  IADD3.X R181, R23, R3, RZ, P4, !PT ;  /* 0x0000000317b57210 */ /* 0x000fe400027fe4ff */
[----:B------:R-:W4:Y:S01]  /*8e920*/  LDL.LU.64 R22, [R1+0x2138] ;  /* 0x0021380001167983 */ /* 0x000f220000300a00 */
[----:B---3--:R-:W-:-:S05]  /*8e930*/  IADD3 R184, P4, R8, R4, RZ ;  /* 0x0000000408b87210 */ /* 0x008fca0007f9e0ff */
        /* <DEDUP_REMOVED lines=8> */
[----:B------:R-:W-:-:S04]  /*8e9c0*/  IADD3 R190, P4, R14, R4, RZ ;  /* 0x000000040ebe7210 */ /* 0x000fc80007f9e0ff */
[----:B------:R-:W-:Y:S02]  /*8e9d0*/  IADD3.X R189, R15, R3, RZ, P4, !PT ;  /* 0x000000030fbd7210 */ /* 0x000fe400027fe4ff */
[----:B------:R-:W3:Y:S01]  /*8e9e0*/  LDL.LU.64 R14, [R1+0x1e18] ;  /* 0x001e1800010e7983 */ /* 0x000ee20000300a00 */
[----:B------:R-:W-:-:S05]  /*8e9f0*/  IADD3 R192, P4, R26, R4, RZ ;  /* 0x000000041ac07210 */ /* 0x000fca0007f9e0ff */
[--C-:B------:R-:W-:Y:S01]  /*8ea00*/  IMAD.X R191, R27, 0x1, R3.reuse, P4 ;  /* 0x000000011bbf7824 */ /* 0x100fe200020e0603 */
[-C--:B------:R-:W-:Y:S01]  /*8ea10*/  IADD3 R194, P4, R16, R4.reuse, RZ ;  /* 0x0000000410c27210 */ /* 0x080fe20007f9e0ff */
[----:B------:R-:W3:Y:S03]  /*8ea20*/  LDL.LU.64 R26, [R1+0x1e10] ;  /* 0x001e1000011a7983 */ /* 0x000ee60000300a00 */
        /* <DEDUP_REMOVED lines=11> */
[----:B--2---:R-:W-:-:S04]  /*8eae0*/  IADD3 R202, P4, R10, R4, RZ ;  /* 0x000000040aca7210 */ /* 0x004fc80007f9e0ff */
[----:B------:R-:W-:Y:S02]  /*8eaf0*/  IADD3.X R201, R11, R3, RZ, P4, !PT ;  /* 0x000000030bc97210 */ /* 0x000fe400027fe4ff */
[----:B------:R-:W2:Y:S01]  /*8eb00*/  LDL.LU.64 R10, [R1+0x1de8] ;  /* 0x001de800010a7983 */ /* 0x000ea20000300a00 */
[----:B----4-:R-:W-:-:S05]  /*8eb10*/  IADD3 R204, P4, R22, R4, RZ ;  /* 0x0000000416cc7210 */ /* 0x010fca0007f9e0ff */
[----:B------:R-:W-:Y:S02]  /*8eb20*/  IMAD.X R203, R23, 0x1, R3, P4 ;  /* 0x0000000117cb7824 */ /* 0x000fe400020e0603 */
[----:B------:R-:W4:Y:S01]  /*8eb30*/  LDL.LU.64 R22, [R1+0x1de0] ;  /* 0x001de00001167983 */ /* 0x000f220000300a00 */
[----:B---3--:R-:W-:-:S04]  /*8eb40*/  IADD3 R206, P4, R8, R4, RZ ;  /* 0x0000000408ce7210 */ /* 0x008fc80007f9e0ff */
        /* <DEDUP_REMOVED lines=8> */
[----:B------:R-:W-:-:S05]  /*8ebd0*/  IADD3 R220, P4, R14, R4, RZ ;  /* 0x000000040edc7210 */ /* 0x000fca0007f9e0ff */
[----:B------:R-:W-:Y:S02]  /*8ebe0*/  IMAD.X R211, R15, 0x1, R3, P4 ;  /* 0x000000010fd37824 */ /* 0x000fe400020e0603 */
[----:B------:R-:W3:Y:S01]  /*8ebf0*/  LDL.LU.64 R14, [R1+0x1dc0] ;  /* 0x001dc000010e7983 */ /* 0x000ee20000300a00 */
[----:B------:R-:W-:-:S04]  /*8ec00*/  IADD3 R222, P4, R26, R4, RZ ;  /* 0x000000041ade7210 */ /* 0x000fc80007f9e0ff */
[-C--:B------:R-:W-:Y:S01]  /*8ec10*/  IADD3.X R221, R27, R3.reuse, RZ, P4, !PT ;  /* 0x000000031bdd7210 */ /* 0x080fe200027fe4ff */
[-C--:B------:R-:W-:Y:S01]  /*8ec20*/  IADD3 R224, P4, R16, R4.reuse, RZ ;  /* 0x0000000410e07210 */ /* 0x080fe20007f9e0ff */
        /* <DEDUP_REMOVED lines=9> */
[----:B------:R-:W3:Y:S01]  /*8ecc0*/  LDL.LU.64 R24, [R1+0x1da0] ;  /* 0x001da00001187983 */ /* 0x000ee20000300a00 */
[----:B------:R-:W3:Y:S02]  /*8ecd0*/  LDL.LU.64 R30, [R1+0x1d18] ;  /* 0x001d1800011e7983 */ /* 0x000ee40000300a00 */
[----:B------:R-:W-:-:S02]  /*8ece0*/  IADD3.X R229, R29, R3, RZ, P4, !PT ;  /* 0x000000031de57210 */ /* 0x000fc400027fe4ff */
        /* <DEDUP_REMOVED lines=18> */
[-C--:B------:R-:W-:Y:S01]  /*8ee10*/  IADD3 R142, P4, R26, R4.reuse, RZ ;  /* 0x000000041a8e7210 */ /* 0x080fe20007f9e0ff */
[----:B------:R-:W3:Y:S04]  /*8ee20*/  LDL.LU.64 R28, [R1+0x1ce0] ;  /* 0x001ce000011c7983 */ /* 0x000ee80000300a00 */
[----:B------:R-:W-:Y:S01]  /*8ee30*/  IMAD.X R143, R27, 0x1, R3, P4 ;  /* 0x000000011b8f7824 */ /* 0x000fe200020e0603 */
[----:B------:R-:W-:-:S04]  /*8ee40*/  IADD3 R140, P4, R16, R4, RZ ;  /* 0x00000004108c7210 */ /* 0x000fc80007f9e0ff */
[----:B------:R-:W-:Y:S01]  /*8ee50*/  IADD3.X R141, R17, R3, RZ, P4, !PT ;  /* 0x00000003118d7210 */ /* 0x000fe200027fe4ff */
[-C--:B------:R-:W-:Y:S01]  /*8ee60*/  IADD3 R138, P4, R12, R4.reuse, RZ ;  /* 0x000000040c8a7210 */ /* 0x080fe20007f9e0ff */
[----:B------:R-:W3:Y:S01]  /*8ee70*/  LDL.LU.64 R16, [R1+0x1cd8] ;  /* 0x001cd80001107983 */ /* 0x000ee20000300a00 */
[----:B------:R-:W3:Y:S03]  /*8ee80*/  LDL.LU.64 R26, [R1+0x1cd0] ;  /* 0x001cd000011a7983 */ /* 0x000ee60000300a00 */
[----:B------:R-:W-:Y:S01]  /*8ee90*/  IMAD.X R139, R13, 0x1, R3, P4 ;  /* 0x000000010d8b7824 */ /* 0x000fe200020e0603 */
[----:B------:R-:W-:-:S04]  /*8eea0*/  IADD3 R12, P4, R24, R4, RZ ;  /* 0x00000004180c7210 */ /* 0x000fc80007f9e0ff */
[----:B------:R-:W-:Y:S01]  /*8eeb0*/  IADD3.X R137, R25, R3, RZ, P4, !PT ;  /* 0x0000000319897210 */ /* 0x000fe200027fe4ff */
[-C--:B------:R-:W-:Y:S01]  /*8eec0*/  IADD3 R134, P4, R30, R4.reuse, RZ ;  /* 0x000000041e867210 */ /* 0x080fe20007f9e0ff */
[----:B------:R-:W3:Y:S04]  /*8eed0*/  LDL.LU.64 R24, [R1+0x1cc8] ;  /* 0x001cc80001187983 */ /* 0x000ee80000300a00 */
[----:B------:R-:W-:Y:S02]  /*8eee0*/  IMAD.X R135, R31, 0x1, R3, P4 ;  /* 0x000000011f877824 */ /* 0x000fe400020e0603 */
        /* <DEDUP_REMOVED lines=115> */
[-C--:B------:R-:W-:Y:S02]  /*8f620*/  IADD3.X R57, R15, R3.reuse, RZ, P4, !PT ;  /* 0x000000030f397210 */ /* 0x080fe400027fe4ff */
[----:B------:R-:W3:Y:S01]  /*8f630*/  LDL.LU.64 R14, [R1+0x1a20] ;  /* 0x001a2000010e7983 */ /* 0x000ee20000300a00 */
[----:B------:R-:W3:Y:S01]  /*8f640*/  LDL.LU.64 R40, [R1+0x1a18] ;  /* 0x001a180001287983 */ /* 0x000ee20000300a00 */
[-C--:B------:R-:W-:Y:S01]  /*8f650*/  IADD3 R54, P4, R28, R4.reuse, RZ ;  /* 0x000000041c367210 */ /* 0x080fe20007f9e0ff */
[----:B------:R-:W3:Y:S01]  /*8f660*/  LDL.LU.64 R38, [R1+0x1a10] ;  /* 0x001a100001267983 */ /* 0x000ee20000300a00 */
[----:B------:R-:W3:Y:S01]  /*8f670*/  LDL.LU.64 R36, [R1+0x1a08] ;  /* 0x001a080001247983 */ /* 0x000ee20000300a00 */
[----:B------:R-:W3:Y:S02]  /*8f680*/  LDL.LU.64 R34, [R1+0x1a00] ;  /* 0x001a000001227983 */ /* 0x000ee40000300a00 */
[----:B------:R-:W3:Y:S02]  /*8f690*/  LDL.LU.64 R32, [R1+0x19f8] ;  /* 0x0019f80001207983 */ /* 0x000ee40000300a00 */
[----:B------:R-:W-:Y:S01]  /*8f6a0*/  IMAD.X R55, R29, 0x1, R3, P4 ;  /* 0x000000011d377824 */ /* 0x000fe200020e0603 */
[-C--:B------:R-:W-:Y:S01]  /*8f6b0*/  IADD3 R52, P4, R16, R4.reuse, RZ ;  /* 0x0000000410347210 */ /* 0x080fe20007f9e0ff */
[----:B------:R-:W3:Y:S03]  /*8f6c0*/  LDL.LU.64 R30, [R1+0x19f0] ;  /* 0x0019f000011e7983 */ /* 0x000ee60000300a00 */
[----:B------:R-:W-:Y:S01]  /*8f6d0*/  IADD3.X R53, R17, R3, RZ, P4, !PT ;  /* 0x0000000311357210 */ /* 0x000fe200027fe4ff */
[----:B------:R-:W-:-:S05]  /*8f6e0*/  IADD3 R16, P4, R26, R4, RZ ;  /* 0x000000041a107210 */ /* 0x000fca0007f9e0ff */
[----:B------:R-:W-:Y:S01]  /*8f6f0*/  IMAD.X R17, R27, 0x1, R3, P4 ;  /* 0x000000011b117824 */ /* 0x000fe200020e0603 */
[----:B------:R-:W-:-:S04]  /*8f700*/  IADD3 R50, P4, R24, R4, RZ ;  /* 0x0000000418327210 */ /* 0x000fc80007f9e0ff */
[----:B------:R-:W-:Y:S02]  /*8f710*/  IADD3.X R51, R25, R3, RZ, P4, !PT ;  /* 0x0000000319337210 */ /* 0x000fe400027fe4ff */
[----:B--2---:R-:W-:-:S05]  /*8f720*/  IADD3 R48, P4, R10, R4, RZ ;  /* 0x000000040a307210 */ /* 0x004fca0007f9e0ff */
[----:B------:R-:W-:Y:S02]  /*8f730*/  IMAD.X R49, R11, 0x1, R3, P4 ;  /* 0x000000010b317824 */ /* 0x000fe400020e0603 */
[----:B------:R-:W2:Y:S01]  /*8f740*/  LDL.LU.64 R10, [R1+0x19e8] ;  /* 0x0019e800010a7983 */ /* 0x000ea20000300a00 */
[-C--:B----4-:R-:W-:Y:S01]  /*8f750*/  IADD3 R46, P4, R22, R4.reuse, RZ ;  /* 0x00000004162e7210 */ /* 0x090fe20007f9e0ff */
[----:B------:R-:W4:Y:S02]  /*8f760*/  LDL.LU.64 R28, [R1+0x19e0] ;  /* 0x0019e000011c7983 */ /* 0x000f240000300a00 */
[----:B------:R-:W4:Y:S01]  /*8f770*/  LDL.LU.64 R26, [R1+0x19d8] ;  /* 0x0019d800011a7983 */ /* 0x000f220000300a00 */
[----:B------:R-:W4:Y:S01]  /*8f780*/  LDL.LU.64 R24, [R1+0x19d0] ;  /* 0x0019d00001187983 */ /* 0x000f220000300a00 */
[----:B------:R-:W-:Y:S02]  /*8f790*/  IADD3.X R47, R23, R3, RZ, P4, !PT ;  /* 0x00000003172f7210 */ /* 0x000fe400027fe4ff */
[----:B------:R-:W4:Y:S01]  /*8f7a0*/  LDL.LU.64 R22, [R1+0x19c8] ;  /* 0x0019c80001167983 */ /* 0x000f220000300a00 */
[----:B---3--:R-:W-:-:S05]  /*8f7b0*/  IADD3 R44, P4, R8, R4, RZ ;  /* 0x00000004082c7210 */ /* 0x008fca0007f9e0ff */
[----:B------:R-:W-:Y:S01]  /*8f7c0*/  IMAD.X R45, R9, 0x1, R3, P4 ;  /* 0x00000001092d7824 */ /* 0x000fe200020e0603 */
[----:B------:R-:W-:-:S04]  /*8f7d0*/  IADD3 R8, P4, R18, R4, RZ ;  /* 0x0000000412087210 */ /* 0x000fc80007f9e0ff */
[----:B------:R-:W-:Y:S01]  /*8f7e0*/  IADD3.X R9, R19, R3, RZ, P4, !PT ;  /* 0x0000000313097210 */ /* 0x000fe200027fe4ff */
[----:B------:R-:W-:-:S05]  /*8f7f0*/  IADD3 R18, P4, R20, R4, RZ ;  /* 0x0000000414127210 */ /* 0x000fca0007f9e0ff */
[----:B------:R-:W-:Y:S02]  /*8f800*/  IMAD.X R19, R21, 0x1, R3, P4 ;  /* 0x0000000115137824 */ /* 0x000fe400020e0603 */
[----:B------:R-:W3:Y:S01]  /*8f810*/  LDL.LU.64 R20, [R1+0x19c0] ;  /* 0x0019c00001147983 */ /* 0x000ee20000300a00 */
[----:B------:R-:W3:Y:S02]  /*8f820*/  LDL.LU.64 R154, [R1+0x19b8] ;  /* 0x0019b800019a7983 */ /* 0x000ee40000300a00 */
[----:B------:R-:W3:Y:S01]  /*8f830*/  LDL.LU.64 R152, [R1+0x1ea0] ;  /* 0x001ea00001987983 */ /* 0x000ee20000300a00 */
        /* <DEDUP_REMOVED lines=13> */
[----:B------:R-:W-:Y:S02]  /*8f910*/  IADD3.X R33, R31, R3, RZ, P4, !PT ;  /* 0x000000031f217210 */ /* 0x000fe400027fe4ff */
[----:B------:R-:W-:Y:S02]  /*8f920*/  SEL R6, R6, RZ, !P0 ;  /* 0x000000ff06067207 */ /* 0x000fe40004000000 */
[----:B------:R-:W-:Y:S01]  /*8f930*/  ISETP.GT.AND P3, PT, R0, 0x36, PT ;  /* 0x000000360000780c */ /* 0x000fe20003f64270 */
[----:B------:R-:W-:Y:S01]  /*8f940*/  IMAD.MOV.U32 R178, RZ, RZ, R180 ;  /* 0x000000ffffb27224 */ /* 0x000fe200078e00b4 */
[----:B------:R-:W-:Y:S02]  /*8f950*/  MOV R179, R7 ;  /* 0x0000000700b37202 */ /* 0x000fe40000000f00 */
[----:B------:R-:W-:Y:S01]  /*8f960*/  ISETP.NE.U32.AND P1, PT, R6, RZ, PT ;  /* 0x000000ff0600720c */ /* 0x000fe20003f25070 */
[----:B------:R-:W-:Y:S02]  /*8f970*/  SEL R6, RZ, 0x4, !P3 ;  /* 0x00000004ff067807 */ /* 0x000fe40005800000 */
[----:B------:R-:W-:Y:S01]  /*8f980*/  IMAD.MOV.U32 R176, RZ, RZ, R182 ;  /* 0x000000ffffb07224 */ /* 0x000fe200078e00b6 */
[----:B------:R-:W-:Y:S01]  /*8f990*/  MOV R177, R181 ;  /* 0x000000b500b17202 */ /* 0x000fe20000000f00 */
[----:B------:R-:W-:Y:S01]  /*8f9a0*/  IMAD.MOV.U32 R174, RZ, RZ, R184 ;  /* 0x000000ffffae7224 */ /* 0x000fe200078e00b8 */
[----:B------:R-:W-:Y:S01]  /*8f9b0*/  MOV R175, R183 ;  /* 0x000000b700af7202 */ /* 0x000fe20000000f00 */
[----:B------:R-:W-:Y:S01]  /*8f9c0*/  IMAD.MOV.U32 R172, RZ, RZ, R186 ;  /* 0x000000ffffac7224 */ /* 0x000fe200078e00ba */
[----:B------:R-:W-:-:S02]  /*8f9d0*/  MOV R173, R185 ;  /* 0x000000b900ad7202 */ /* 0x000fc40000000f00 */
[----:B------:R-:W-:Y:S01]  /*8f9e0*/  SEL R6, R6, RZ, !P0 ;  /* 0x000000ff06067207 */ /* 0x000fe20004000000 */
[----:B------:R-:W-:Y:S01]  /*8f9f0*/  IMAD.MOV.U32 R184, RZ, RZ, R188 ;  /* 0x000000ffffb87224 */ /* 0x000fe200078e00bc */
[----:B------:R-:W-:Y:S01]  /*8fa00*/  MOV R185, R187 ;  /* 0x000000bb00b97202 */ /* 0x000fe20000000f00 */
[----:B------:R1:W-:Y:S01]  /*8fa10*/  STL.64 [R1+0x2198], R178 ;  /* 0x002198b201007387 */ /* 0x0003e20000100a00 */
[----:B------:R-:W-:Y:S01]  /*8fa20*/  IMAD.MOV.U32 R182, RZ, RZ, R190 ;  /* 0x000000ffffb67224 */ /* 0x000fe200078e00be */
[----:B------:R-:W-:Y:S01]  /*8fa30*/  MOV R183, R189 ;  /* 0x000000bd00b77202 */ /* 0x000fe20000000f00 */
[----:B------:R-:W-:Y:S02]  /*8fa40*/  STL.64 [R1+0x2190], R176 ;  /* 0x002190b001007387 */ /* 0x000fe40000100a00 */
[----:B------:R-:W-:Y:S01]  /*8fa50*/  IMAD.MOV.U32 R180, RZ, RZ, R192 ;  /* 0x000000ffffb47224 */ /* 0x000fe200078e00c0 */
[----:B------:R-:W-:Y:S01]  /*8fa60*/  MOV R181, R191 ;  /* 0x000000bf00b57202 */ /* 0x000fe20000000f00 */
[----:B------:R-:W-:Y:S01]  /*8fa70*/  STL.64 [R1+0x2188], R174 ;  /* 0x002188ae01007387 */ /* 0x000fe20000100a00 */
[----:B------:R-:W-:Y:S01]  /*8fa80*/  IMAD.MOV.U32 R168, RZ, RZ, R194 ;  /* 0x000000ffffa87224 */ /* 0x000fe200078e00c2 */
[----:B------:R-:W-:-:S02]  /*8fa90*/  MOV R169, R193 ;  /* 0x000000c100a97202 */ /* 0x000fc40000000f00 */
[----:B------:R-:W-:Y:S01]  /*8faa0*/  ISETP.NE.U32.AND P3, PT, R6, RZ, PT ;  /* 0x000000ff0600720c */ /* 0x000fe20003f65070 */
[----:B------:R-:W-:Y:S01]  /*8fab0*/  STL.64 [R1+0x2180], R172 ;  /* 0x002180ac01007387 */ /* 0x000fe20000100a00 */
[----:B------:R-:W-:Y:S01]  /*8fac0*/  IMAD.MOV.U32 R166, RZ, RZ, R196 ;  /* 0x000000ffffa67224 */ /* 0x000fe200078e00c4 */
[----:B------:R-:W-:Y:S01]  /*8fad0*/  MOV R167, R195 ;  /* 0x000000c300a77202 */ /* 0x000fe20000000f00 */
[----:B------:R-:W-:Y:S02]  /*8fae0*/  STL.64 [R1+0x2178], R184 ;  /* 0x002178b801007387 */ /* 0x000fe40000100a00 */
[----:B------:R-:W-:Y:S01]  /*8faf0*/  IMAD.MOV.U32 R164, RZ, RZ, R198 ;  /* 0x000000ffffa47224 */ /* 0x000fe200078e00c6 */
[----:B------:R-:W-:Y:S01]  /*8fb00*/  MOV R165, R197 ;  /* 0x000000c500a57202 */ /* 0x000fe20000000f00 */
[----:B------:R-:W-:Y:S01]  /*8fb10*/  STL.64 [R1+0x2170], R182 ;  /* 0x002170b601007387 */ /* 0x000fe20000100a00 */
[----:B------:R-:W-:Y:S01]  /*8fb20*/  IMAD.MOV.U32 R162, RZ, RZ, R200 ;  /* 0x000000ffffa27224 */ /* 0x000fe200078e00c8 */
[----:B------:R-:W-:Y:S01]  /*8fb30*/  MOV R163, R199 ;  /* 0x000000c700a37202 */ /* 0x000fe20000000f00 */
[----:B------:R-:W-:Y:S02]  /*8fb40*/  STL.64 [R1+0x2168], R180 ;  /* 0x002168b401007387 */ /* 0x000fe40000100a00 */
[----:B------:R-:W-:Y:S01]  /*8fb50*/  IMAD.MOV.U32 R160, RZ, RZ, R202 ;  /* 0x000000ffffa07224 */ /* 0x000fe200078e00ca */
[----:B------:R-:W-:Y:S01]  /*8fb60*/  MOV R161, R201 ;  /* 0x000000c900a17202 */ /* 0x000fe20000000f00 */
[----:B------:R1:W-:Y:S04]  /*8fb70*/  LDGSTS.E [R2+0x15000], [R178.64], P6 ;  /* 0x15000000b2027fae */ /* 0x0003e8000b121844 */
[----:B------:R-:W-:Y:S01]  /*8fb80*/  STL.64 [R1+0x2160], R168 ;  /* 0x002160a801007387 */ /* 0x000fe20000100a00 */
[----:B------:R-:W-:Y:S01]  /*8fb90*/  IMAD.MOV.U32 R158, RZ, RZ, R204 ;  /* 0x000000ffff9e7224 */ /* 0x000fe200078e00cc */
[----:B------:R-:W-:Y:S01]  /*8fba0*/  MOV R159, R203 ;  /* 0x000000cb009f7202 */ /* 0x000fe20000000f00 */
[----:B------:R1:W-:Y:S01]  /*8fbb0*/  LDGSTS.E [R2+0x15080], [R176.64], P6 ;  /* 0x15080000b0027fae */ /* 0x0003e2000b121844 */
[----:B------:R1:W-:Y:S01]  /*8fbc0*/  STL.64 [R1+0x2158], R166 ;  /* 0x002158a601007387 */ /* 0x0003e20000100a00 */
[----:B------:R-:W-:Y:S01]  /*8fbd0*/  IMAD.MOV.U32 R156, RZ, RZ, R206 ;  /* 0x000000ffff9c7224 */ /* 0x000fe200078e00ce */
[----:B------:R-:W-:-:S02]  /*8fbe0*/  MOV R157, R205 ;  /* 0x000000cd009d7202 */ /* 0x000fc40000000f00 */
[----:B------:R2:W-:Y:S01]  /*8fbf0*/  LDGSTS.E [R2+0x15100], [R174.64], P6 ;  /* 0x15100000ae027fae */ /* 0x0005e2000b121844 */
[----:B------:R1:W-:Y:S02]  /*8fc00*/  STL.64 [R1+0x2150], R164 ;  /* 0x002150a401007387 */ /* 0x0003e40000100a00 */
[----:B------:R2:W-:Y:S02]  /*8fc10*/  LDGSTS.E [R2+0x15180], [R172.64], P6 ;  /* 0x15180000ac027fae */ /* 0x0005e4000b121844 */
[----:B------:R1:W-:Y:S01]  /*8fc20*/  STL.64 [R1+0x2148], R162 ;  /* 0x002148a201007387 */ /* 0x0003e20000100a00 */
[----:B------:R2:W-:Y:S04]  /*8fc30*/  LDGSTS.E [R2+0x15200], [R184.64], P6 ;  /* 0x15200000b8027fae */ /* 0x0005e8000b121844 */
[----:B------:R1:W-:Y:S01]  /*8fc40*/  STL.64 [R1+0x2140], R160 ;  /* 0x002140a001007387 */ /* 0x0003e20000100a00 */
[----:B------:R2:W-:Y:S02]  /*8fc50*/  LDGSTS.E [R2+0x15280], [R182.64], P6 ;  /* 0x15280000b6027fae */ /* 0x0005e4000b121844 */
[----:B------:R1:W-:Y:S02]  /*8fc60*/  STL.64 [R1+0x2138], R158 ;  /* 0x0021389e01007387 */ /* 0x0003e40000100a00 */
[----:B------:R2:W-:Y:S01]  /*8fc70*/  LDGSTS.E [R2+0x15300], [R180.64], P6 ;  /* 0x15300000b4027fae */ /* 0x0005e2000b121844 */
[----:B------:R1:W-:Y:S04]  /*8fc80*/  STL.64 [R1+0x2130], R156 ;  /* 0x0021309c01007387 */ /* 0x0003e80000100a00 */
[----:B------:R2:W-:Y:S01]  /*8fc90*/  LDGSTS.E [R2+0x15380], [R168.64], P6 ;  /* 0x15380000a8027fae */ /* 0x0005e2000b121844 */
[----:B-1----:R1:W5:Y:S03]  /*8fca0*/  LDL.LU.64 R178, [R1+0x4c78] ;  /* 0x004c780001b27983 */ /* 0x0023660000300a00 */
[----:B------:R1:W-:Y:S01]  /*8fcb0*/  LDGSTS.E [R2+0x15400], [R166.64], P6 ;  /* 0x15400000a6027fae */ /* 0x0003e2000b121844 */
[----:B------:R1:W-:Y:S03]  /*8fcc0*/  LDGSTS.E [R2+0x15480], [R164.64], P6 ;  /* 0x15480000a4027fae */ /* 0x0003e6000b121844 */
[----:B------:R1:W-:Y:S01]  /*8fcd0*/  LDGSTS.E [R2+0x15500], [R162.64], P6 ;  /* 0x15500000a2027fae */ /* 0x0003e2000b121844 */
[----:B------:R1:W-:Y:S02]  /*8fce0*/  LDGSTS.E [R2+0x15580], [R160.64], P6 ;  /* 0x15580000a0027fae */ /* 0x0003e4000b121844 */
[----:B------:R1:W-:Y:S02]  /*8fcf0*/  LDGSTS.E [R2+0x15600], [R158.64], P6 ;  /* 0x156000009e027fae */ /* 0x0003e4000b121844 */
[----:B------:R1:W-:Y:S02]  /*8fd00*/  LDGSTS.E [R2+0x15680], [R156.64], P6 ;  /* 0x156800009c027fae */ /* 0x0003e4000b121844 */
[----:B-1----:R-:W-:Y:S01]  /*8fd10*/  IMAD.MOV.U32 R166, RZ, RZ, R220 ;  /* 0x000000ffffa67224 */ /* 0x002fe200078e00dc */
        /* <DEDUP_REMOVED lines=10> */
[----:B------:R-:W-:-:S02]  /*8fdc0*/  MOV R157, R229 ;  /* 0x000000e5009d7202 */ /* 0x000fc40000000f00 */
[----:B--2---:R-:W-:-:S05]  /*8fdd0*/  IADD3 R30, P4, R10, R4, RZ ;  /* 0x000000040a1e7210 */ /* 0x004fca0007f9e0ff */
[----:B------:R-:W-:Y:S01]  /*8fde0*/  IMAD.X R31, R11, 0x1, R3, P4 ;  /* 0x000000010b1f7824 */ /* 0x000fe200020e0603 */
        /* <DEDUP_REMOVED lines=8> */
[----:B---3--:R-:W-:-:S04]  /*8fe70*/  IADD3 R23, P4, R20, R4, RZ ;  /* 0x0000000414177210 */ /* 0x008fc80007f9e0ff */
[----:B------:R-:W-:Y:S01]  /*8fe80*/  IADD3.X R24, R21, R3, RZ, P4, !PT ;  /* 0x0000000315187210 */ /* 0x000fe200027fe4ff */
[----:B------:R-:W-:Y:S01]  /*8fe90*/  ISETP.GT.AND P4, PT, R0, 0x3a, PT ;  /* 0x0000003a0000780c */ /* 0x000fe20003f84270 */
[----:B------:R-:W-:-:S03]  /*8fea0*/  IADD3 R21, P5, R154, R4, RZ ;  /* 0x000000049a157210 */ /* 0x000fc60007fbe0ff */
[----:B------:R-:W-:Y:S01]  /*8feb0*/  SEL R6, RZ, 0x4, !P4 ;  /* 0x00000004ff067807 */ /* 0x000fe20006000000 */
[----:B------:R-:W-:Y:S02]  /*8fec0*/  IADD3 R13, P4, R152, R4, RZ ;  /* 0x00000004980d7210 */ /* 0x000fe40007f9e0ff */
[----:B------:R-:W-:Y:S01]  /*8fed0*/  IMAD.X R22, R155, 0x1, R3, P5 ;  /* 0x000000019b167824 */ /* 0x000fe200028e0603 */
[----:B------:R-:W-:Y:S02]  /*8fee0*/  ISETP.GT.AND P5, PT, R0, 0x3e, PT ;  /* 0x0000003e0000780c */ /* 0x000fe40003fa4270 */
[----:B------:R-:W-:Y:S01]  /*8fef0*/  SEL R6, R6, RZ, !P0 ;  /* 0x000000ff06067207 */ /* 0x000fe20004000000 */
[----:B------:R-:W-:Y:S01]  /*8ff00*/  IMAD.MOV.U32 R154, RZ, RZ, R208 ;  /* 0x000000ffff9a7224 */ /* 0x000fe200078e00d0 */
[----:B------:R-:W-:Y:S02]  /*8ff10*/  MOV R155, R207 ;  /* 0x000000cf009b7202 */ /* 0x000fe40000000f00 */
[----:B------:R-:W-:Y:S01]  /*8ff20*/  IADD3.X R20, R153, R3, RZ, P4, !PT ;  /* 0x0000000399147210 */ /* 0x000fe200027fe4ff */
[----:B------:R-:W-:-:S02]  /*8ff30*/  ISETP.NE.U32.AND P4, PT, R6, RZ, PT ;  /* 0x000000ff0600720c */ /* 0x000fc40003f85070 */
[----:B------:R-:W-:Y:S01]  /*8ff40*/  IMAD.MOV.U32 R152, RZ, RZ, R210 ;  /* 0x000000ffff987224 */ /* 0x000fe200078e00d2 */
[----:B------:R-:W-:Y:S02]  /*8ff50*/  MOV R153, R209 ;  /* 0x000000d100997202 */ /* 0x000fe40000000f00 */
[----:B------:R-:W-:Y:S01]  /*8ff60*/  SEL R6, RZ, 0x4, !P5 ;  /* 0x00000004ff067807 */ /* 0x000fe20006800000 */
[----:B------:R-:W-:Y:S01]  /*8ff70*/  ISETP.GT.AND P5, PT, R0, 0x3, PT ;  /* 0x000000030000780c */ /* 0x000fe20003fa4270 */
[----:B------:R1:W-:Y:S01]  /*8ff80*/  STL.64 [R1+0x2128], R154 ;  /* 0x0021289a01007387 */ /* 0x0003e20000100a00 */
[----:B------:R2:W5:Y:S01]  /*8ff90*/  LDL.LU.64 R176, [R1+0x4c70] ;  /* 0x004c700001b07983 */ /* 0x0005620000300a00 */
[----:B------:R-:W-:Y:S01]  /*8ffa0*/  SEL R6, R6, RZ, !P0 ;  /* 0x000000ff06067207 */ /* 0x000fe20004000000 */
[----:B------:R3:W-:Y:S01]  /*8ffb0*/  STL.64 [R1+0x2120], R152 ;  /* 0x0021209801007387 */ /* 0x0007e20000100a00 */
[----:B------:R-:W-:Y:S01]  /*8ffc0*/  SEL R151, RZ, 0x4, !P5 ;  /* 0x00000004ff977807 */ /* 0x000fe20006800000 */
[----:B------:R2:W5:Y:S01]  /*8ffd0*/  LDL.LU.64 R174, [R1+0x4c68] ;  /* 0x004c680001ae7983 */ /* 0x0005620000300a00 */
[----:B------:R2:W5:Y:S03]  /*8ffe0*/  LDL.LU.64 R172, [R1+0x4c60] ;  /* 0x004c600001ac7983 */ /* 0x0005660000300a00 */
[----:B------:R1:W-:Y:S01]  /*8fff0*/  LDGSTS.E [R2+0x15700], [R154.64], P6 ;  /* 0x157000009a027fae */ /* 0x0003e2000b121844 */
[----:B------:R-:W-:Y:S01]  /*90000*/  STL.64 [R1+0x1e18], R166 ;  /* 0x001e18a601007387 */ /* 0x000fe20000100a00 */
[----:B------:R-:W-:Y:S01]  /*90010*/  ISETP.NE.U32.AND P5, PT, R6, RZ, PT ;  /* 0x000000ff0600720c */ /* 0x000fe20003fa5070 */
[----:B------:R3:W-:Y:S01]  /*90020*/  LDGSTS.E [R2+0x15780], [R152.64], P6 ;  /* 0x1578000098027fae */ /* 0x0007e2000b121844 */
[----:B------:R-:W-:Y:S01]  /*90030*/  STL.64 [R1+0x1e10], R164 ;  /* 0x001e10a401007387 */ /* 0x000fe20000100a00 */
[----:B------:R-:W-:Y:S01]  /*90040*/  SEL R6, R151, RZ, !P0 ;  /* 0x000000ff97067207 */ /* 0x000fe20004000000 */
[----:B------:R-:W-:Y:S02]  /*90050*/  STL.64 [R1+0x1e08], R162 ;  /* 0x001e08a201007387 */ /* 0x000fe40000100a00 */
[----:B------:R-:W-:Y:S02]  /*90060*/  STL.64 [R1+0x1e00], R160 ;  /* 0x001e00a001007387 */ /* 0x000fe40000100a00 */
[----:B------:R-:W-:Y:S01]  /*90070*/  IMAD.MOV.U32 R151, RZ, RZ, R235 ;  /* 0x000000ffff977224 */ /* 0x000fe200078e00eb */
[----:B------:R-:W-:Y:S01]  /*90080*/  STL.64 [R1+0x1df8], R158 ;  /* 0x001df89e01007387 */ /* 0x000fe20000100a00 */
[----:B-1----:R-:W-:Y:S01]  /*90090*/  IMAD.MOV.U32 R154, RZ, RZ, R232 ;  /* 0x000000ffff9a7224 */ /* 0x002fe200078e00e8 */
[----:B------:R-:W-:Y:S01]  /*900a0*/  MOV R155, R231 ;  /* 0x000000e7009b7202 */ /* 0x000fe20000000f00 */
[----:B---3--:R-:W-:Y:S01]  /*900b0*/  IMAD.MOV.U32 R152, RZ, RZ, R234 ;  /* 0x000000ffff987224 */ /* 0x008fe200078e00ea */
[----:B------:R-:W-:Y:S01]  /*900c0*/  MOV R153, R233 ;  /* 0x000000e900997202 */ /* 0x000fe20000000f00 */
[----:B------:R-:W-:Y:S02]  /*900d0*/  STL.64 [R1+0x1df0], R156 ;  /* 0x001df09c01007387 */ /* 0x000fe40000100a00 */
[----:B------:R-:W-:Y:S02]  /*900e0*/  STL.64 [R1+0x1de8], R154 ;  /* 0x001de89a01007387 */ /* 0x000fe40000100a00 */
[----:B------:R1:W-:Y:S04]  /*900f0*/  LDGSTS.E [R2+0x17000], [R166.64], P1 ;  /* 0x17000000a6027fae */ /* 0x0003e80008921844 */
[----:B------:R-:W-:Y:S01]  /*90100*/  STL.64 [R1+0x1de0], R152 ;  /* 0x001de09801007387 */ /* 0x000fe20000100a00 */
[----:B------:R-:W-:Y:S02]  /*90110*/  STL.64 [R1+0x1dd8], R150 ;  /* 0x001dd89601007387 */ /* 0x000fe40000100a00 */
[----:B------:R-:W-:Y:S02]  /*90120*/  STL.64 [R1+0x1dd0], R148 ;  /* 0x001dd09401007387 */ /* 0x000fe40000100a00 */
[----:B------:R-:W-:Y:S01]  /*90130*/  STL.64 [R1+0x1dc8], R146 ;  /* 0x001dc89201007387 */ /* 0x000fe20000100a00 */
[----:B------:R-:W-:Y:S01]  /*90140*/  STL.64 [R1+0x1dc0], R144 ;  /* 0x001dc09001007387 */ /* 0x000fe20000100a00 */
[----:B------:R-:W-:Y:S01]  /*90150*/  ISETP.NE.U32.AND P6, PT, R6, RZ, PT ;  /* 0x000000ff0600720c */ /* 0x000fe20003fc5070 */
[----:B------:R-:W-:Y:S01]  /*90160*/  STL.64 [R1+0x1db8], R142 ;  /* 0x001db88e01007387 */ /* 0x000fe20000100a00 */
[----:B------:R-:W-:Y:S01]  /*90170*/  MOV R6, R12 ;  /* 0x0000000c00067202 */ /* 0x000fe20000000f00 */
[----:B------:R-:W-:Y:S01]  /*90180*/  STL.64 [R1+0x1db0], R140 ;  /* 0x001db08c01007387 */ /* 0x000fe20000100a00 */
[----:B------:R-:W3:Y:S03]  /*90190*/  LDL.LU R12, [R1+0x396c] ;  /* 0x00396c00010c7983 */ /* 0x000ee60000300800 */
        /* <DEDUP_REMOVED lines=9> */
[----:B------:R-:W-:-:S02]  /*90230*/  IMAD.MOV.U32 R7, RZ, RZ, R137 ;  /* 0x000000ffff077224 */ /* 0x000fc400078e0089 */
[----:B------:R1:W-:Y:S02]  /*90240*/  LDGSTS.E [R2+0x17500], [R146.64], P1 ;  /* 0x1750000092027fae */ /* 0x0003e40008921844 */
[----:B------:R1:W-:Y:S01]  /*90250*/  LDGSTS.E [R2+0x17580], [R144.64], P1 ;  /* 0x1758000090027fae */ /* 0x0003e20008921844 */
[----:B------:R1:W-:Y:S01]  /*90260*/  LDGSTS.E [R2+0x17600], [R142.64], P1 ;  /* 0x176000008e027fae */ /* 0x0003e20008921844 */
[----:B------:R1:W-:Y:S02]  /*90270*/  LDGSTS.E [R2+0x17680], [R140.64], P1 ;  /* 0x176800008c027fae */ /* 0x0003e40008921844 */
[----:B------:R1:W-:Y:S02]  /*90280*/  LDGSTS.E [R2+0x17700], [R138.64], P1 ;  /* 0x177000008a027fae */ /* 0x0003e40008921844 */
[----:B------:R4:W-:Y:S01]  /*90290*/  LDGSTS.E [R2+0x17780], [R6.64], P1 ;  /* 0x1778000006027fae */ /* 0x0009e20008921844 */
[----:B------:R-:W-:Y:S01]  /*902a0*/  STL.64 [R1+0x1da8], R138 ;  /* 0x001da88a01007387 */ /* 0x000fe20000100a00 */
[----:B------:R4:W-:Y:S03]  /*902b0*/  STL.64 [R1+0x1da0], R6 ;  /* 0x001da00601007387 */ /* 0x0009e60000100a00 */
        /* <DEDUP_REMOVED lines=27> */
[----:B----4-:R-:W-:Y:S01]  /*90470*/  MOV R6, R29 ;  /* 0x0000001d00067202 */ /* 0x010fe20000000f00 */
[----:B------:R1:W-:Y:S01]  /*90480*/  LDGSTS.E [R2+0x1b580], [R80.64], P3 ;  /* 0x1b58000050027fae */ /* 0x0003e20009921844 */
[----:B------:R-:W-:Y:S01]  /*90490*/  MOV R29, R28 ;  /* 0x0000001c001d7202 */ /* 0x000fe20000000f00 */
[----:B------:R1:W-:Y:S02]  /*904a0*/  LDGSTS.E [R2+0x1b600], [R78.64], P3 ;  /* 0x1b6000004e027fae */ /* 0x0003e40009921844 */
[----:B------:R-:W-:Y:S01]  /*904b0*/  IMAD.MOV.U32 R28, RZ, RZ, R27 ;  /* 0x000000ffff1c7224 */ /* 0x000fe200078e001b */
[----:B------:R1:W-:Y:S01]  /*904c0*/  LDGSTS.E [R2+0x1b680], [R76.64], P3 ;  /* 0x1b6800004c027fae */ /* 0x0003e20009921844 */
[----:B------:R-:W-:Y:S01]  /*904d0*/  MOV R27, R26 ;  /* 0x0000001a001b7202 */ /* 0x000fe20000000f00 */
[----:B------:R1:W-:Y:S02]  /*904e0*/  LDGSTS.E [R2+0x1b700], [R74.64], P3 ;  /* 0x1b7000004a027fae */ /* 0x0003e40009921844 */
[----:B------:R-:W-:Y:S01]  /*904f0*/  IMAD.MOV.U32 R26, RZ, RZ, R25 ;  /* 0x000000ffff1a7224 */ /* 0x000fe200078e0019 */
[----:B------:R1:W-:Y:S01]  /*90500*/  LDGSTS.E [R2+0x1b780], [R72.64], P3 ;  /* 0x1b78000048027fae */ /* 0x0003e20009921844 */
[----:B------:R-:W-:Y:S01]  /*90510*/  IMAD.MOV.U32 R7, RZ, RZ, R136 ;  /* 0x000000ffff077224 */ /* 0x000fe200078e0088 */
        /* <DEDUP_REMOVED lines=31> */
[----:B------:R-:W1:Y:S04]  /*90710*/  S2R R170, SR_TID.X ;  /* 0x0000000000aa7919 */ /* 0x000e680000002100 */
[----:B------:R1:W-:Y:S01]  /*90720*/  LDGSTS.E [R2+0x1f480], [R6.64], P5 ;  /* 0x1f48000006027fae */ /* 0x0003e2000a921844 */
[----:B------:R1:W-:Y:S02]  /*90730*/  LDGSTS.E [R2+0x1f500], [R28.64], P5 ;  /* 0x1f5000001c027fae */ /* 0x0003e4000a921844 */
[----:B------:R1:W-:Y:S02]  /*90740*/  LDGSTS.E [R2+0x1f580], [R26.64], P5 ;  /* 0x1f5800001a027fae */ /* 0x0003e4000a921844 */
[----:B------:R1:W-:Y:S01]  /*90750*/  LDGSTS.E [R2+0x1f600], [R24.64], P5 ;  /* 0x1f60000018027fae */ /* 0x0003e2000a921844 */
[----:B------:R1:W-:Y:S01]  /*90760*/  LDGSTS.E [R2+0x1f680], [R22.64], P5 ;  /* 0x1f68000016027fae */ /* 0x0003e2000a921844 */
[----:B------:R1:W-:Y:S02]  /*90770*/  LDGSTS.E [R2+0x1f700], [R20.64], P5 ;  /* 0x1f70000014027fae */ /* 0x0003e4000a921844 */
[----:B------:R1:W-:Y:S01]  /*90780*/  LDGSTS.E [R2+0x1f780], [R18.64], P5 ;  /* 0x1f78000012027fae */ /* 0x0003e2000a921844 */
[----:B---3--:R-:W-:-:S05]  /*90790*/  IADD3 R12, P1, R12, R4, RZ ;  /* 0x000000040c0c7210 */ /* 0x008fca0007f3e0ff */
        /* <DEDUP_REMOVED lines=47> */
[----:B------:R-:W-:Y:S01]  /*90a90*/  STL.64 [R1+0x1a30], R44 ;  /* 0x001a302c01007387 */ /* 0x000fe20000100a00 */
[----:B------:R1:W-:Y:S01]  /*90aa0*/  STL.64 [R1+0x1a28], R8 ;  /* 0x001a280801007387 */ /* 0x0003e20000100a00 */
[----:B------:R-:W-:Y:S02]  /*90ab0*/  STL.64 [R1+0x19b0], R18 ;  /* 0x0019b01201007387 */ /* 0x000fe40000100a00 */
[----:B------:R-:W-:Y:S02]  /*90ac0*/  STL.64 [R1+0x1a20], R42 ;  /* 0x001a202a01007387 */ /* 0x000fe40000100a00 */
[----:B------:R3:W-:Y:S01]  /*90ad0*/  STL.64 [R1+0x1a18], R14 ;  /* 0x001a180e01007387 */ /* 0x0007e20000100a00 */
[----:B------:R-:W-:Y:S01]  /*90ae0*/  STL.64 [R1+0x1a10], R40 ;  /* 0x001a102801007387 */ /* 0x000fe20000100a00 */
[----:B------:R-:W-:Y:S02]  /*90af0*/  STL.64 [R1+0x1a08], R38 ;  /* 0x001a082601007387 */ /* 0x000fe40000100a00 */
[----:B------:R-:W-:Y:S02]  /*90b00*/  STL.64 [R1+0x1a00], R36 ;  /* 0x001a002401007387 */ /* 0x000fe40000100a00 */
[----:B------:R-:W-:Y:S01]  /*90b10*/  STL.64 [R1+0x19f8], R34 ;  /* 0x0019f82201007387 */ /* 0x000fe20000100a00 */
[----:B------:R-:W-:Y:S01]  /*90b20*/  STL.64 [R1+0x19f0], R32 ;  /* 0x0019f02001007387 */ /* 0x000fe20000100a00 */
[----:B------:R-:W-:Y:S02]  /*90b30*/  STL.64 [R1+0x19e8], R30 ;  /* 0x0019e81e01007387 */ /* 0x000fe40000100a00 */
[----:B------:R2:W-:Y:S02]  /*90b40*/  STL.64 [R1+0x19e0], R10 ;  /* 0x0019e00a01007387 */ /* 0x0005e40000100a00 */
[----:B------:R2:W-:Y:S01]  /*90b50*/  STL.64 [R1+0x19d8], R6 ;  /* 0x0019d80601007387 */ /* 0x0005e20000100a00 */
[----:B------:R-:W-:Y:S01]  /*90b60*/  STL.64 [R1+0x19d0], R28 ;  /* 0x0019d01c01007387 */ /* 0x000fe20000100a00 */
[----:B------:R-:W-:Y:S02]  /*90b70*/  STL.64 [R1+0x19c8], R26 ;  /* 0x0019c81a01007387 */ /* 0x000fe40000100a00 */
[----:B------:R-:W-:Y:S02]  /*90b80*/  STL.64 [R1+0x19c0], R24 ;  /* 0x0019c01801007387 */ /* 0x000fe40000100a00 */
[----:B------:R-:W-:Y:S01]  /*90b90*/  STL.64 [R1+0x19b8], R22 ;  /* 0x0019b81601007387 */ /* 0x000fe20000100a00 */
[----:B------:R-:W-:Y:S01]  /*90ba0*/  STL.64 [R1+0x1ea0], R20 ;  /* 0x001ea01401007387 */ /* 0x000fe20000100a00 */
[----:B----4-:R-:W4:Y:S02]  /*90bb0*/  LDL.LU R16, [R1+0x3960] ;  /* 0x0039600001107983 */ /* 0x010f240000300800 */
[----:B-1----:R-:W4:Y:S02]  /*90bc0*/  LDL.LU R8, [R1+0x3964] ;  /* 0x0039640001087983 */ /* 0x002f240000300800 */
[----:B------:R-:W4:Y:S01]  /*90bd0*/  LDL.LU R9, [R1+0x395c] ;  /* 0x00395c0001097983 */ /* 0x000f220000300800 */
[----:B---3--:R-:W3:Y:S01]  /*90be0*/  LDL.LU R14, [R1+0x3958] ;  /* 0x00395800010e7983 */ /* 0x008ee20000300800 */
[----:B------:R-:W3:Y:S02]  /*90bf0*/  LDL.LU R13, [R1+0x3950] ;  /* 0x00395000010d7983 */ /* 0x000ee40000300800 */
[----:B--2---:R-:W3:Y:S02]  /*90c00*/  LDL.LU R11, [R1+0x3954] ;  /* 0x00395400010b7983 */ /* 0x004ee40000300800 */
[----:B------:R-:W3:Y:S01]  /*90c10*/  LDL.LU R7, [R1+0x394c] ;  /* 0x00394c0001077983 */ /* 0x000ee20000300800 */
[----:B------:R-:W3:Y:S01]  /*90c20*/  LDL.LU R17, [R1+0x3948] ;  /* 0x0039480001117983 */ /* 0x000ee20000300800 */
[----:B------:R-:W3:Y:S02]  /*90c30*/  LDL.LU R15, [R1+0x3940] ;  /* 0x00394000010f7983 */ /* 0x000ee40000300800 */
[----:B------:R-:W3:Y:S01]  /*90c40*/  LDL.LU R10, [R1+0x3944] ;  /* 0x00394400010a7983 */ /* 0x000ee20000300800 */
[----:B------:R-:W-:Y:S01]  /*90c50*/  LOP3.LUT R170, R170, 0x1f, RZ, 0xc0, !PT ;  /* 0x0000001faaaa7812 */ /* 0x000fe200078ec0ff */
[----:B------:R-:W3:Y:S03]  /*90c60*/  LDL.LU R2, [R1+0x393c] ;  /* 0x00393c0001027983 */ /* 0x000ee60000300800 */
[----:B------:R-:W-:Y:S01]  /*90c70*/  SHF.L.U32 R170, R170, 0x2, RZ ;  /* 0x00000002aaaa7819 */ /* 0x000fe200000006ff */
[----:B------:R-:W-:-:S03]  /*90c80*/  IMAD.MOV.U32 R180, RZ, RZ, R12 ;  /* 0x000000ffffb47224 */ /* 0x000fc600078e000c */
[----:B------:R-:W-:-:S04]  /*90c90*/  LOP3.LUT R6, R170, 0x60, RZ, 0x3c, !PT ;  /* 0x00000060aa067812 */ /* 0x000fc800078e3cff */
[----:B------:R-:W-:Y:S01]  /*90ca0*/  LEA R6, R252, R6, 0x11 ;  /* 0x00000006fc067211 */ /* 0x000fe200078e88ff */
[----:B----4-:R-:W-:-:S05]  /*90cb0*/  IMAD.X R16, R16, 0x1, R3, P1 ;  /* 0x0000000110107824 */ /* 0x010fca00008e0603 */
[----:B------:R1:W-:Y:S01]  /*90cc0*/  STL [R1+0x3960], R16 ;  /* 0x0039601001007387 */ /* 0x0003e20000100800 */
[----:B------:R-:W-:Y:S02]  /*90cd0*/  MOV R181, R16 ;  /* 0x0000001000b57202 */ /* 0x000fe40000000f00 */
[-C--:B------:R-:W-:Y:S02]  /*90ce0*/  IADD3 R8, P1, R8, R4.reuse, RZ ;  /* 0x0000000408087210 */ /* 0x080fe40007f3e0ff */
[----:B------:R-:W-:Y:S01]  /*90cf0*/  IADD3 R9, P2, R9, R4, RZ ;  /* 0x0000000409097210 */ /* 0x000fe20007f5e0ff */
[----:B------:R4:W-:Y:S04]  /*90d00*/  LDGSTS.E [R6+0x1800], [R180.64], P6 ;  /* 0x01800000b4067fae */ /* 0x0009e8000b121844 */
[----:B-1----:R-:W2:Y:S01]  /*90d10*/  LDL.LU R16, [R1+0x3938] ;  /* 0x0039380001107983 */ /* 0x002ea20000300800 */
[----:B------:R-:W2:Y:S02]  /*90d20*/  LDL.LU R12, [R1+0x3930] ;  /* 0x00393000010c7983 */ /* 0x000ea40000300800 */
[----:B---3--:R-:W-:-:S02]  /*90d30*/  IMAD.X R14, R14, 0x1, R3, P1 ;  /* 0x000000010e0e7824 */ /* 0x008fc400008e0603 */
[----:B------:R1:W-:Y:S01]  /*90d40*/  STL [R1+0x3964], R8 ;  /* 0x0039640801007387 */ /* 0x0003e20000100800 */
[----:B------:R-:W-:Y:S02]  /*90d50*/  IADD3.X R13, R13, R3, RZ, P2, !PT ;  /* 0x000000030d0d7210 */ /* 0x000fe400017fe4ff */
[----:B------:R-:W-:Y:S01]  /*90d60*/  STL [R1+0x3958], R14 ;  /* 0x0039580e01007387 */ /* 0x000fe20000100800 */
[----:B----4-:R-:W-:Y:S01]  /*90d70*/  IMAD.MOV.U32 R180, RZ, RZ, R8 ;  /* 0x000000ffffb47224 */ /* 0x010fe200078e0008 */
[----:B------:R-:W-:Y:S01]  /*90d80*/  MOV R181, R14 ;  /* 0x0000000e00b57202 */ /* 0x000fe20000000f00 */
[----:B------:R-:W-:Y:S01]  /*90d90*/  STL [R1+0x395c], R9 ;  /* 0x00395c0901007387 */ /* 0x000fe20000100800 */
[----:B-1----:R-:W3:Y:S01]  /*90da0*/  LDL.LU R8, [R1+0x3934] ;  /* 0x0039340001087983 */ /* 0x002ee20000300800 */
[----:B------:R1:W-:Y:S03]  /*90db0*/  STL [R1+0x3950], R13 ;  /* 0x0039500d01007387 */ /* 0x0003e60000100800 */
[----:B------:R4:W-:Y:S01]  /*90dc0*/  LDGSTS.E [R6+0x1880], [R180.64], P6 ;  /* 0x01880000b4067fae */ /* 0x0009e2000b121844 */
[----:B------:R-:W3:Y:S01]  /*90dd0*/  LDL.LU R18, [R1+0x392c] ;  /* 0x00392c0001127983 */ /* 0x000ee20000300800 */
[----:B----4-:R-:W-:-:S02]  /*90de0*/  MOV R181, R13 ;  /* 0x0000000d00b57202 */ /* 0x010fc40000000f00 */
[----:B-1----:R-:W2:Y:S01]  /*90df0*/  LDL.LU R13, [R1+0x3928] ;  /* 0x00392800010d7983 */ /* 0x002ea20000300800 */
[----:B------:R-:W2:Y:S01]  /*90e00*/  LDL.LU R19, [R1+0x3920] ;  /* 0x0039200001137983 */ /* 0x000ea20000300800 */
[-C--:B------:R-:W-:Y:S01]  /*90e10*/  IADD3 R11, P1, R11, R4.reuse, RZ ;  /* 0x000000040b0b7210 */ /* 0x080fe20007f3e0ff */
[----:B------:R-:W-:Y:S01]  /*90e20*/  IMAD.MOV.U32 R180, RZ, RZ, R9 ;  /* 0x000000ffffb47224 */ /* 0x000fe200078e0009 */
[----:B------:R-:W-:Y:S01]  /*90e30*/  IADD3 R7, P2, R7, R4, RZ ;  /* 0x0000000407077210 */ /* 0x000fe20007f5e0ff */
[----:B------:R-:W2:Y:S01]  /*90e40*/  LDL.LU R14, [R1+0x3924] ;  /* 0x00392400010e7983 */ /* 0x000ea20000300800 */
[----:B------:R-:W2:Y:S02]  /*90e50*/  LDL.LU R9, [R1+0x391c] ;  /* 0x00391c0001097983 */ /* 0x000ea40000300800 */
[----:B------:R-:W-:Y:S02]  /*90e60*/  IMAD.X R17, R17, 0x1, R3, P1 ;  /* 0x0000000111117824 */ /* 0x000fe400008e0603 */
[----:B------:R-:W-:Y:S01]  /*90e70*/  STL [R1+0x3954], R11 ;  /* 0x0039540b01007387 */ /* 0x000fe20000100800 */
[----:B------:R1:W-:Y:S04]  /*90e80*/  LDGSTS.E [R6+0x1900], [R180.64], P6 ;  /* 0x01900000b4067fae */ /* 0x0003e8000b121844 */
[----:B------:R1:W-:Y:S01]  /*90e90*/  STL [R1+0x3948], R17 ;  /* 0x0039481101007387 */ /* 0x0003e20000100800 */
[----:B------:R-:W-:Y:S01]  /*90ea0*/  IADD3.X R15, R15, R3, RZ, P2, !PT ;  /* 0x000000030f0f7210 */ /* 0x000fe200017fe4ff */
[----:B------:R-:W-:Y:S01]  /*90eb0*/  STL [R1+0x394c], R7 ;  /* 0x00394c0701007387 */ /* 0x000fe20000100800 */
[----:B-1----:R-:W-:-:S02]  /*90ec0*/  MOV R181, R17 ;  /* 0x0000001100b57202 */ /* 0x002fc40000000f00 */
[----:B------:R-:W2:Y:S01]  /*90ed0*/  LDL.LU R17, [R1+0x3918] ;  /* 0x0039180001117983 */ /* 0x000ea20000300800 */
[----:B------:R-:W-:Y:S02]  /*90ee0*/  IMAD.MOV.U32 R180, RZ, RZ, R11 ;  /* 0x000000ffffb47224 */ /* 0x000fe400078e000b */
[----:B------:R1:W-:Y:S02]  /*90ef0*/  STL [R1+0x3940], R15 ;  /* 0x0039400f01007387 */ /* 0x0003e40000100800 */
[----:B------:R-:W2:Y:S01]  /*90f00*/  LDL.LU R11, [R1+0x3910] ;  /* 0x00391000010b7983 */ /* 0x000ea20000300800 */
[-C--:B------:R-:W-:Y:S01]  /*90f10*/  IADD3 R10, P1, R10, R4.reuse, RZ ;  /* 0x000000040a0a7210 */ /* 0x080fe20007f3e0ff */
[----:B------:R1:W-:Y:S01]  /*90f20*/  LDGSTS.E [R6+0x1980], [R180.64], P6 ;  /* 0x01980000b4067fae */ /* 0x0003e2000b121844 */
[----:B------:R-:W-:Y:S01]  /*90f30*/  IADD3 R2, P2, R2, R4, RZ ;  /* 0x0000000402027210 */ /* 0x000fe20007f5e0ff */
[----:B-1----:R-:W-:Y:S01]  /*90f40*/  IMAD.MOV.U32 R180, RZ, RZ, R7 ;  /* 0x000000ffffb47224 */ /* 0x002fe200078e0007 */
[----:B------:R-:W-:-:S02]  /*90f50*/  MOV R181, R15 ;  /* 0x0000000f00b57202 */ /* 0x000fc40000000f00 */
[----:B------:R-:W2:Y:S01]  /*90f60*/  LDL.LU R15, [R1+0x3914] ;  /* 0x00391400010f7983 */ /* 0x000ea20000300800 */
[----:B------:R-:W2:Y:S02]  /*90f70*/  LDL.LU R7, [R1+0x390c] ;  /* 0x00390c0001077983 */ /* 0x000ea40000300800 */
[----:B------:R-:W-:Y:S01]  /*90f80*/  STL [R1+0x3944], R10 ;  /* 0x0039440a01007387 */ /* 0x000fe20000100800 */
[----:B------:R1:W-:Y:S02]  /*90f90*/  LDGSTS.E [R6+0x1a00], [R180.64], P6 ;  /* 0x01a00000b4067fae */ /* 0x0003e4000b121844 */
[----:B-1----:R-:W-:Y:S02]  /*90fa0*/  IMAD.MOV.U32 R180, RZ, RZ, R10 ;  /* 0x000000ffffb47224 */ /* 0x002fe400078e000a */
[----:B--2---:R-:W-:Y:S01]  /*90fb0*/  IMAD.X R16, R16, 0x1, R3, P1 ;  /* 0x0000000110107824 */ /* 0x004fe200008e0603 */
[----:B------:R-:W-:-:S04]  /*90fc0*/  IADD3.X R12, R12, R3, RZ, P2, !PT ;  /* 0x000000030c0c7210 */ /* 0x000fc800017fe4ff */
[----:B------:R1:W-:Y:S01]  /*90fd0*/  STL [R1+0x3938], R16 ;  /* 0x0039381001007387 */ /* 0x0003e20000100800 */
[----:B------:R-:W-:Y:S01]  /*90fe0*/  MOV R181, R16 ;  /* 0x0000001000b57202 */ /* 0x000fe20000000f00 */
[----:B------:R-:W-:Y:S04]  /*90ff0*/  STL [R1+0x393c], R2 ;  /* 0x00393c0201007387 */ /* 0x000fe80000100800 */
[----:B------:R2:W-:Y:S04]  /*91000*/  LDGSTS.E [R6+0x1a80], [R180.64], P6 ;  /* 0x01a80000b4067fae */ /* 0x0005e8000b121844 */
[----:B-1----:R-:W4:Y:S01]  /*91010*/  LDL.LU R16, [R1+0x3908] ;  /* 0x0039080001107983 */ /* 0x002f220000300800 */
[----:B------:R1:W-:Y:S02]  /*91020*/  STL [R1+0x3930], R12 ;  /* 0x0039300c01007387 */ /* 0x0003e40000100800 */
[----:B------:R-:W4:Y:S01]  /*91030*/  LDL.LU R10, [R1+0x3900] ;  /* 0x00390000010a7983 */ /* 0x000f220000300800 */
[----:B---3--:R-:W-:-:S02]  /*91040*/  IADD3 R8, P1, R8, R4, RZ ;  /* 0x0000000408087210 */ /* 0x008fc40007f3e0ff */
[----:B------:R-:W-:Y:S01]  /*91050*/  IADD3 R18, P2, R18, R4, RZ ;  /* 0x0000000412127210 */ /* 0x000fe20007f5e0ff */
[----:B--2---:R-:W-:Y:S01]  /*91060*/  IMAD.MOV.U32 R180, RZ, RZ, R2 ;  /* 0x000000ffffb47224 */ /* 0x004fe200078e0002 */
[----:B------:R-:W-:Y:S02]  /*91070*/  MOV R181, R12 ;  /* 0x0000000c00b57202 */ /* 0x000fe40000000f00 */
[----:B-1----:R-:W2:Y:S01]  /*91080*/  LDL.LU R12, [R1+0x3904] ;  /* 0x00390400010c7983 */ /* 0x002ea20000300800 */
[----:B------:R-:W3:Y:S02]  /*91090*/  LDL.LU R2, [R1+0x38fc] ;  /* 0x0038fc0001027983 */ /* 0x000ee40000300800 */
        /* <DEDUP_REMOVED lines=8> */
[----:B------:R-:W3:Y:S01]  /*91120*/  LDL.LU R13, [R1+0x38f8] ;  /* 0x0038f800010d7983 */ /* 0x000ee20000300800 */
[----:B------:R-:W-:Y:S02]  /*91130*/  STL [R1+0x3920], R19 ;  /* 0x0039201301007387 */ /* 0x000fe40000100800 */
[----:B------:R-:W3:Y:S01]  /*91140*/  LDL.LU R8, [R1+0x38f0] ;  /* 0x0038f00001087983 */ /* 0x000ee20000300800 */
        /* <DEDUP_REMOVED lines=12> */
[----:B------:R-:W3:Y:S01]  /*91210*/  LDL.LU R18, [R1+0x37e8] ;  /* 0x0037e80001127983 */ /* 0x000ee20000300800 */
[----:B-1----:R-:W-:Y:S01]  /*91220*/  IMAD.MOV.U32 R180, RZ, RZ, R14 ;  /* 0x000000ffffb47224 */ /* 0x002fe200078e000e */
[----:B------:R-:W-:-:S05]  /*91230*/  MOV R181, R17 ;  /* 0x0000001100b57202 */ /* 0x000fca0000000f00 */
[----:B------:R1:W-:Y:S01]  /*91240*/  LDGSTS.E [R6+0x1c80], [R180.64], P6 ;  /* 0x01c80000b4067fae */ /* 0x0003e2000b121844 */
[-C--:B------:R-:W-:Y:S01]  /*91250*/  IADD3 R15, P1, R15, R4.reuse, RZ ;  /* 0x000000040f0f7210 */ /* 0x080fe20007f3e0ff */
[----:B-1----:R-:W-:Y:S02]  /*91260*/  IMAD.MOV.U32 R180, RZ, RZ, R9 ;  /* 0x000000ffffb47224 */ /* 0x002fe400078e0009 */
[----:B------:R-:W3:Y:S01]  /*91270*/  LDL.LU R9, [R1+0x38f4] ;  /* 0x0038f40001097983 */ /* 0x000ee20000300800 */
[----:B------:R-:W-:Y:S01]  /*91280*/  MOV R181, R11 ;  /* 0x0000000b00b57202 */ /* 0x000fe20000000f00 */
[----:B------:R-:W3:Y:S02]  /*91290*/  LDL.LU R14, [R1+0x3760] ;  /* 0x00376000010e7983 */ /* 0x000ee40000300800 */
[----:B------:R-:W3:Y:S01]  /*912a0*/  LDL.LU R11, [R1+0x376c] ;  /* 0x00376c00010b7983 */ /* 0x000ee20000300800 */
[----:B------:R-:W-:Y:S01]  /*912b0*/  IADD3 R7, P2, R7, R4, RZ ;  /* 0x0000000407077210 */ /* 0x000fe20007f5e0ff */
[----:B------:R1:W-:Y:S04]  /*912c0*/  LDGSTS.E [R6+0x1d00], [R180.64], P6 ;  /* 0x01d00000b4067fae */ /* 0x0003e8000b121844 */
[----:B------:R-:W-:Y:S01]  /*912d0*/  STL [R1+0x3914], R15 ;  /* 0x0039140f01007387 */ /* 0x000fe20000100800 */
[----:B-1----:R-:W-:-:S02]  /*912e0*/  IMAD.MOV.U32 R180, RZ, RZ, R15 ;  /* 0x000000ffffb47224 */ /* 0x002fc400078e000f */
[----:B----4-:R-:W-:Y:S01]  /*912f0*/  IMAD.X R16, R16, 0x1, R3, P1 ;  /* 0x0000000110107824 */ /* 0x010fe200008e0603 */
        /* <DEDUP_REMOVED lines=8> */
[----:B----4-:R-:W-:-:S03]  /*91380*/  IMAD.MOV.U32 R180, RZ, RZ, R7 ;  /* 0x000000ffffb47224 */ /* 0x010fc600078e0007 */
[----:B------:R-:W4:Y:S01]  /*91390*/  LDL.LU R7, [R1+0x3764] ;  /* 0x0037640001077983 */ /* 0x000f220000300800 */
[----:B------:R-:W-:Y:S01]  /*913a0*/  MOV R181, R10 ;  /* 0x0000000a00b57202 */ /* 0x000fe20000000f00 */
[----:B------:R-:W2:Y:S02]  /*913b0*/  LDL.LU R15, [R1+0x3750] ;  /* 0x00375000010f7983 */ /* 0x000ea40000300800 */
[----:B------:R-:W2:Y:S01]  /*913c0*/  LDL.LU R10, [R1+0x375c] ;  /* 0x00375c00010a7983 */ /* 0x000ea20000300800 */
[----:B---3--:R-:W-:Y:S01]  /*913d0*/  IADD3 R2, P2, R2, R4, RZ ;  /* 0x0000000402027210 */ /* 0x008fe20007f5e0ff */
        /* <DEDUP_REMOVED lines=10> */
[----:B---3--:R-:W3:Y:S01]  /*91480*/  LDL.LU R12, [R1+0x3754] ;  /* 0x00375400010c7983 */ /* 0x008ee20000300800 */
[----:B------:R-:W3:Y:S03]  /*91490*/  LDL.LU R13, [R1+0x3740] ;  /* 0x00374000010d7983 */ /* 0x000ee60000300800 */
[----:B------:R1:W-:Y:S02]  /*914a0*/  LDGSTS.E [R6+0x1e80], [R180.64], P6 ;  /* 0x01e80000b4067fae */ /* 0x0003e4000b121844 */
[----:B-1----:R-:W-:-:S02]  /*914b0*/  MOV R181, R8 ;  /* 0x0000000800b57202 */ /* 0x002fc40000000f00 */
[----:B------:R-:W3:Y:S01]  /*914c0*/  LDL.LU R8, [R1+0x374c] ;  /* 0x00374c0001087983 */ /* 0x000ee20000300800 */
        /* <DEDUP_REMOVED lines=15> */
[----:B------:R-:W3:Y:S01]  /*915c0*/  LDL.LU R9, [R1+0x3744] ;  /* 0x0037440001097983 */ /* 0x000ee20000300800 */
[----:B------:R1:W-:Y:S03]  /*915d0*/  STL [R1+0x3760], R14 ;  /* 0x0037600e01007387 */ /* 0x0003e60000100800 */
[----:B------:R1:W-:Y:S01]  /*915e0*/  LDGSTS.E [R6+0x1f80], [R180.64], P6 ;  /* 0x01f80000b4067fae */ /* 0x0003e2000b121844 */
[----:B------:R-:W3:Y:S01]  /*915f0*/  LDL.LU R2, [R1+0x373c] ;  /* 0x00373c0001027983 */ /* 0x000ee20000300800 */
[----:B-1----:R-:W-:-:S02]  /*91600*/  MOV R181, R14 ;  /* 0x0000000e00b57202 */ /* 0x002fc40000000f00 */
[----:B------:R-:W3:Y:S01]  /*91610*/  LDL.LU R14, [R1+0x3738] ;  /* 0x00373800010e7983 */ /* 0x000ee20000300800 */
[----:B------:R-:W-:Y:S02]  /*91620*/  IMAD.MOV.U32 R180, RZ, RZ, R11 ;  /* 0x000000ffffb47224 */ /* 0x000fe400078e000b */
[----:B------:R-:W3:Y:S03]  /*91630*/  LDL.LU R11, [R1+0x3730] ;  /* 0x00373000010b7983 */ /* 0x000ee60000300800 */
[----:B------:R1:W-:Y:S01]  /*91640*/  LDGSTS.E [R6+0x3800], [R180.64], P1 ;  /* 0x03800000b4067fae */ /* 0x0003e20008921844 */
[-C--:B----4-:R-:W-:Y:S02]  /*91650*/  IADD3 R7, P2, R7, R4.reuse, RZ ;  /* 0x0000000407077210 */ /* 0x090fe40007f5e0ff */
        /* <DEDUP_REMOVED lines=12> */
[----:B---3--:R-:W-:-:S02]  /*91720*/  IADD3 R12, P2, R12, R4, RZ ;  /* 0x000000040c0c7210 */ /* 0x008fc40007f5e0ff */
[----:B----4-:R-:W-:Y:S02]  /*91730*/  MOV R181, R15 ;  /* 0x0000000f00b57202 */ /* 0x010fe40000000f00 */
        /* <DEDUP_REMOVED lines=76> */
[----:B------:R1:W-:Y:S04]  /*91c00*/  LDGSTS.E [R6+0x3d00], [R180.64], P1 ;  /* 0x03d00000b4067fae */ /* 0x0003e80008921844 */
[----:B------:R-:W-:Y:S01]  /*91c10*/  STL [R1+0x3714], R13 ;  /* 0x0037140d01007387 */ /* 0x000fe20000100800 */
[----:B------:R-:W-:Y:S01]  /*91c20*/  IMAD.X R14, R14, 0x1, R3, P2 ;  /* 0x000000010e0e7824 */ /* 0x000fe200010e0603 */
[----:B------:R-:W-:Y:S01]  /*91c30*/  IADD3.X R9, R9, R3, RZ, P3, !PT ;  /* 0x0000000309097210 */ /* 0x000fe20001ffe4ff */
[----:B-1----:R-:W-:-:S03]  /*91c40*/  IMAD.MOV.U32 R180, RZ, RZ, R13 ;  /* 0x000000ffffb47224 */ /* 0x002fc600078e000d */
[----:B------:R-:W-:Y:S01]  /*91c50*/  MOV R181, R14 ;  /* 0x0000000e00b57202 */ /* 0x000fe20000000f00 */
[----:B------:R1:W-:Y:S01]  /*91c60*/  STL [R1+0x3708], R14 ;  /* 0x0037080e01007387 */ /* 0x0003e20000100800 */
[----:B------:R1:W-:Y:S02]  /*91c70*/  STL [R1+0x370c], R8 ;  /* 0x00370c0801007387 */ /* 0x0003e40000100800 */
        /* <DEDUP_REMOVED lines=8> */
[-C--:B------:R-:W-:Y:S02]  /*91d00*/  IADD3 R11, P2, R11, R4.reuse, RZ ;  /* 0x000000040b0b7210 */ /* 0x080fe40007f5e0ff */
[----:B------:R-:W-:Y:S01]  /*91d10*/  IADD3 R2, P3, R2, R4, RZ ;  /* 0x0000000402027210 */ /* 0x000fe20007f7e0ff */
[----:B------:R1:W-:Y:S04]  /*91d20*/  LDGSTS.E [R6+0x3e00], [R180.64], P1 ;  /* 0x03e00000b4067fae */ /* 0x0003e80008921844 */
[----:B------:R1:W-:Y:S02]  /*91d30*/  STL [R1+0x3704], R11 ;  /* 0x0037040b01007387 */ /* 0x0003e40000100800 */
        /* <DEDUP_REMOVED lines=88> */
[-C--:B------:R-:W-:Y:S02]  /*922c0*/  IADD3 R8, P1, R8, R4.reuse, RZ ;  /* 0x0000000408087210 */ /* 0x080fe40007f3e0ff */
[----:B------:R-:W-:Y:S01]  /*922d0*/  IADD3 R18, P3, R18, R4, RZ ;  /* 0x0000000412127210 */ /* 0x000fe20007f7e0ff */
[----:B-1----:R-:W-:Y:S01]  /*922e0*/  IMAD.MOV.U32 R180, RZ, RZ, R2 ;  /* 0x000000ffffb47224 */ /* 0x002fe200078e0002 */
[----:B------:R-:W-:-:S02]  /*922f0*/  MOV R181, R12 ;  /* 0x0000000c00b57202 */ /* 0x000fc40000000f00 */
[----:B------:R-:W3:Y:S01]  /*92300*/  LDL.LU R12, [R1+0x3500] ;  /* 0x00350000010c7983 */ /* 0x000ee20000300800 */
[----:B------:R-:W3:Y:S02]  /*92310*/  LDL.LU R2, [R1+0x34f8] ;  /* 0x0034f80001027983 */ /* 0x000ee40000300800 */
[----:B------:R-:W-:Y:S01]  /*92320*/  STL [R1+0x3530], R8 ;  /* 0x0035300801007387 */ /* 0x000fe20000100800 */
[----:B------:R1:W-:Y:S01]  /*92330*/  LDGSTS.E [R6+0x5b00], [R180.64], P2 ;  /* 0x05b00000b4067fae */ /* 0x0003e20009121844 */
[----:B------:R-:W-:Y:S01]  /*92340*/  IMAD.X R13, R13, 0x1, R3, P1 ;  /* 0x000000010d0d7824 */ /* 0x000fe200008e0603 */
[----:B------:R-:W-:-:S04]  /*92350*/  IADD3.X R19, R19, R3, RZ, P3, !PT ;  /* 0x0000000313137210 */ /* 0x000fc80001ffe4ff */
[----:B------:R1:W-:Y:S02]  /*92360*/  STL [R1+0x3524], R13 ;  /* 0x0035240d01007387 */ /* 0x0003e40000100800 */
[----:B-1----:R-:W-:Y:S02]  /*92370*/  MOV R181, R13 ;  /* 0x0000000d00b57202 */ /* 0x002fe40000000f00 */
[----:B------:R1:W-:Y:S01]  /*92380*/  STL [R1+0x3528], R18 ;  /* 0x0035281201007387 */ /* 0x0003e20000100800 */
[----:B------:R-:W-:Y:S01]  /*92390*/  IMAD.MOV.U32 R180, RZ, RZ, R8 ;  /* 0x000000ffffb47224 */ /* 0x000fe200078e0008 */
[-C--:B------:R-:W-:Y:S02]  /*923a0*/  IADD3 R14, P1, R14, R4.reuse, RZ ;  /* 0x000000040e0e7210 */ /* 0x080fe40007f3e0ff */
[----:B------:R-:W-:Y:S02]  /*923b0*/  IADD3 R9, P3, R9, R4, RZ ;  /* 0x0000000409097210 */ /* 0x000fe40007f7e0ff */
[----:B------:R1:W-:Y:S04]  /*923c0*/  LDGSTS.E [R6+0x5b80], [R180.64], P2 ;  /* 0x05b80000b4067fae */ /* 0x0003e80009121844 */
[----:B------:R-:W3:Y:S01]  /*923d0*/  LDL.LU R13, [R1+0x34f4] ;  /* 0x0034f400010d7983 */ /* 0x000ee20000300800 */
[----:B------:R-:W-:Y:S02]  /*923e0*/  STL [R1+0x351c], R19 ;  /* 0x00351c1301007387 */ /* 0x000fe40000100800 */
[----:B------:R-:W3:Y:S02]  /*923f0*/  LDL.LU R8, [R1+0x34ec] ;  /* 0x0034ec0001087983 */ /* 0x000ee40000300800 */
[----:B------:R-:W-:Y:S02]  /*92400*/  STL [R1+0x3520], R14 ;  /* 0x0035200e01007387 */ /* 0x000fe40000100800 */
[----:B-1----:R-:W-:Y:S01]  /*92410*/  IMAD.MOV.U32 R180, RZ, RZ, R18 ;  /* 0x000000ffffb47224 */ /* 0x002fe200078e0012 */
[----:B------:R-:W-:-:S05]  /*92420*/  MOV R181, R19 ;  /* 0x0000001300b57202 */ /* 0x000fca0000000f00 */
[----:B------:R1:W-:Y:S02]  /*92430*/  LDGSTS.E [R6+0x5c00], [R180.64], P2 ;  /* 0x05c00000b4067fae */ /* 0x0003e40009121844 */
[----:B-1----:R-:W-:Y:S02]  /*92440*/  IMAD.MOV.U32 R180, RZ, RZ, R14 ;  /* 0x000000ffffb47224 */ /* 0x002fe400078e000e */
        /* <DEDUP_REMOVED lines=46> */
[----:B-1----:R-:W-:-:S03]  /*92730*/  MOV R181, R8 ;  /* 0x0000000800b57202 */ /* 0x002fc60000000f00 */
[----:B------:R-:W3:Y:S01]  /*92740*/  LDL.LU R8, [R1+0x3348] ;  /* 0x0033480001087983 */ /* 0x000ee20000300800 */
[----:B------:R-:W-:Y:S01]  /*92750*/  ISETP.GT.AND P1, PT, R0, 0xf, PT ;  /* 0x0000000f0000780c */ /* 0x000fe20003f24270 */
[----:B------:R-:W-:-:S03]  /*92760*/  IMAD.MOV.U32 R180, RZ, RZ, R2 ;  /* 0x000000ffffb47224 */ /* 0x000fc600078e0002 */
[----:B------:R-:W-:Y:S02]  /*92770*/  SEL R2, RZ, 0x4, !P1 ;  /* 0x00000004ff027807 */ /* 0x000fe40004800000 */
[----:B------:R1:W-:Y:S02]  /*92780*/  LDGSTS.E [R6+0x5f00], [R180.64], P2 ;  /* 0x05f00000b4067fae */ /* 0x0003e40009121844 */
        /* <DEDUP_REMOVED lines=41> */
[----:B------:R-:W-:Y:S01]  /*92a20*/  IADD3 R8, P3, R8, R4, RZ ;  /* 0x0000000408087210 */ /* 0x000fe20007f7e0ff */
[----:B------:R-:W-:Y:S04]  /*92a30*/  STL [R1+0x3350], R12 ;  /* 0x0033500c01007387 */ /* 0x000fe80000100800 */
[----:B------:R1:W-:Y:S01]  /*92a40*/  LDGSTS.E [R6+0x7900], [R180.64], P1 ;  /* 0x07900000b4067fae */ /* 0x0003e20008921844 */
[----:B------:R1:W-:Y:S01]  /*92a50*/  STL [R1+0x3344], R17 ;  /* 0x0033441101007387 */ /* 0x0003e20000100800 */
[----:B------:R-:W-:Y:S01]  /*92a60*/  IADD3.X R13, R13, R3, RZ, P3, !PT ;  /* 0x000000030d0d7210 */ /* 0x000fe20001ffe4ff */
[----:B------:R-:W-:Y:S01]  /*92a70*/  STL [R1+0x3348], R8 ;  /* 0x0033480801007387 */ /* 0x000fe20000100800 */
[----:B-1----:R-:W-:-:S02]  /*92a80*/  MOV R181, R17 ;  /* 0x0000001100b57202 */ /* 0x002fc40000000f00 */
        /* <DEDUP_REMOVED lines=45> */
[----:B------:R-:W-:-:S04]  /*92d60*/  IMAD.X R17, R17, 0x1, R3, P2 ;  /* 0x0000000111117824 */ /* 0x000fc800010e0603 */
[----:B------:R1:W-:Y:S01]  /*92d70*/  LDGSTS.E [R6+0x7c00], [R180.64], P1 ;  /* 0x07c00000b4067fae */ /* 0x0003e20008921844 */
[----:B------:R-:W-:-:S03]  /*92d80*/  IADD3.X R12, R12, R3, RZ, P3, !PT ;  /* 0x000000030c0c7210 */ /* 0x000fc60001ffe4ff */
[----:B------:R-:W-:Y:S01]  /*92d90*/  STL [R1+0x3320], R16 ;  /* 0x0033201001007387 */ /* 0x000fe20000100800 */
[----:B------:R-:W-:Y:S02]  /*92da0*/  STL [R1+0x3314], R17 ;  /* 0x0033141101007387 */ /* 0x000fe40000100800 */
[----:B------:R3:W-:Y:S01]  /*92db0*/  STL [R1+0x3318], R10 ;  /* 0x0033180a01007387 */ /* 0x0007e20000100800 */
[----:B------:R3:W-:Y:S02]  /*92dc0*/  STL [R1+0x330c], R12 ;  /* 0x00330c0c01007387 */ /* 0x0007e40000100800 */
[----:B---3--:R-:W4:Y:S02]  /*92dd0*/  LDL.LU R18, [R1+0x26d0] ;  /* 0x0026d00001127983 */ /* 0x008f240000300800 */
[----:B-1----:R-:W-:Y:S01]  /*92de0*/  IMAD.MOV.U32 R180, RZ, RZ, R16 ;  /* 0x000000ffffb47224 */ /* 0x002fe200078e0010 */
[----:B------:R-:W-:-:S05]  /*92df0*/  MOV R181, R17 ;  /* 0x0000001100b57202 */ /* 0x000fca0000000f00 */
[----:B------:R1:W-:Y:S01]  /*92e00*/  LDGSTS.E [R6+0x7c80], [R180.64], P1 ;  /* 0x07c80000b4067fae */ /* 0x0003e20008921844 */
[----:B------:R-:W-:Y:S01]  /*92e10*/  IADD3 R13, P2, R13, R4, RZ ;  /* 0x000000040d0d7210 */ /* 0x000fe20007f5e0ff */
[----:B-1----:R-:W-:Y:S02]  /*92e20*/  IMAD.MOV.U32 R180, RZ, RZ, R10 ;  /* 0x000000ffffb47224 */ /* 0x002fe400078e000a */
[----:B------:R-:W4:Y:S01]  /*92e30*/  LDL.LU R10, [R1+0x32f0] ;  /* 0x0032f000010a7983 */ /* 0x000f220000300800 */
[----:B------:R-:W-:Y:S01]  /*92e40*/  MOV R181, R12 ;  /* 0x0000000c00b57202 */ /* 0x000fe20000000f00 */
[----:B------:R-:W4:Y:S02]  /*92e50*/  LDL.LU R16, [R1+0x2854] ;  /* 0x0028540001107983 */ /* 0x000f240000300800 */
[----:B------:R-:W4:Y:S01]  /*92e60*/  LDL.LU R12, [R1+0x2858] ;  /* 0x00285800010c7983 */ /* 0x000f220000300800 */
[----:B------:R-:W-:Y:S01]  /*92e70*/  IADD3 R8, P3, R8, R4, RZ ;  /* 0x0000000408087210 */ /* 0x000fe20007f7e0ff */
        /* <DEDUP_REMOVED lines=159> */
[----:B------:R-:W-:-:S03]  /*93870*/  IMAD.MOV.U32 R180, RZ, RZ, R7 ;  /* 0x000000ffffb47224 */ /* 0x000fc600078e0007 */
        /* <DEDUP_REMOVED lines=112> */
[----:B-1----:R-:W2:Y:S01]  /*93f80*/  LDL.LU R15, [R1+0x2abc] ;  /* 0x002abc00010f7983 */ /* 0x002ea20000300800 */
[----:B------:R-:W-:Y:S02]  /*93f90*/  STL [R1+0x2a94], R19 ;  /* 0x002a941301007387 */ /* 0x000fe40000100800 */
[----:B------:R-:W2:Y:S01]  /*93fa0*/  LDL.LU R7, [R1+0x2ac4] ;  /* 0x002ac40001077983 */ /* 0x000ea20000300800 */
[----:B------:R-:W-:Y:S01]  /*93fb0*/  IADD3 R10, P3, R10, R4, RZ ;  /* 0x000000040a0a7210 */ /* 0x000fe20007f7e0ff */
        /* <DEDUP_REMOVED lines=9> */
[----:B------:R-:W-:Y:S02]  /*94050*/  STL [R1+0x2aa8], R10 ;  /* 0x002aa80a01007387 */ /* 0x000fe40000100800 */
[----:B------:R1:W-:Y:S02]  /*94060*/  STL [R1+0x2aa4], R12 ;  /* 0x002aa40c01007387 */ /* 0x0003e40000100800 */
[----:B------:R-:W3:Y:S01]  /*94070*/  LDL.LU R18, [R1+0x2acc] ;  /* 0x002acc0001127983 */ /* 0x000ee20000300800 */
[----:B------:R4:W-:Y:S02]  /*94080*/  LDGSTS.E [R6+0xbc80], [R180.64], P1 ;  /* 0x0bc80000b4067fae */ /* 0x0009e40008921844 */
[----:B----4-:R-:W-:Y:S02]  /*94090*/  MOV R181, R12 ;  /* 0x0000000c00b57202 */ /* 0x010fe40000000f00 */
[----:B-1----:R-:W4:Y:S01]  /*940a0*/  LDL.LU R12, [R1+0x2ad0] ;  /* 0x002ad000010c7983 */ /* 0x002f220000300800 */
[----:B------:R-:W-:Y:S01]  /*940b0*/  IADD3 R13, P2, R13, R4, RZ ;  /* 0x000000040d0d7210 */ /* 0x000fe20007f5e0ff */
[----:B------:R-:W-:-:S02]  /*940c0*/  IMAD.MOV.U32 R180, RZ, RZ, R10 ;  /* 0x000000ffffb47224 */ /* 0x000fc400078e000a */
[----:B------:R-:W3:Y:S01]  /*940d0*/  LDL.LU R16, [R1+0x2c54] ;  /* 0x002c540001107983 */ /* 0x000ee20000300800 */
[----:B------:R-:W3:Y:S01]  /*940e0*/  LDL.LU R10, [R1+0x2c58] ;  /* 0x002c5800010a7983 */ /* 0x000ee20000300800 */
        /* <DEDUP_REMOVED lines=32> */
[----:B------:R-:W-:-:S03]  /*942f0*/  MOV R181, R7 ;  /* 0x0000000700b57202 */ /* 0x000fc60000000f00 */
[----:B------:R-:W2:Y:S01]  /*94300*/  LDL.LU R7, [R1+0x2c78] ;  /* 0x002c780001077983 */ /* 0x000ea20000300800 */
[----:B------:R-:W-:Y:S01]  /*94310*/  ISETP.GT.AND P2, PT, R0, 0x1b, PT ;  /* 0x0000001b0000780c */ /* 0x000fe20003f44270 */
[----:B------:R-:W-:-:S03]  /*94320*/  IMAD.MOV.U32 R180, RZ, RZ, R2 ;  /* 0x000000ffffb47224 */ /* 0x000fc600078e0002 */
[----:B------:R-:W-:Y:S02]  /*94330*/  SEL R2, RZ, 0x4, !P2 ;  /* 0x00000004ff027807 */ /* 0x000fe40005000000 */
[----:B------:R1:W-:Y:S02]  /*94340*/  LDGSTS.E [R6+0xbf00], [R180.64], P1 ;  /* 0x0bf00000b4067fae */ /* 0x0003e40008921844 */
        /* <DEDUP_REMOVED lines=102> */
[----:B--2---:R-:W4:Y:S01]  /*949b0*/  LDL.LU R18, [R1+0x2ccc] ;  /* 0x002ccc0001127983 */ /* 0x004f220000300800 */
[----:B------:R1:W-:Y:S02]  /*949c0*/  LDGSTS.E [R6+0xdc80], [R180.64], P2 ;  /* 0x0dc80000b4067fae */ /* 0x0003e40009121844 */
[----:B-1----:R-:W-:Y:S02]  /*949d0*/  IMAD.MOV.U32 R180, RZ, RZ, R9 ;  /* 0x000000ffffb47224 */ /* 0x002fe400078e0009 */
[----:B------:R-:W4:Y:S01]  /*949e0*/  LDL.LU R9, [R1+0x2cd0] ;  /* 0x002cd00001097983 */ /* 0x000f220000300800 */
[----:B------:R-:W-:Y:S01]  /*949f0*/  MOV R181, R11 ;  /* 0x0000000b00b57202 */ /* 0x000fe20000000f00 */
[----:B------:R-:W4:Y:S02]  /*94a00*/  LDL.LU R14, [R1+0x2e54] ;  /* 0x002e5400010e7983 */ /* 0x000f240000300800 */
[----:B------:R-:W4:Y:S01]  /*94a10*/  LDL.LU R11, [R1+0x2e58] ;  /* 0x002e5800010b7983 */ /* 0x000f220000300800 */
[----:B------:R-:W-:-:S02]  /*94a20*/  IADD3 R15, P1, R15, R4, RZ ;  /* 0x000000040f0f7210 */ /* 0x000fc40007f3e0ff */
[----:B------:R-:W-:Y:S01]  /*94a30*/  IADD3 R7, P3, R7, R4, RZ ;  /* 0x0000000407077210 */ /* 0x000fe20007f7e0ff */
[----:B------:R1:W-:Y:S04]  /*94a40*/  LDGSTS.E [R6+0xdd00], [R180.64], P2 ;  /* 0x0dd00000b4067fae */ /* 0x0003e80009121844 */
[----:B------:R-:W-:Y:S01]  /*94a50*/  STL [R1+0x2cb0], R15 ;  /* 0x002cb00f01007387 */ /* 0x000fe20000100800 */
        /* <DEDUP_REMOVED lines=25> */
[----:B------:R-:W4:Y:S04]  /*94bf0*/  LDL.LU R17, [R1+0x2e6c] ;  /* 0x002e6c0001117983 */ /* 0x000f280000300800 */
[----:B------:R1:W-:Y:S04]  /*94c00*/  LDGSTS.E [R6+0xde80], [R180.64], P2 ;  /* 0x0de80000b4067fae */ /* 0x0003e80009121844 */
[----:B-1----:R-:W4:Y:S01]  /*94c10*/  LDL.LU R13, [R1+0x2e70] ;  /* 0x002e7000010d7983 */ /* 0x002f220000300800 */
[----:B------:R-:W4:Y:S01]  /*94c20*/  LDL.LU R10, [R1+0x2e74] ;  /* 0x002e7400010a7983 */ /* 0x000f220000300800 */
[----:B------:R-:W-:-:S02]  /*94c30*/  MOV R181, R8 ;  /* 0x0000000800b57202 */ /* 0x000fc40000000f00 */
        /* <DEDUP_REMOVED lines=105> */
[----:B------:R1:W-:Y:S02]  /*952d0*/  STL [R1+0x2ea8], R12 ;  /* 0x002ea80c01007387 */ /* 0x0003e40000100800 */
[----:B------:R3:W-:Y:S02]  /*952e0*/  STL [R1+0x2ea4], R13 ;  /* 0x002ea40d01007387 */ /* 0x0007e40000100800 */
[----:B--2---:R-:W2:Y:S01]  /*952f0*/  LDL.LU R18, [R1+0x2ecc] ;  /* 0x002ecc0001127983 */ /* 0x004ea20000300800 */
[----:B------:R1:W-:Y:S02]  /*95300*/  LDGSTS.E [R6+0xfc80], [R180.64], P1 ;  /* 0x0fc80000b4067fae */ /* 0x0003e40008921844 */
[----:B-1----:R-:W-:-:S02]  /*95310*/  IMAD.MOV.U32 R180, RZ, RZ, R12 ;  /* 0x000000ffffb47224 */ /* 0x002fc400078e000c */
[----:B------:R-:W2:Y:S01]  /*95320*/  LDL.LU R12, [R1+0x2ed0] ;  /* 0x002ed000010c7983 */ /* 0x000ea20000300800 */
[----:B------:R-:W-:Y:S01]  /*95330*/  MOV R181, R13 ;  /* 0x0000000d00b57202 */ /* 0x000fe20000000f00 */
[----:B------:R-:W2:Y:S02]  /*95340*/  LDL.LU R17, [R1+0x3054] ;  /* 0x0030540001117983 */ /* 0x000ea40000300800 */
[----:B---3--:R-:W2:Y:S01]  /*95350*/  LDL.LU R13, [R1+0x3058] ;  /* 0x00305800010d7983 */ /* 0x008ea20000300800 */
        /* <DEDUP_REMOVED lines=21> */
[----:B------:R-:W-:Y:S01]  /*954b0*/  STL [R1+0x2ec0], R11 ;  /* 0x002ec00b01007387 */ /* 0x000fe20000100800 */
[----:B-1----:R-:W-:-:S02]  /*954c0*/  IMAD.MOV.U32 R180, RZ, RZ, R11 ;  /* 0x000000ffffb47224 */ /* 0x002fc400078e000b */
[----:B----4-:R-:W-:Y:S01]  /*954d0*/  IMAD.X R15, R15, 0x1, R3, P2 ;  /* 0x000000010f0f7824 */ /* 0x010fe200010e0603 */
[----:B------:R-:W-:-:S04]  /*954e0*/  IADD3.X R7, R7, R3, RZ, P3, !PT ;  /* 0x0000000307077210 */ /* 0x000fc80001ffe4ff */
[----:B------:R1:W-:Y:S01]  /*954f0*/  STL [R1+0x2ebc], R15 ;  /* 0x002ebc0f01007387 */ /* 0x0003e20000100800 */
[----:B------:R-:W-:Y:S01]  /*95500*/  STL [R1+0x2ec8], R2 ;  /* 0x002ec80201007387 */ /* 0x000fe20000100800 */
[----:B------:R-:W-:Y:S01]  /*95510*/  MOV R181, R15 ;  /* 0x0000000f00b57202 */ /* 0x000fe20000000f00 */
[----:B------:R4:W-:Y:S04]  /*95520*/  STL [R1+0x2ec4], R7 ;  /* 0x002ec40701007387 */ /* 0x0009e80000100800 */
[----:B------:R4:W-:Y:S04]  /*95530*/  LDGSTS.E [R6+0xfe80], [R180.64], P1 ;  /* 0x0fe80000b4067fae */ /* 0x0009e80008921844 */
[----:B-1----:R-:W3:Y:S01]  /*95540*/  LDL.LU R15, [R1+0x306c] ;  /* 0x00306c00010f7983 */ /* 0x002ee20000300800 */
[----:B------:R-:W3:Y:S02]  /*95550*/  LDL.LU R11, [R1+0x3070] ;  /* 0x00307000010b7983 */ /* 0x000ee40000300800 */
[----:B------:R-:W3:Y:S01]  /*95560*/  LDL.LU R16, [R1+0x3074] ;  /* 0x0030740001107983 */ /* 0x000ee20000300800 */
[----:B------:R-:W-:-:S02]  /*95570*/  ISETP.GT.AND P2, PT, R0, 0x23, PT ;  /* 0x000000230000780c */ /* 0x000fc40003f44270 */
[----:B----4-:R-:W-:Y:S02]  /*95580*/  MOV R181, R7 ;  /* 0x0000000700b57202 */ /* 0x010fe40000000f00 */
[----:B------:R-:W4:Y:S01]  /*95590*/  LDL.LU R7, [R1+0x3078] ;  /* 0x0030780001077983 */ /* 0x000f220000300800 */
[----:B------:R-:W-:Y:S01]  /*955a0*/  IMAD.MOV.U32 R180, RZ, RZ, R2 ;  /* 0x000000ffffb47224 */ /* 0x000fe200078e0002 */
[----:B------:R-:W-:-:S04]  /*955b0*/  SEL R2, RZ, 0x4, !P2 ;  /* 0x00000004ff027807 */ /* 0x000fc80005000000 */
[----:B------:R1:W-:Y:S01]  /*955c0*/  LDGSTS.E [R6+0xff00], [R180.64], P1 ;  /* 0x0ff00000b4067fae */ /* 0x0003e20008921844 */
[----:B------:R-:W-:-:S04]  /*955d0*/  SEL R2, R2, RZ, !P0 ;  /* 0x000000ff02027207 */ /* 0x000fc80004000000 */
[----:B------:R-:W-:Y:S02]  /*955e0*/  ISETP.NE.U32.AND P2, PT, R2, RZ, PT ;  /* 0x000000ff0200720c */ /* 0x000fe40003f45070 */
        /* <DEDUP_REMOVED lines=27> */
[----:B------:R-:W2:Y:S01]  /*957a0*/  LDL.LU R8, [R1+0x3090] ;  /* 0x0030900001087983 */ /* 0x000ea20000300800 */
        /* <DEDUP_REMOVED lines=10> */
[----:B---3--:R-:W-:-:S05]  /*95850*/  IADD3 R11, P1, R11, R4, RZ ;  /* 0x000000040b0b7210 */ /* 0x008fca0007f3e0ff */
[----:B------:R-:W-:Y:S01]  /*95860*/  IMAD.X R15, R15, 0x1, R3, P1 ;  /* 0x000000010f0f7824 */ /* 0x000fe200008e0603 */
[----:B------:R-:W-:Y:S01]  /*95870*/  STL [R1+0x3070], R11 ;  /* 0x0030700b01007387 */ /* 0x000fe20000100800 */
[----:B----4-:R-:W-:-:S03]  /*95880*/  IADD3 R7, P3, R7, R4, RZ ;  /* 0x0000000407077210 */ /* 0x010fc60007f7e0ff */
[----:B------:R3:W-:Y:S01]  /*95890*/  STL [R1+0x306c], R15 ;  /* 0x00306c0f01007387 */ /* 0x0007e20000100800 */
[----:B-1----:R-:W-:Y:S02]  /*958a0*/  MOV R181, R15 ;  /* 0x0000000f00b57202 */ /* 0x002fe40000000f00 */
[----:B------:R-:W-:Y:S01]  /*958b0*/  IADD3.X R16, R16, R3, RZ, P3, !PT ;  /* 0x0000000310107210 */ /* 0x000fe20001ffe4ff */
[----:B------:R-:W-:Y:S01]  /*958c0*/  STL [R1+0x3078], R7 ;  /* 0x0030780701007387 */ /* 0x000fe20000100800 */
[----:B------:R-:W-:-:S03]  /*958d0*/  IMAD.MOV.U32 R180, RZ, RZ, R11 ;  /* 0x000000ffffb47224 */ /* 0x000fc600078e000b */
[----:B---3--:R-:W3:Y:S01]  /*958e0*/  LDL.LU R15, [R1+0x309c] ;  /* 0x00309c00010f7983 */ /* 0x008ee20000300800 */
[----:B------:R1:W-:Y:S02]  /*958f0*/  STL [R1+0x3074], R16 ;  /* 0x0030741001007387 */ /* 0x0003e40000100800 */
[----:B------:R-:W4:Y:S01]  /*95900*/  LDL.LU R11, [R1+0x30a4] ;  /* 0x0030a400010b7983 */ /* 0x000f220000300800 */
[----:B------:R1:W-:Y:S02]  /*95910*/  LDGSTS.E [R6+0x11980], [R180.64], P2 ;  /* 0x11980000b4067fae */ /* 0x0003e40009121844 */
[----:B-1----:R-:W-:Y:S01]  /*95920*/  IMAD.MOV.U32 R180, RZ, RZ, R7 ;  /* 0x000000ffffb47224 */ /* 0x002fe200078e0007 */
[----:B------:R-:W-:Y:S02]  /*95930*/  MOV R181, R16 ;  /* 0x0000001000b57202 */ /* 0x000fe40000000f00 */
[----:B------:R-:W4:Y:S01]  /*95940*/  LDL.LU R16, [R1+0x30b0] ;  /* 0x0030b00001107983 */ /* 0x000f220000300800 */
[----:B------:R-:W4:Y:S03]  /*95950*/  LDL.LU R7, [R1+0x30b8] ;  /* 0x0030b80001077983 */ /* 0x000f260000300800 */
[----:B------:R1:W-:Y:S01]  /*95960*/  LDGSTS.E [R6+0x11a00], [R180.64], P2 ;  /* 0x11a00000b4067fae */ /* 0x0003e20009121844 */
[----:B--2---:R-:W-:-:S02]  /*95970*/  IADD3 R12, P1, R12, R4, RZ ;  /* 0x000000040c0c7210 */ /* 0x004fc40007f3e0ff */
        /* <DEDUP_REMOVED lines=19> */
[----:B------:R-:W-:Y:S01]  /*95ab0*/  IMAD.X R14, R14, 0x1, R3, P1 ;  /* 0x000000010e0e7824 */ /* 0x000fe200008e0603 */
[----:B------:R-:W-:Y:S01]  /*95ac0*/  STL [R1+0x3090], R8 ;  /* 0x0030900801007387 */ /* 0x000fe20000100800 */
[----:B------:R-:W-:-:S03]  /*95ad0*/  IADD3.X R19, R19, R3, RZ, P3, !PT ;  /* 0x0000000313137210 */ /* 0x000fc60001ffe4ff */
[----:B------:R1:W-:Y:S02]  /*95ae0*/  STL [R1+0x308c], R14 ;  /* 0x00308c0e01007387 */ /* 0x0003e40000100800 */
[----:B-1----:R-:W-:Y:S02]  /*95af0*/  MOV R181, R14 ;  /* 0x0000000e00b57202 */ /* 0x002fe40000000f00 */
[----:B------:R-:W-:Y:S01]  /*95b00*/  STL [R1+0x3098], R18 ;  /* 0x0030981201007387 */ /* 0x000fe20000100800 */
[----:B------:R-:W-:Y:S01]  /*95b10*/  IMAD.MOV.U32 R180, RZ, RZ, R8 ;  /* 0x000000ffffb47224 */ /* 0x000fe200078e0008 */
[----:B------:R-:W-:-:S04]  /*95b20*/  IADD3 R10, P1, R10, R4, RZ ;  /* 0x000000040a0a7210 */ /* 0x000fc80007f3e0ff */
[----:B------:R1:W-:Y:S04]  /*95b30*/  LDGSTS.E [R6+0x11b80], [R180.64], P2 ;  /* 0x11b80000b4067fae */ /* 0x0003e80009121844 */
[----:B------:R-:W2:Y:S01]  /*95b40*/  LDL.LU R14, [R1+0x30bc] ;  /* 0x0030bc00010e7983 */ /* 0x000ea20000300800 */
[----:B------:R-:W-:Y:S02]  /*95b50*/  STL [R1+0x3094], R19 ;  /* 0x0030941301007387 */ /* 0x000fe40000100800 */
[----:B------:R-:W2:Y:S01]  /*95b60*/  LDL.LU R8, [R1+0x30c4] ;  /* 0x0030c40001087983 */ /* 0x000ea20000300800 */
[----:B------:R-:W-:Y:S01]  /*95b70*/  IADD3 R9, P3, R9, R4, RZ ;  /* 0x0000000409097210 */ /* 0x000fe20007f7e0ff */
[----:B------:R3:W-:Y:S01]  /*95b80*/  STL [R1+0x30a0], R10 ;  /* 0x0030a00a01007387 */ /* 0x0007e20000100800 */
[----:B-1----:R-:W-:Y:S01]  /*95b90*/  IMAD.MOV.U32 R180, RZ, RZ, R18 ;  /* 0x000000ffffb47224 */ /* 0x002fe200078e0012 */
[----:B------:R-:W-:-:S05]  /*95ba0*/  MOV R181, R19 ;  /* 0x0000001300b57202 */ /* 0x000fca0000000f00 */
[----:B------:R1:W-:Y:S02]  /*95bb0*/  LDGSTS.E [R6+0x11c00], [R180.64], P2 ;  /* 0x11c00000b4067fae */ /* 0x0003e40009121844 */
[----:B-1----:R-:W-:Y:S02]  /*95bc0*/  IMAD.MOV.U32 R180, RZ, RZ, R10 ;  /* 0x000000ffffb47224 */ /* 0x002fe400078e000a */
[----:B---3--:R-:W-:Y:S01]  /*95bd0*/  IMAD.X R15, R15, 0x1, R3, P1 ;  /* 0x000000010f0f7824 */ /* 0x008fe200008e0603 */
[----:B----4-:R-:W-:-:S04]  /*95be0*/  IADD3.X R11, R11, R3, RZ, P3, !PT ;  /* 0x000000030b0b7210 */ /* 0x010fc80001ffe4ff */
[----:B------:R1:W-:Y:S01]  /*95bf0*/  STL [R1+0x309c], R15 ;  /* 0x00309c0f01007387 */ /* 0x0003e20000100800 */
[----:B------:R3:W-:Y:S02]  /*95c00*/  STL [R1+0x30a8], R9 ;  /* 0x0030a80901007387 */ /* 0x0007e40000100800 */
[----:B------:R-:W4:Y:S01]  /*95c10*/  LDL.LU R10, [R1+0x30d0] ;  /* 0x0030d000010a7983 */ /* 0x000f220000300800 */
[----:B------:R-:W-:Y:S01]  /*95c20*/  MOV R181, R15 ;  /* 0x0000000f00b57202 */ /* 0x000fe20000000f00 */
[----:B------:R3:W-:Y:S04]  /*95c30*/  STL [R1+0x30a4], R11 ;  /* 0x0030a40b01007387 */ /* 0x0007e80000100800 */
[----:B------:R3:W-:Y:S04]  /*95c40*/  LDGSTS.E [R6+0x11c80], [R180.64], P2 ;  /* 0x11c80000b4067fae */ /* 0x0007e80009121844 */
[----:B-1----:R-:W4:Y:S01]  /*95c50*/  LDL.LU R15, [R1+0x30cc] ;  /* 0x0030cc00010f7983 */ /* 0x002f220000300800 */
[----:B------:R-:W-:-:S02]  /*95c60*/  IADD3 R16, P1, R16, R4, RZ ;  /* 0x0000000410107210 */ /* 0x000fc40007f3e0ff */
[----:B------:R-:W-:Y:S01]  /*95c70*/  IADD3 R7, P3, R7, R4, RZ ;  /* 0x0000000407077210 */ /* 0x000fe20007f7e0ff */
[----:B---3--:R-:W-:Y:S01]  /*95c80*/  IMAD.MOV.U32 R180, RZ, RZ, R9 ;  /* 0x000000ffffb47224 */ /* 0x008fe200078e0009 */
[----:B------:R-:W-:Y:S01]  /*95c90*/  MOV R181, R11 ;  /* 0x0000000b00b57202 */ /* 0x000fe20000000f00 */
[----:B------:R-:W3:Y:S01]  /*95ca0*/  LDL.LU R9, [R1+0x3258] ;  /* 0x0032580001097983 */ /* 0x000ee20000300800 */
[----:B------:R-:W3:Y:S02]  /*95cb0*/  LDL.LU R11, [R1+0x3260] ;  /* 0x00326000010b7983 */ /* 0x000ee40000300800 */
[----:B------:R-:W-:Y:S01]  /*95cc0*/  STL [R1+0x30b0], R16 ;  /* 0x0030b01001007387 */ /* 0x000fe20000100800 */
[----:B------:R1:W-:Y:S01]  /*95cd0*/  LDGSTS.E [R6+0x11d00], [R180.64], P2 ;  /* 0x11d00000b4067fae */ /* 0x0003e20009121844 */
[----:B--2---:R-:W-:Y:S01]  /*95ce0*/  IMAD.X R17, R17, 0x1, R3, P1 ;  /* 0x0000000111117824 */ /* 0x004fe200008e0603 */
[----:B------:R-:W-:-:S04]  /*95cf0*/  IADD3.X R12, R12, R3, RZ, P3, !PT ;  /* 0x000000030c0c7210 */ /* 0x000fc80001ffe4ff */
[----:B------:R2:W-:Y:S01]  /*95d00*/  STL [R1+0x30ac], R17 ;  /* 0x0030ac1101007387 */ /* 0x0005e20000100800 */
[----:B------:R2:W-:Y:S02]  /*95d10*/  STL [R1+0x30b8], R7 ;  /* 0x0030b80701007387 */ /* 0x0005e40000100800 */
[----:B------:R-:W3:Y:S01]  /*95d20*/  LDL.LU R18, [R1+0x3254] ;  /* 0x0032540001127983 */ /* 0x000ee20000300800 */
[----:B-1----:R-:W-:Y:S01]  /*95d30*/  MOV R181, R17 ;  /* 0x0000001100b57202 */ /* 0x002fe20000000f00 */
[----:B------:R1:W-:Y:S04]  /*95d40*/  STL [R1+0x30b4], R12 ;  /* 0x0030b40c01007387 */ /* 0x0003e80000100800 */
[----:B--2---:R-:W3:Y:S01]  /*95d50*/  LDL.LU R17, [R1+0x325c] ;  /* 0x00325c0001117983 */ /* 0x004ee20000300800 */
[----:B------:R-:W-:Y:S01]  /*95d60*/  IMAD.MOV.U32 R180, RZ, RZ, R16 ;  /* 0x000000ffffb47224 */ /* 0x000fe200078e0010 */
[----:B------:R-:W-:-:S02]  /*95d70*/  IADD3 R13, P1, R13, R4, RZ ;  /* 0x000000040d0d7210 */ /* 0x000fc40007f3e0ff */
[----:B------:R-:W-:Y:S02]  /*95d80*/  IADD3 R2, P3, R2, R4, RZ ;  /* 0x0000000402027210 */ /* 0x000fe40007f7e0ff */
[----:B------:R1:W-:Y:S02]  /*95d90*/  LDGSTS.E [R6+0x11d80], [R180.64], P2 ;  /* 0x11d80000b4067fae */ /* 0x0003e40009121844 */
[----:B-1----:R-:W-:Y:S01]  /*95da0*/  IMAD.MOV.U32 R180, RZ, RZ, R7 ;  /* 0x000000ffffb47224 */ /* 0x002fe200078e0007 */
[----:B------:R-:W-:Y:S01]  /*95db0*/  MOV R181, R12 ;  /* 0x0000000c00b57202 */ /* 0x000fe20000000f00 */
[----:B------:R-:W3:Y:S01]  /*95dc0*/  LDL.LU R7, [R1+0x3268] ;  /* 0x0032680001077983 */ /* 0x000ee20000300800 */
[----:B------:R-:W3:Y:S02]  /*95dd0*/  LDL.LU R12, [R1+0x3270] ;  /* 0x00327000010c7983 */ /* 0x000ee40000300800 */
[----:B------:R-:W-:Y:S01]  /*95de0*/  STL [R1+0x30c0], R13 ;  /* 0x0030c00d01007387 */ /* 0x000fe20000100800 */
[----:B------:R1:W-:Y:S01]  /*95df0*/  LDGSTS.E [R6+0x11e00], [R180.64], P2 ;  /* 0x11e00000b4067fae */ /* 0x0003e20009121844 */
[----:B------:R-:W-:Y:S01]  /*95e00*/  IMAD.X R14, R14, 0x1, R3, P1 ;  /* 0x000000010e0e7824 */ /* 0x000fe200008e0603 */
[----:B------:R-:W-:-:S04]  /*95e10*/  IADD3.X R8, R8, R3, RZ, P3, !PT ;  /* 0x0000000308087210 */ /* 0x000fc80001ffe4ff */
[----:B------:R1:W-:Y:S01]  /*95e20*/  STL [R1+0x30bc], R14 ;  /* 0x0030bc0e01007387 */ /* 0x0003e20000100800 */
[----:B------:R-:W-:Y:S02]  /*95e30*/  STL [R1+0x30c8], R2 ;  /* 0x0030c80201007387 */ /* 0x000fe40000100800 */
[----:B------:R-:W3:Y:S01]  /*95e40*/  LDL.LU R16, [R1+0x3264] ;  /* 0x0032640001107983 */ /* 0x000ee20000300800 */
[----:B-1----:R-:W-:Y:S01]  /*95e50*/  MOV R181, R14 ;  /* 0x0000000e00b57202 */ /* 0x002fe20000000f00 */
[----:B------:R1:W-:Y:S01]  /*95e60*/  STL [R1+0x30c4], R8 ;  /* 0x0030c40801007387 */ /* 0x0003e20000100800 */
[----:B------:R-:W-:-:S03]  /*95e70*/  IMAD.MOV.U32 R180, RZ, RZ, R13 ;  /* 0x000000ffffb47224 */ /* 0x000fc600078e000d */
[----:B------:R-:W3:Y:S04]  /*95e80*/  LDL.LU R14, [R1+0x326c] ;  /* 0x00326c00010e7983 */ /* 0x000ee80000300800 */
[----:B------:R1:W-:Y:S01]  /*95e90*/  LDGSTS.E [R6+0x11e80], [R180.64], P2 ;  /* 0x11e80000b4067fae */ /* 0x0003e20009121844 */
[----:B------:R-:W-:Y:S01]  /*95ea0*/  ISETP.GT.AND P1, PT, R0, 0x27, PT ;  /* 0x000000270000780c */ /* 0x000fe20003f24270 */
[----:B------:R-:W3:Y:S02]  /*95eb0*/  LDL.LU R13, [R1+0x3278] ;  /* 0x00327800010d7983 */ /* 0x000ee40000300800 */
[----:B-1----:R-:W-:Y:S01]  /*95ec0*/  IMAD.MOV.U32 R180, RZ, RZ, R2 ;  /* 0x000000ffffb47224 */ /* 0x002fe200078e0002 */
[----:B------:R-:W-:Y:S02]  /*95ed0*/  MOV R181, R8 ;  /* 0x0000000800b57202 */ /* 0x000fe40000000f00 */
[----:B------:R-:W3:Y:S04]  /*95ee0*/  LDL.LU R8, [R1+0x3280] ;  /* 0x0032800001087983 */ /* 0x000ee80000300800 */
[----:B------:R1:W-:Y:S01]  /*95ef0*/  LDGSTS.E [R6+0x11f00], [R180.64], P2 ;  /* 0x11f00000b4067fae */ /* 0x0003e20009121844 */
[----:B------:R-:W-:-:S04]  /*95f00*/  SEL R2, RZ, 0x4, !P1 ;  /* 0x00000004ff027807 */ /* 0x000fc80004800000 */
[----:B------:R-:W-:-:S04]  /*95f10*/  SEL R2, R2, RZ, !P0 ;  /* 0x000000ff02027207 */ /* 0x000fc80004000000 */
[----:B------:R-:W-:Y:S02]  /*95f20*/  ISETP.NE.U32.AND P1, PT, R2, RZ, PT ;  /* 0x000000ff0200720c */ /* 0x000fe40003f25070 */
[----:B----4-:R-:W-:-:S05]  /*95f30*/  IADD3 R10, P3, R10, R4, RZ ;  /* 0x000000040a0a7210 */ /* 0x010fca0007f7e0ff */
[----:B------:R-:W-:Y:S01]  /*95f40*/  IMAD.X R15, R15, 0x1, R3, P3 ;  /* 0x000000010f0f7824 */ /* 0x000fe200018e0603 */
[----:B------:R-:W-:Y:S01]  /*95f50*/  STL [R1+0x30d0], R10 ;  /* 0x0030d00a01007387 */ /* 0x000fe20000100800 */
[----:B-1----:R-:W-:Y:S02]  /*95f60*/  MOV R180, R10 ;  /* 0x0000000a00b47202 */ /* 0x002fe40000000f00 */
[----:B------:R-:W-:Y:S01]  /*95f70*/  IMAD.MOV.U32 R181, RZ, RZ, R15 ;  /* 0x000000ffffb57224 */ /* 0x000fe200078e000f */
[----:B------:R1:W-:Y:S04]  /*95f80*/  STL [R1+0x30cc], R15 ;  /* 0x0030cc0f01007387 */ /* 0x0003e80000100800 */
[----:B------:R4:W-:Y:S04]  /*95f90*/  LDGSTS.E [R6+0x11f80], [R180.64], P2 ;  /* 0x11f80000b4067fae */ /* 0x0009e80009121844 */
[----:B-1----:R-:W2:Y:S01]  /*95fa0*/  LDL.LU R15, [R1+0x3274] ;  /* 0x00327400010f7983 */ /* 0x002ea20000300800 */
[----:B---3--:R-:W-:-:S03]  /*95fb0*/  IADD3 R9, P2, R9, R4, RZ ;  /* 0x0000000409097210 */ /* 0x008fc60007f5e0ff */
[----:B------:R-:W3:Y:S01]  /*95fc0*/  LDL.LU R10, [R1+0x327c] ;  /* 0x00327c00010a7983 */ /* 0x000ee20000300800 */
[----:B------:R-:W-:-:S03]  /*95fd0*/  IADD3 R11, P3, R11, R4, RZ ;  /* 0x000000040b0b7210 */ /* 0x000fc60007f7e0ff */
[----:B------:R1:W-:Y:S01]  /*95fe0*/  STL [R1+0x3258], R9 ;  /* 0x0032580901007387 */ /* 0x0003e20000100800 */
[----:B----4-:R-:W-:Y:S02]  /*95ff0*/  MOV R180, R9 ;  /* 0x0000000900b47202 */ /* 0x010fe40000000f00 */
[----:B------:R-:W-:-:S05]  /*96000*/  IADD3.X R18, R18, R3, RZ, P2, !PT ;  /* 0x0000000312127210 */ /* 0x000fca00017fe4ff */
[----:B------:R-:W-:Y:S01]  /*96010*/  IMAD.MOV.U32 R181, RZ, RZ, R18 ;  /* 0x000000ffffb57224 */ /* 0x000fe200078e0012 */
[----:B------:R-:W-:Y:S01]  /*96020*/  STL [R1+0x3254], R18 ;  /* 0x0032541201007387 */ /* 0x000fe20000100800 */
[----:B------:R-:W-:Y:S02]  /*96030*/  IMAD.X R17, R17, 0x1, R3, P3 ;  /* 0x0000000111117824 */ /* 0x000fe400018e0603 */
[----:B------:R4:W-:Y:S01]  /*96040*/  STL [R1+0x3260], R11 ;  /* 0x0032600b01007387 */ /* 0x0009e20000100800 */
[----:B-1----:R-:W3:Y:S02]  /*96050*/  LDL.LU R9, [R1+0x3288] ;  /* 0x0032880001097983 */ /* 0x002ee40000300800 */
[----:B------:R-:W-:Y:S02]  /*96060*/  STL [R1+0x325c], R17 ;  /* 0x00325c1101007387 */ /* 0x000fe40000100800 */
[----:B------:R1:W-:Y:S01]  /*96070*/  LDGSTS.E [R6+0x13800], [R180.64], P1 ;  /* 0x13800000b4067fae */ /* 0x0003e20008921844 */
[----:B------:R-:W3:Y:S01]  /*96080*/  LDL.LU R2, [R1+0x3290] ;  /* 0x0032900001027983 */ /* 0x000ee20000300800 */
[----:B-1----:R-:W-:-:S02]  /*96090*/  MOV R180, R11 ;  /* 0x0000000b00b47202 */ /* 0x002fc40000000f00 */
[----:B----4-:R-:W4:Y:S01]  /*960a0*/  LDL.LU R11, [R1+0x3284] ;  /* 0x00328400010b7983 */ /* 0x010f220000300800 */
[----:B------:R-:W4:Y:S01]  /*960b0*/  LDL.LU R18, [R1+0x328c] ;  /* 0x00328c0001127983 */ /* 0x000f220000300800 */
[-C--:B------:R-:W-:Y:S02]  /*960c0*/  IADD3 R7, P2, R7, R4.reuse, RZ ;  /* 0x0000000407077210 */ /* 0x080fe40007f5e0ff */
[----:B------:R-:W-:Y:S01]  /*960d0*/  IADD3 R12, P3, R12, R4, RZ ;  /* 0x000000040c0c7210 */ /* 0x000fe20007f7e0ff */
[----:B------:R-:W-:Y:S02]  /*960e0*/  IMAD.MOV.U32 R181, RZ, RZ, R17 ;  /* 0x000000ffffb57224 */ /* 0x000fe400078e0011 */
[----:B------:R1:W-:Y:S04]  /*960f0*/  STL [R1+0x3268], R7 ;  /* 0x0032680701007387 */ /* 0x0003e80000100800 */
[----:B------:R1:W-:Y:S01]  /*96100*/  LDGSTS.E [R6+0x13880], [R180.64], P1 ;  /* 0x13880000b4067fae */ /* 0x0003e20008921844 */
[----:B------:R-:W-:-:S02]  /*96110*/  IADD3.X R16, R16, R3, RZ, P2, !PT ;  /* 0x0000000310107210 */ /* 0x000fc400017fe4ff */
[----:B-1----:R-:W-:-:S03]  /*96120*/  MOV R180, R7 ;  /* 0x0000000700b47202 */ /* 0x002fc60000000f00 */
[----:B------:R1:W-:Y:S01]  /*96130*/  STL [R1+0x3264], R16 ;  /* 0x0032641001007387 */ /* 0x0003e20000100800 */
[----:B------:R-:W-:Y:S02]  /*96140*/  STL [R1+0x3270], R12 ;  /* 0x0032700c01007387 */ /* 0x000fe40000100800 */
[----:B------:R-:W4:Y:S02]  /*96150*/  LDL.LU R7, [R1+0x3298] ;  /* 0x0032980001077983 */ /* 0x000f240000300800 */
[----:B------:R-:W-:Y:S02]  /*96160*/  IMAD.X R14, R14, 0x1, R3, P3 ;  /* 0x000000010e0e7824 */ /* 0x000fe400018e0603 */
[----:B------:R-:W-:-:S03]  /*96170*/  IMAD.MOV.U32 R181, RZ, RZ, R16 ;  /* 0x000000ffffb57224 */ /* 0x000fc600078e0010 */
[----:B------:R1:W-:Y:S02]  /*96180*/  STL [R1+0x326c], R14 ;  /* 0x00326c0e01007387 */ /* 0x0003e40000100800 */
[----:B-1----:R-:W4:Y:S02]  /*96190*/  LDL.LU R16, [R1+0x32a0] ;  /* 0x0032a00001107983 */ /* 0x002f240000300800 */
[----:B------:R-:W4:Y:S01]  /*961a0*/  LDL.LU R19, [R1+0x3294] ;  /* 0x0032940001137983 */ /* 0x000f220000300800 */
[----:B------:R-:W4:Y:S01]  /*961b0*/  LDL.LU R17, [R1+0x329c] ;  /* 0x00329c0001117983 */ /* 0x000f220000300800 */
[-C--:B------:R-:W-:Y:S02]  /*961c0*/  IADD3 R13, P2, R13, R4.reuse, RZ ;  /* 0x000000040d0d7210 */ /* 0x080fe40007f5e0ff */
[----:B------:R1:W-:Y:S01]  /*961d0*/  LDGSTS.E [R6+0x13900], [R180.64], P1 ;  /* 0x13900000b4067fae */ /* 0x0003e20008921844 */
[----:B------:R-:W-:Y:S02]  /*961e0*/  IADD3 R8, P3, R8, R4, RZ ;  /* 0x0000000408087210 */ /* 0x000fe40007f7e0ff */
[----:B-1----:R-:W-:Y:S01]  /*961f0*/  MOV R180, R12 ;  /* 0x0000000c00b47202 */ /* 0x002fe20000000f00 */
[----:B------:R-:W-:-:S02]  /*96200*/  IMAD.MOV.U32 R181, RZ, RZ, R14 ;  /* 0x000000ffffb57224 */ /* 0x000fc400078e000e */
[----:B------:R-:W4:Y:S01]  /*96210*/  LDL.LU R14, [R1+0x32a8] ;  /* 0x0032a800010e7983 */ /* 0x000f220000300800 */
[----:B------:R-:W4:Y:S02]  /*96220*/  LDL.LU R12, [R1+0x32b0] ;  /* 0x0032b000010c7983 */ /* 0x000f240000300800 */
[----:B------:R-:W-:Y:S01]  /*96230*/  STL [R1+0x3278], R13 ;  /* 0x0032780d01007387 */ /* 0x000fe20000100800 */
[----:B------:R1:W-:Y:S02]  /*96240*/  LDGSTS.E [R6+0x13980], [R180.64], P1 ;  /* 0x13980000b4067fae */ /* 0x0003e40008921844 */
[----:B-1----:R-:W-:Y:S02]  /*96250*/  MOV R180, R13 ;  /* 0x0000000d00b47202 */ /* 0x002fe40000000f00 */
[----:B--2---:R-:W-:Y:S01]  /*96260*/  IADD3.X R15, R15, R3, RZ, P2, !PT ;  /* 0x000000030f0f7210 */ /* 0x004fe200017fe4ff */
[----:B---3--:R-:W-:-:S04]  /*96270*/  IMAD.X R10, R10, 0x1, R3, P3 ;  /* 0x000000010a0a7824 */ /* 0x008fc800018e0603 */
[----:B------:R1:W-:Y:S01]  /*96280*/  STL [R1+0x3274], R15 ;  /* 0x0032740f01007387 */ /* 0x0003e20000100800 */
[----:B------:R-:W-:Y:S02]  /*96290*/  IMAD.MOV.U32 R181, RZ, RZ, R15 ;  /* 0x000000ffffb57224 */ /* 0x000fe400078e000f */
[----:B------:R-:W-:Y:S03]  /*962a0*/  STL [R1+0x3280], R8 ;  /* 0x0032800801007387 */ /* 0x000fe60000100800 */
[----:B------:R2:W-:Y:S04]  /*962b0*/  LDGSTS.E [R6+0x13a00], [R180.64], P1 ;  /* 0x13a00000b4067fae */ /* 0x0005e80008921844 */
[----:B-1----:R-:W3:Y:S01]  /*962c0*/  LDL.LU R15, [R1+0x32a4] ;  /* 0x0032a400010f7983 */ /* 0x002ee20000300800 */
[----:B------:R1:W-:Y:S02]  /*962d0*/  STL [R1+0x327c], R10 ;  /* 0x00327c0a01007387 */ /* 0x0003e40000100800 */
[----:B------:R-:W3:Y:S01]  /*962e0*/  LDL.LU R13, [R1+0x32ac] ;  /* 0x0032ac00010d7983 */ /* 0x000ee20000300800 */
[----:B--2---:R-:W-:Y:S01]  /*962f0*/  MOV R180, R8 ;  /* 0x0000000800b47202 */ /* 0x004fe20000000f00 */
[----:B------:R-:W-:-:S02]  /*96300*/  IMAD.MOV.U32 R181, RZ, RZ, R10 ;  /* 0x000000ffffb57224 */ /* 0x000fc400078e000a */
[----:B-1----:R-:W2:Y:S01]  /*96310*/  LDL.LU R10, [R1+0x32b8] ;  /* 0x0032b800010a7983 */ /* 0x002ea20000300800 */
[----:B------:R-:W2:Y:S03]  /*96320*/  LDL.LU R8, [R1+0x32c0] ;  /* 0x0032c00001087983 */ /* 0x000ea60000300800 */
[----:B------:R1:W-:Y:S01]  /*96330*/  LDGSTS.E [R6+0x13a80], [R180.64], P1 ;  /* 0x13a80000b4067fae */ /* 0x0003e20008921844 */
[-C--:B------:R-:W-:Y:S02]  /*96340*/  IADD3 R9, P2, R9, R4.reuse, RZ ;  /* 0x0000000409097210 */ /* 0x080fe40007f5e0ff */
        /* <DEDUP_REMOVED lines=12> */
[----:B------:R-:W-:Y:S02]  /*96410*/  IADD3 R7, P2, R7, R4, RZ ;  /* 0x0000000407077210 */ /* 0x000fe40007f5e0ff */
[----:B-1----:R-:W-:Y:S01]  /*96420*/  MOV R180, R2 ;  /* 0x0000000200b47202 */ /* 0x002fe20000000f00 */
[----:B------:R-:W-:-:S02]  /*96430*/  IMAD.MOV.U32 R181, RZ, RZ, R18 ;  /* 0x000000ffffb57224 */ /* 0x000fc400078e0012 */
[----:B------:R-:W4:Y:S01]  /*96440*/  LDL.LU R18, [R1+0x32c8] ;  /* 0x0032c80001127983 */ /* 0x000f220000300800 */
[----:B------:R-:W4:Y:S01]  /*96450*/  LDL.LU R2, [R1+0x32d0] ;  /* 0x0032d00001027983 */ /* 0x000f220000300800 */
[----:B------:R-:W-:Y:S02]  /*96460*/  IADD3 R16, P3, R16, R4, RZ ;  /* 0x0000000410107210 */ /* 0x000fe40007f7e0ff */
[----:B------:R-:W-:Y:S01]  /*96470*/  IADD3.X R19, R19, R3, RZ, P2, !PT ;  /* 0x0000000313137210 */ /* 0x000fe200017fe4ff */
[----:B------:R-:W-:Y:S04]  /*96480*/  STL [R1+0x3298], R7 ;  /* 0x0032980701007387 */ /* 0x000fe80000100800 */
[----:B------:R1:W-:Y:S04]  /*96490*/  LDGSTS.E [R6+0x13b80], [R180.64], P1 ;  /* 0x13b80000b4067fae */ /* 0x0003e80008921844 */
[----:B------:R1:W-:Y:S01]  /*964a0*/  STL [R1+0x3294], R19 ;  /* 0x0032941301007387 */ /* 0x0003e20000100800 */
[----:B------:R-:W-:Y:S02]  /*964b0*/  STL [R1+0x32a0], R16 ;  /* 0x0032a01001007387 */ /* 0x000fe40000100800 */
[----:B------:R-:W-:-:S02]  /*964c0*/  IMAD.X R17, R17, 0x1, R3, P3 ;  /* 0x0000000111117824 */ /* 0x000fc400018e0603 */
[----:B-1----:R-:W-:Y:S02]  /*964d0*/  IMAD.MOV.U32 R181, RZ, RZ, R19 ;  /* 0x000000ffffb57224 */ /* 0x002fe400078e0013 */
[----:B------:R-:W4:Y:S01]  /*964e0*/  LDL.LU R19, [R1+0x32c4] ;  /* 0x0032c40001137983 */ /* 0x000f220000300800 */
[----:B------:R-:W-:Y:S01]  /*964f0*/  MOV R180, R7 ;  /* 0x0000000700b47202 */ /* 0x000fe20000000f00 */
[----:B------:R1:W-:Y:S02]  /*96500*/  STL [R1+0x329c], R17 ;  /* 0x00329c1101007387 */ /* 0x0003e40000100800 */
[----:B------:R-:W4:Y:S01]  /*96510*/  LDL.LU R7, [R1+0x32cc] ;  /* 0x0032cc0001077983 */ /* 0x000f220000300800 */
[-C--:B------:R-:W-:Y:S02]  /*96520*/  IADD3 R14, P2, R14, R4.reuse, RZ ;  /* 0x000000040e0e7210 */ /* 0x080fe40007f5e0ff */
[----:B------:R-:W-:Y:S01]  /*96530*/  IADD3 R12, P3, R12, R4, RZ ;  /* 0x000000040c0c7210 */ /* 0x000fe20007f7e0ff */
[----:B------:R1:W-:Y:S04]  /*96540*/  LDGSTS.E [R6+0x13c00], [R180.64], P1 ;  /* 0x13c00000b4067fae */ /* 0x0003e80008921844 */
[----:B------:R-:W-:Y:S01]  /*96550*/  STL [R1+0x32a8], R14 ;  /* 0x0032a80e01007387 */ /* 0x000fe20000100800 */
[----:B-1----:R-:W-:Y:S01]  /*96560*/  MOV R180, R16 ;  /* 0x0000001000b47202 */ /* 0x002fe20000000f00 */
[----:B------:R-:W-:-:S05]  /*96570*/  IMAD.MOV.U32 R181, RZ, RZ, R17 ;  /* 0x000000ffffb57224 */ /* 0x000fca00078e0011 */
[----:B------:R1:W-:Y:S02]  /*96580*/  LDGSTS.E [R6+0x13c80], [R180.64], P1 ;  /* 0x13c80000b4067fae */ /* 0x0003e40008921844 */
[----:B-1----:R-:W-:Y:S02]  /*96590*/  MOV R180, R14 ;  /* 0x0000000e00b47202 */ /* 0x002fe40000000f00 */
[----:B---3--:R-:W-:Y:S01]  /*965a0*/  IADD3.X R15, R15, R3, RZ, P2, !PT ;  /* 0x000000030f0f7210 */ /* 0x008fe200017fe4ff */
[----:B------:R-:W-:-:S04]  /*965b0*/  IMAD.X R13, R13, 0x1, R3, P3 ;  /* 0x000000010d0d7824 */ /* 0x000fc800018e0603 */
[----:B------:R1:W-:Y:S01]  /*965c0*/  STL [R1+0x32a4], R15 ;  /* 0x0032a40f01007387 */ /* 0x0003e20000100800 */
[----:B------:R-:W-:Y:S02]  /*965d0*/  STL [R1+0x32b0], R12 ;  /* 0x0032b00c01007387 */ /* 0x000fe40000100800 */
[----:B------:R-:W3:Y:S02]  /*965e0*/  LDL.LU.64 R28, [R1+0x19a8] ;  /* 0x0019a800011c7983 */ /* 0x000ee40000300a00 */
[----:B------:R1:W-:Y:S01]  /*965f0*/  STL [R1+0x32ac], R13 ;  /* 0x0032ac0d01007387 */ /* 0x0003e20000100800 */
[----:B------:R-:W3:Y:S01]  /*96600*/  LDL.LU.64 R16, [R1+0x19a0] ;  /* 0x0019a00001107983 */ /* 0x000ee20000300a00 */
[----:B------:R-:W-:Y:S01]  /*96610*/  IMAD.MOV.U32 R181, RZ, RZ, R15 ;  /* 0x000000ffffb57224 */ /* 0x000fe200078e000f */
[-C--:B--2---:R-:W-:Y:S02]  /*96620*/  IADD3 R10, P2, R10, R4.reuse, RZ ;  /* 0x000000040a0a7210 */ /* 0x084fe40007f5e0ff */
[----:B-1----:R-:W2:Y:S04]  /*96630*/  LDL.LU.64 R14, [R1+0x1998] ;  /* 0x00199800010e7983 */ /* 0x002ea80000300a00 */
[----:B------:R1:W-:Y:S01]  /*96640*/  LDGSTS.E [R6+0x13d00], [R180.64], P1 ;  /* 0x13d00000b4067fae */ /* 0x0003e20008921844 */
[----:B------:R-:W-:-:S02]  /*96650*/  IADD3 R8, P3, R8, R4, RZ ;  /* 0x0000000408087210 */ /* 0x000fc40007f7e0ff */
[----:B-1----:R-:W-:Y:S01]  /*96660*/  MOV R180, R12 ;  /* 0x0000000c00b47202 */ /* 0x002fe20000000f00 */
[----:B------:R-:W-:Y:S02]  /*96670*/  IMAD.MOV.U32 R181, RZ, RZ, R13 ;  /* 0x000000ffffb57224 */ /* 0x000fe400078e000d */
[----:B------:R-:W2:Y:S01]  /*96680*/  LDL.LU.64 R12, [R1+0x1990] ;  /* 0x00199000010c7983 */ /* 0x000ea20000300a00 */
[----:B------:R-:W-:Y:S03]  /*96690*/  STL [R1+0x32b8], R10 ;  /* 0x0032b80a01007387 */ /* 0x000fe60000100800 */
[----:B------:R1:W-:Y:S02]  /*966a0*/  LDGSTS.E [R6+0x13d80], [R180.64], P1 ;  /* 0x13d80000b4067fae */ /* 0x0003e40008921844 */
[----:B-1----:R-:W-:Y:S02]  /*966b0*/  MOV R180, R10 ;  /* 0x0000000a00b47202 */ /* 0x002fe40000000f00 */
[----:B----4-:R-:W-:Y:S01]  /*966c0*/  IADD3.X R11, R11, R3, RZ, P2, !PT ;  /* 0x000000030b0b7210 */ /* 0x010fe200017fe4ff */
[----:B------:R-:W-:-:S04]  /*966d0*/  IMAD.X R9, R9, 0x1, R3, P3 ;  /* 0x0000000109097824 */ /* 0x000fc800018e0603 */
[----:B------:R1:W-:Y:S01]  /*966e0*/  STL [R1+0x32b4], R11 ;  /* 0x0032b40b01007387 */ /* 0x0003e20000100800 */
[----:B------:R-:W-:Y:S02]  /*966f0*/  IMAD.MOV.U32 R181, RZ, RZ, R11 ;  /* 0x000000ffffb57224 */ /* 0x000fe400078e000b */
[----:B------:R-:W-:Y:S03]  /*96700*/  STL [R1+0x32c0], R8 ;  /* 0x0032c00801007387 */ /* 0x000fe60000100800 */
[----:B------:R4:W-:Y:S04]  /*96710*/  LDGSTS.E [R6+0x13e00], [R180.64], P1 ;  /* 0x13e00000b4067fae */ /* 0x0009e80008921844 */
[----:B-1----:R-:W2:Y:S01]  /*96720*/  LDL.LU.64 R10, [R1+0x1988] ;  /* 0x00198800010a7983 */ /* 0x002ea20000300a00 */
[----:B------:R1:W-:Y:S01]  /*96730*/  STL [R1+0x32bc], R9 ;  /* 0x0032bc0901007387 */ /* 0x0003e20000100800 */
[----:B----4-:R-:W-:Y:S01]  /*96740*/  MOV R180, R8 ;  /* 0x0000000800b47202 */ /* 0x010fe20000000f00 */
[----:B------:R-:W-:-:S02]  /*96750*/  IMAD.MOV.U32 R181, RZ, RZ, R9 ;  /* 0x000000ffffb57224 */ /* 0x000fc400078e0009 */
[----:B-1----:R-:W4:Y:S01]  /*96760*/  LDL.LU.64 R8, [R1+0x1980] ;  /* 0x0019800001087983 */ /* 0x002f220000300a00 */
[----:B------:R-:W4:Y:S01]  /*96770*/  LDL.LU.64 R26, [R1+0x1978] ;  /* 0x00197800011a7983 */ /* 0x000f220000300a00 */
[-C--:B------:R-:W-:Y:S01]  /*96780*/  IADD3 R18, P2, R18, R4.reuse, RZ ;  /* 0x0000000412127210 */ /* 0x080fe20007f5e0ff */
[----:B------:R-:W4:Y:S01]  /*96790*/  LDL.LU.64 R24, [R1+0x1970] ;  /* 0x0019700001187983 */ /* 0x000f220000300a00 */
[----:B------:R-:W-:Y:S01]  /*967a0*/  IADD3 R2, P3, R2, R4, RZ ;  /* 0x0000000402027210 */ /* 0x000fe20007f7e0ff */
[----:B------:R1:W-:Y:S01]  /*967b0*/  LDGSTS.E [R6+0x13e80], [R180.64], P1 ;  /* 0x13e80000b4067fae */ /* 0x0003e20008921844 */
[----:B------:R-:W-:-:S03]  /*967c0*/  IADD3.X R19, R19, R3, RZ, P2, !PT ;  /* 0x0000000313137210 */ /* 0x000fc600017fe4ff */
[----:B------:R-:W-:Y:S01]  /*967d0*/  STL [R1+0x32c8], R18 ;  /* 0x0032c81201007387 */ /* 0x000fe20000100800 */
[----:B------:R-:W-:-:S03]  /*967e0*/  IMAD.X R7, R7, 0x1, R3, P3 ;  /* 0x0000000107077824 */ /* 0x000fc600018e0603 */
[----:B------:R1:W-:Y:S01]  /*967f0*/  STL [R1+0x32c4], R19 ;  /* 0x0032c41301007387 */ /* 0x0003e20000100800 */
[----:B------:R-:W-:Y:S02]  /*96800*/  STL [R1+0x32d0], R2 ;  /* 0x0032d00201007387 */ /* 0x000fe40000100800 */
[----:B------:R-:W4:Y:S01]  /*96810*/  LDL.LU.64 R22, [R1+0x1968] ;  /* 0x0019680001167983 */ /* 0x000f220000300a00 */
[----:B-1----:R-:W-:Y:S01]  /*96820*/  MOV R180, R18 ;  /* 0x0000001200b47202 */ /* 0x002fe20000000f00 */
[----:B------:R-:W-:Y:S01]  /*96830*/  IMAD.MOV.U32 R181, RZ, RZ, R19 ;  /* 0x000000ffffb57224 */ /* 0x000fe200078e0013 */
[----:B------:R3:W-:Y:S01]  /*96840*/  STL [R1+0x32cc], R7 ;  /* 0x0032cc0701007387 */ /* 0x0007e20000100800 */
[----:B------:R-:W4:Y:S03]  /*96850*/  LDL.LU.64 R20, [R1+0x1960] ;  /* 0x0019600001147983 */ /* 0x000f260000300a00 */
[----:B------:R1:W-:Y:S04]  /*96860*/  LDGSTS.E [R6+0x13f00], [R180.64], P1 ;  /* 0x13f00000b4067fae */ /* 0x0003e80008921844 */
[----:B------:R-:W4:Y:S01]  /*96870*/  LDL.LU.64 R18, [R1+0x1958] ;  /* 0x0019580001127983 */ /* 0x000f220000300a00 */
[----:B-1----:R-:W-:Y:S01]  /*96880*/  MOV R180, R2 ;  /* 0x0000000200b47202 */ /* 0x002fe20000000f00 */
[----:B------:R-:W-:-:S05]  /*96890*/  IMAD.MOV.U32 R181, RZ, RZ, R7 ;  /* 0x000000ffffb57224 */ /* 0x000fca00078e0007 */
[----:B------:R1:W-:Y:S01]  /*968a0*/  LDGSTS.E [R6+0x13f80], [R180.64], P1 ;  /* 0x13f80000b4067fae */ /* 0x0003e20008921844 */
[----:B---3--:R-:W-:-:S04]  /*968b0*/  IADD3 R7, P1, R28, R4, RZ ;  /* 0x000000041c077210 */ /* 0x008fc80007f3e0ff */
[-C--:B------:R-:W-:Y:S01]  /*968c0*/  IADD3.X R2, R29, R3.reuse, RZ, P1, !PT ;  /* 0x000000031d027210 */ /* 0x080fe20000ffe4ff */
[-C--:B-1----:R-:W-:Y:S01]  /*968d0*/  IADD3 R181, P1, R16, R4.reuse, RZ ;  /* 0x0000000410b57210 */ /* 0x082fe20007f3e0ff */
[----:B------:R-:W3:Y:S04]  /*968e0*/  LDL.LU.64 R28, [R1+0x1950] ;  /* 0x00195000011c7983 */ /* 0x000ee80000300a00 */
[----:B------:R-:W-:Y:S01]  /*968f0*/  IMAD.X R180, R17, 0x1, R3, P1 ;  /* 0x0000000111b47824 */ /* 0x000fe200008e0603 */
[----:B--2---:R-:W-:Y:S01]  /*96900*/  IADD3 R183, P1, R14, R4, RZ ;  /* 0x000000040eb77210 */ /* 0x004fe20007f3e0ff */
[----:B------:R-:W2:Y:S03]  /*96910*/  LDL.LU.64 R16, [R1+0x1948] ;  /* 0x0019480001107983 */ /* 0x000ea60000300a00 */
[----:B------:R-:W-:-:S02]  /*96920*/  IADD3.X R182, R15, R3, RZ, P1, !PT ;  /* 0x000000030fb67210 */ /* 0x000fc40000ffe4ff */
[----:B------:R-:W2:Y:S01]  /*96930*/  LDL.LU.64 R14, [R1+0x1940] ;  /* 0x00194000010e7983 */ /* 0x000ea20000300a00 */
[----:B------:R-:W-:-:S05]  /*96940*/  IADD3 R185, P1, R12, R4, RZ ;  /* 0x000000040cb97210 */ /* 0x000fca0007f3e0ff */
[----:B------:R-:W-:Y:S02]  /*96950*/  IMAD.X R184, R13, 0x1, R3, P1 ;  /* 0x000000010db87824 */ /* 0x000fe400008e0603 */
[----:B------:R-:W2:Y:S01]  /*96960*/  LDL.LU.64 R12, [R1+0x1938] ;  /* 0x00193800010c7983 */ /* 0x000ea20000300a00 */
[----:B------:R-:W-:-:S04]  /*96970*/  IADD3 R187, P1, R10, R4, RZ ;  /* 0x000000040abb7210 */ /* 0x000fc80007f3e0ff */
[----:B------:R-:W-:Y:S02]  /*96980*/  IADD3.X R186, R11, R3, RZ, P1, !PT ;  /* 0x000000030bba7210 */ /* 0x000fe40000ffe4ff */
        /* <DEDUP_REMOVED lines=152> */
[----:B------:R-:W-:Y:S01]  /*97310*/  IMAD.X R41, R29, 0x1, R3, P1 ;  /* 0x000000011d297824 */ /* 0x000fe200008e0603 */
[----:B---3--:R-:W-:-:S04]  /*97320*/  IADD3 R38, P1, R16, R4, RZ ;  /* 0x0000000410267210 */ /* 0x008fc80007f3e0ff */
[----:B------:R-:W-:Y:S01]  /*97330*/  IADD3.X R39, R17, R3, RZ, P1, !PT ;  /* 0x0000000311277210 */ /* 0x000fe20000ffe4ff */
[-C--:B------:R-:W-:Y:S01]  /*97340*/  IADD3 R36, P1, R14, R4.reuse, RZ ;  /* 0x000000040e247210 */ /* 0x080fe20007f3e0ff */
[----:B------:R-:W2:Y:S04]  /*97350*/  LDL.LU.64 R16, [R1+0x1798] ;  /* 0x0017980001107983 */ /* 0x000ea80000300a00 */
[----:B------:R-:W-:Y:S02]  /*97360*/  IMAD.X R37, R15, 0x1, R3, P1 ;  /* 0x000000010f257824 */ /* 0x000fe400008e0603 */
        /* <DEDUP_REMOVED lines=8> */
[-C--:B------:R-:W-:Y:S02]  /*973f0*/  IADD3.X R31, R9, R3.reuse, RZ, P1, !PT ;  /* 0x00000003091f7210 */ /* 0x080fe40000ffe4ff */
[----:B------:R-:W4:Y:S01]  /*97400*/  LDL.LU.64 R8, [R1+0x1778] ;  /* 0x0017780001087983 */ /* 0x000f220000300a00 */
[----:B------:R-:W4:Y:S02]  /*97410*/  LDL.LU.64 R106, [R1+0x1770] ;  /* 0x00177000016a7983 */ /* 0x000f240000300a00 */
[----:B------:R-:W4:Y:S02]  /*97420*/  LDL.LU.64 R104, [R1+0x1768] ;  /* 0x0017680001687983 */ /* 0x000f240000300a00 */
[----:B------:R-:W4:Y:S01]  /*97430*/  LDL.LU.64 R124, [R1+0x1760] ;  /* 0x00176000017c7983 */ /* 0x000f220000300a00 */
[----:B------:R-:W4:Y:S01]  /*97440*/  LDL.LU.64 R102, [R1+0x1758] ;  /* 0x0017580001667983 */ /* 0x000f220000300a00 */
[-C--:B------:R-:W-:Y:S01]  /*97450*/  IADD3 R28, P1, R26, R4.reuse, RZ ;  /* 0x000000041a1c7210 */ /* 0x080fe20007f3e0ff */
[----:B------:R-:W4:Y:S02]  /*97460*/  LDL.LU.64 R122, [R1+0x1750] ;  /* 0x00175000017a7983 */ /* 0x000f240000300a00 */
[----:B------:R-:W4:Y:S01]  /*97470*/  LDL.LU.64 R120, [R1+0x1748] ;  /* 0x0017480001787983 */ /* 0x000f220000300a00 */
[----:B------:R-:W4:Y:S01]  /*97480*/  LDL.LU.64 R118, [R1+0x1740] ;  /* 0x0017400001767983 */ /* 0x000f220000300a00 */
[----:B------:R-:W4:Y:S02]  /*97490*/  LDL.LU.64 R116, [R1+0x1738] ;  /* 0x0017380001747983 */ /* 0x000f240000300a00 */
[--C-:B------:R-:W-:Y:S01]  /*974a0*/  IMAD.X R29, R27, 0x1, R3.reuse, P1 ;  /* 0x000000011b1d7824 */ /* 0x100fe200008e0603 */
[-C--:B------:R-:W-:Y:S01]  /*974b0*/  IADD3 R26, P1, R24, R4.reuse, RZ ;  /* 0x00000004181a7210 */ /* 0x080fe20007f3e0ff */
[----:B------:R-:W4:Y:S01]  /*974c0*/  LDL.LU.64 R114, [R1+0x1730] ;  /* 0x0017300001727983 */ /* 0x000f220000300a00 */
[----:B------:R-:W4:Y:S02]  /*974d0*/  LDL.LU.64 R112, [R1+0x1728] ;  /* 0x0017280001707983 */ /* 0x000f240000300a00 */
[----:B------:R-:W4:Y:S01]  /*974e0*/  LDL.LU.64 R110, [R1+0x1720] ;  /* 0x00172000016e7983 */ /* 0x000f220000300a00 */
[----:B------:R-:W-:Y:S01]  /*974f0*/  IADD3.X R27, R25, R3, RZ, P1, !PT ;  /* 0x00000003191b7210 */ /* 0x000fe20000ffe4ff */
[-C--:B------:R-:W-:Y:S01]  /*97500*/  IADD3 R24, P1, R22, R4.reuse, RZ ;  /* 0x0000000416187210 */ /* 0x080fe20007f3e0ff */
[----:B------:R-:W4:Y:S04]  /*97510*/  LDL.LU.64 R108, [R1+0x1718] ;  /* 0x00171800016c7983 */ /* 0x000f280000300a00 */
[----:B------:R-:W-:Y:S01]  /*97520*/  IMAD.X R25, R23, 0x1, R3, P1 ;  /* 0x0000000117197824 */ /* 0x000fe200008e0603 */
[----:B------:R-:W-:-:S04]  /*97530*/  IADD3 R22, P1, R20, R4, RZ ;  /* 0x0000000414167210 */ /* 0x000fc80007f3e0ff */
[----:B------:R-:W-:Y:S01]  /*97540*/  IADD3.X R23, R21, R3, RZ, P1, !PT ;  /* 0x0000000315177210 */ /* 0x000fe20000ffe4ff */
[----:B------:R-:W-:-:S05]  /*97550*/  IADD3 R20, P1, R18, R4, RZ ;  /* 0x0000000412147210 */ /* 0x000fca0007f3e0ff */
[----:B------:R-:W-:Y:S01]  /*97560*/  IMAD.X R21, R19, 0x1, R3, P1 ;  /* 0x0000000113157824 */ /* 0x000fe200008e0603 */
[----:B--2---:R-:W-:-:S04]  /*97570*/  IADD3 R18, P1, R16, R4, RZ ;  /* 0x0000000410127210 */ /* 0x004fc80007f3e0ff */
[----:B------:R-:W-:Y:S02]  /*97580*/  IADD3.X R19, R17, R3, RZ, P1, !PT ;  /* 0x0000000311137210 */ /* 0x000fe40000ffe4ff */
[----:B---3--:R-:W-:-:S05]  /*97590*/  IADD3 R16, P1, R14, R4, RZ ;  /* 0x000000040e107210 */ /* 0x008fca0007f3e0ff */
[----:B------:R-:W-:Y:S01]  /*975a0*/  IMAD.X R17, R15, 0x1, R3, P1 ;  /* 0x000000010f117824 */ /* 0x000fe200008e0603 */
[----:B------:R-:W-:-:S04]  /*975b0*/  IADD3 R14, P1, R12, R4, RZ ;  /* 0x000000040c0e7210 */ /* 0x000fc80007f3e0ff */
[----:B------:R-:W-:Y:S02]  /*975c0*/  IADD3.X R15, R13, R3, RZ, P1, !PT ;  /* 0x000000030d0f7210 */ /* 0x000fe40000ffe4ff */
[----:B------:R-:W-:-:S05]  /*975d0*/  IADD3 R12, P1, R10, R4, RZ ;  /* 0x000000040a0c7210 */ /* 0x000fca0007f3e0ff */
[----:B------:R-:W-:Y:S01]  /*975e0*/  IMAD.X R13, R11, 0x1, R3, P1 ;  /* 0x000000010b0d7824 */ /* 0x000fe200008e0603 */
[----:B----4-:R-:W-:-:S04]  /*975f0*/  IADD3 R10, P1, R8, R4, RZ ;  /* 0x00000004080a7210 */ /* 0x010fc80007f3e0ff */
[----:B------:R-:W-:Y:S01]  /*97600*/  IADD3.X R11, R9, R3, RZ, P1, !PT ;  /* 0x00000003090b7210 */ /* 0x000fe20000ffe4ff */
[----:B------:R-:W-:-:S05]  /*97610*/  IADD3 R8, P1, R106, R4, RZ ;  /* 0x000000046a087210 */ /* 0x000fca0007f3e0ff */
[--C-:B------:R-:W-:Y:S01]  /*97620*/  IMAD.X R9, R107, 0x1, R3.reuse, P1 ;  /* 0x000000016b097824 */ /* 0x100fe200008e0603 */
[-C--:B------:R-:W-:Y:S01]  /*97630*/  IADD3 R165, P1, R104, R4.reuse, RZ ;  /* 0x0000000468a57210 */ /* 0x080fe20007f3e0ff */
[----:B------:R-:W2:Y:S03]  /*97640*/  LDL.LU.64 R106, [R1+0x1710] ;  /* 0x00171000016a7983 */ /* 0x000ea60000300a00 */
[----:B------:R-:W-:Y:S01]  /*97650*/  IADD3.X R166, R105, R3, RZ, P1, !PT ;  /* 0x0000000369a67210 */ /* 0x000fe20000ffe4ff */
[-C--:B------:R-:W-:Y:S01]  /*97660*/  IADD3 R163, P1, R124, R4.reuse, RZ ;  /* 0x000000047ca37210 */ /* 0x080fe20007f3e0ff */
[----:B------:R-:W3:Y:S04]  /*97670*/  LDL.LU.64 R104, [R1+0x1708] ;  /* 0x0017080001687983 */ /* 0x000ee80000300a00 */
[----:B------:R-:W-:Y:S01]  /*97680*/  IMAD.X R164, R125, 0x1, R3, P1 ;  /* 0x000000017da47824 */ /* 0x000fe200008e0603 */
[----:B------:R-:W-:-:S04]  /*97690*/  IADD3 R161, P1, R102, R4, RZ ;  /* 0x0000000466a17210 */ /* 0x000fc80007f3e0ff */
[----:B------:R-:W-:Y:S02]  /*976a0*/  IADD3.X R162, R103, R3, RZ, P1, !PT ;  /* 0x0000000367a27210 */ /* 0x000fe40000ffe4ff */
[----:B------:R-:W4:Y:S01]  /*976b0*/  LDL.LU.64 R102, [R1+0x1700] ;  /* 0x0017000001667983 */ /* 0x000f220000300a00 */
[----:B------:R-:W-:-:S05]  /*976c0*/  IADD3 R159, P1, R122, R4, RZ ;  /* 0x000000047a9f7210 */ /* 0x000fca0007f3e0ff */
[----:B------:R-:W-:Y:S01]  /*976d0*/  IMAD.X R160, R123, 0x1, R3, P1 ;  /* 0x000000017ba07824 */ /* 0x000fe200008e0603 */
        /* <DEDUP_REMOVED lines=23> */
[-C--:B---3--:R-:W-:Y:S01]  /*97850*/  IADD3 R141, P1, R104, R4.reuse, RZ ;  /* 0x00000004688d7210 */ /* 0x088fe20007f3e0ff */
[----:B------:R-:W2:Y:S03]  /*97860*/  LDL.LU.64 R106, [R1+0x16c0] ;  /* 0x0016c000016a7983 */ /* 0x000ea60000300a00 */
[----:B------:R-:W-:Y:S02]  /*97870*/  IADD3.X R142, R105, R3, RZ, P1, !PT ;  /* 0x00000003698e7210 */ /* 0x000fe40000ffe4ff */
[----:B------:R-:W3:Y:S01]  /*97880*/  LDL.LU.64 R104, [R1+0x16b8] ;  /* 0x0016b80001687983 */ /* 0x000ee20000300a00 */
[----:B----4-:R-:W-:-:S05]  /*97890*/  IADD3 R139, P1, R102, R4, RZ ;  /* 0x00000004668b7210 */ /* 0x010fca0007f3e0ff */
[----:B------:R-:W-:Y:S02]  /*978a0*/  IMAD.X R140, R103, 0x1, R3, P1 ;  /* 0x00000001678c7824 */ /* 0x000fe400008e0603 */
[----:B------:R-:W4:Y:S01]  /*978b0*/  LDL.LU.64 R102, [R1+0x16b0] ;  /* 0x0016b00001667983 */ /* 0x000f220000300a00 */
[----:B------:R-:W-:-:S04]  /*978c0*/  IADD3 R137, P1, R120, R4, RZ ;  /* 0x0000000478897210 */ /* 0x000fc80007f3e0ff */
[----:B------:R-:W-:Y:S02]  /*978d0*/  IADD3.X R138, R121, R3, RZ, P1, !PT ;  /* 0x00000003798a7210 */ /* 0x000fe40000ffe4ff */
[----:B------:R-:W-:-:S05]  /*978e0*/  IADD3 R135, P1, R118, R4, RZ ;  /* 0x0000000476877210 */ /* 0x000fca0007f3e0ff */
[----:B------:R-:W-:Y:S01]  /*978f0*/  IMAD.X R136, R119, 0x1, R3, P1 ;  /* 0x0000000177887824 */ /* 0x000fe200008e0603 */
[----:B------:R-:W-:-:S04]  /*97900*/  IADD3 R133, P1, R116, R4, RZ ;  /* 0x0000000474857210 */ /* 0x000fc80007f3e0ff */
[----:B------:R-:W-:Y:S01]  /*97910*/  IADD3.X R134, R117, R3, RZ, P1, !PT ;  /* 0x0000000375867210 */ /* 0x000fe20000ffe4ff */
[-C--:B------:R-:W-:Y:S01]  /*97920*/  IADD3 R131, P1, R114, R4.reuse, RZ ;  /* 0x0000000472837210 */ /* 0x080fe20007f3e0ff */
[----:B------:R-:W1:Y:S04]  /*97930*/  S2R R170, SR_TID.X ;  /* 0x0000000000aa7919 */ /* 0x000e680000002100 */
[----:B------:R-:W-:Y:S01]  /*97940*/  IMAD.X R132, R115, 0x1, R3, P1 ;  /* 0x0000000173847824 */ /* 0x000fe200008e0603 */
[----:B------:R-:W-:-:S04]  /*97950*/  IADD3 R129, P1, R112, R4, RZ ;  /* 0x0000000470817210 */ /* 0x000fc80007f3e0ff */
[----:B------:R-:W-:Y:S01]  /*97960*/  IADD3.X R130, R113, R3, RZ, P1, !PT ;  /* 0x0000000371827210 */ /* 0x000fe20000ffe4ff */
[----:B------:R-:W-:-:S05]  /*97970*/  IADD3 R127, P1, R110, R4, RZ ;  /* 0x000000046e7f7210 */ /* 0x000fca0007f3e0ff */
[----:B------:R-:W-:Y:S01]  /*97980*/  IMAD.X R128, R111, 0x1, R3, P1 ;  /* 0x000000016f807824 */ /* 0x000fe200008e0603 */
[----:B------:R-:W-:-:S04]  /*97990*/  IADD3 R125, P1, R108, R4, RZ ;  /* 0x000000046c7d7210 */ /* 0x000fc80007f3e0ff */
[----:B------:R-:W-:Y:S02]  /*979a0*/  IADD3.X R126, R109, R3, RZ, P1, !PT ;  /* 0x000000036d7e7210 */ /* 0x000fe40000ffe4ff */
[----:B------:R-:W-:Y:S02]  /*979b0*/  ISETP.GT.AND P2, PT, R0, 0x2b, PT ;  /* 0x0000002b0000780c */ /* 0x000fe40003f44270 */
[----:B-1----:R-:W-:Y:S02]  /*979c0*/  LOP3.LUT R167, R170, 0x1f, RZ, 0xc0, !PT ;  /* 0x0000001faaa77812 */ /* 0x002fe400078ec0ff */
[C---:B------:R-:W-:Y:S02]  /*979d0*/  ISETP.GT.AND P3, PT, R0.reuse, 0x2f, PT ;  /* 0x0000002f0000780c */ /* 0x040fe40003f64270 */
[C---:B------:R-:W-:Y:S02]  /*979e0*/  ISETP.GT.AND P4, PT, R0.reuse, 0x33, PT ;  /* 0x000000330000780c */ /* 0x040fe40003f84270 */
[----:B------:R-:W-:-:S02]  /*979f0*/  ISETP.GT.AND P5, PT, R0, 0x37, PT ;  /* 0x000000370000780c */ /* 0x000fc40003fa4270 */
[----:B------:R-:W-:Y:S02]  /*97a00*/  ISETP.GT.AND P6, PT, R0, 0x3b, PT ;  /* 0x0000003b0000780c */ /* 0x000fe40003fc4270 */
[----:B------:R-:W-:Y:S02]  /*97a10*/  LOP3.LUT R181, R181, R180, RZ, 0x3c, !PT ;  /* 0x000000b4b5b57212 */ /* 0x000fe400078e3cff */
[----:B------:R-:W-:Y:S02]  /*97a20*/  LOP3.LUT R183, R183, R182, RZ, 0x3c, !PT ;  /* 0x000000b6b7b77212 */ /* 0x000fe400078e3cff */
[----:B------:R-:W-:Y:S02]  /*97a30*/  LOP3.LUT R185, R185, R184, RZ, 0x3c, !PT ;  /* 0x000000b8b9b97212 */ /* 0x000fe400078e3cff */
[----:B------:R-:W-:Y:S02]  /*97a40*/  LOP3.LUT R187, R187, R186, RZ, 0x3c, !PT ;  /* 0x000000babbbb7212 */ /* 0x000fe400078e3cff */
[----:B------:R-:W-:-:S02]  /*97a50*/  LOP3.LUT R180, R181, R180, RZ, 0x3c, !PT ;  /* 0x000000b4b5b47212 */ /* 0x000fc400078e3cff */
[----:B------:R-:W-:Y:S02]  /*97a60*/  LOP3.LUT R189, R189, R188, RZ, 0x3c, !PT ;  /* 0x000000bcbdbd7212 */ /* 0x000fe400078e3cff */
[----:B------:R-:W-:Y:S02]  /*97a70*/  LOP3.LUT R182, R183, R182, RZ, 0x3c, !PT ;  /* 0x000000b6b7b67212 */ /* 0x000fe400078e3cff */
[----:B------:R-:W-:Y:S02]  /*97a80*/  LOP3.LUT R191, R191, R190, RZ, 0x3c, !PT ;  /* 0x000000bebfbf7212 */ /* 0x000fe400078e3cff */
[----:B------:R-:W-:Y:S02]  /*97a90*/  LOP3.LUT R184, R185, R184, RZ, 0x3c, !PT ;  /* 0x000000b8b9b87212 */ /* 0x000fe400078e3cff */
[----:B------:R-:W-:Y:S01]  /*97aa0*/  MOV R168, R7 ;  /* 0x0000000700a87202 */ /* 0x000fe20000000f00 */
[----:B------:R-:W-:Y:S01]  /*97ab0*/  IMAD.MOV.U32 R169, RZ, RZ, R2 ;  /* 0x000000ffffa97224 */ /* 0x000fe200078e0002 */
[----:B------:R-:W-:-:S02]  /*97ac0*/  LOP3.LUT R186, R187, R186, RZ, 0x3c, !PT ;  /* 0x000000babbba7212 */ /* 0x000fc400078e3cff */
[----:B------:R-:W-:Y:S02]  /*97ad0*/  LOP3.LUT R181, R181, R180, RZ, 0x3c, !PT ;  /* 0x000000b4b5b57212 */ /* 0x000fe400078e3cff */
[----:B------:R-:W-:Y:S02]  /*97ae0*/  LOP3.LUT R188, R189, R188, RZ, 0x3c, !PT ;  /* 0x000000bcbdbc7212 */ /* 0x000fe400078e3cff */
[----:B------:R-:W-:Y:S02]  /*97af0*/  LOP3.LUT R183, R183, R182, RZ, 0x3c, !PT ;  /* 0x000000b6b7b77212 */ /* 0x000fe400078e3cff */
[----:B------:R-:W-:Y:S02]  /*97b00*/  LOP3.LUT R190, R191, R190, RZ, 0x3c, !PT ;  /* 0x000000bebfbe7212 */ /* 0x000fe400078e3cff */
[----:B------:R-:W-:Y:S02]  /*97b10*/  LOP3.LUT R185, R185, R184, RZ, 0x3c, !PT ;  /* 0x000000b8b9b97212 */ /* 0x000fe400078e3cff */
[----:B------:R-:W-:Y:S01]  /*97b20*/  LOP3.LUT R187, R187, R186, RZ, 0x3c, !PT ;  /* 0x000000babbbb7212 */ /* 0x000fe200078e3cff */
[----:B------:R1:W-:Y:S01]  /*97b30*/  STL.64 [R1+0x19a8], R168 ;  /* 0x0019a8a801007387 */ /* 0x0003e20000100a00 */
[----:B------:R-:W-:Y:S01]  /*97b40*/  LOP3.LUT R189, R189, R188, RZ, 0x3c, !PT ;  /* 0x000000bcbdbd7212 */ /* 0x000fe200078e3cff */
[----:B------:R-:W-:Y:S01]  /*97b50*/  STL.64 [R1+0x19a0], R180 ;  /* 0x0019a0b401007387 */ /* 0x000fe20000100a00 */
[----:B------:R-:W-:Y:S01]  /*97b60*/  LOP3.LUT R191, R191, R190, RZ, 0x3c, !PT ;  /* 0x000000bebfbf7212 */ /* 0x000fe200078e3cff */
[----:B------:R-:W-:Y:S01]  /*97b70*/  STL.64 [R1+0x1998], R182 ;  /* 0x001998b601007387 */ /* 0x000fe20000100a00 */
[----:B------:R-:W-:Y:S01]  /*97b80*/  MOV R118, R193 ;  /* 0x000000c100767202 */ /* 0x000fe20000000f00 */
[----:B------:R-:W-:-:S02]  /*97b90*/  IMAD.MOV.U32 R119, RZ, RZ, R192 ;  /* 0x000000ffff777224 */ /* 0x000fc400078e00c0 */
[----:B------:R-:W-:Y:S01]  /*97ba0*/  STL.64 [R1+0x1990], R184 ;  /* 0x001990b801007387 */ /* 0x000fe20000100a00 */
[----:B------:R-:W-:Y:S01]  /*97bb0*/  MOV R116, R195 ;  /* 0x000000c300747202 */ /* 0x000fe20000000f00 */
[----:B------:R-:W-:Y:S01]  /*97bc0*/  IMAD.MOV.U32 R117, RZ, RZ, R194 ;  /* 0x000000ffff757224 */ /* 0x000fe200078e00c2 */
[----:B------:R-:W-:Y:S01]  /*97bd0*/  STL.64 [R1+0x1988], R186 ;  /* 0x001988ba01007387 */ /* 0x000fe20000100a00 */
[----:B------:R-:W-:Y:S01]  /*97be0*/  MOV R114, R197 ;  /* 0x000000c500727202 */ /* 0x000fe20000000f00 */
[----:B------:R-:W-:Y:S02]  /*97bf0*/  IMAD.MOV.U32 R115, RZ, RZ, R196 ;  /* 0x000000ffff737224 */ /* 0x000fe400078e00c4 */
[----:B------:R-:W-:Y:S01]  /*97c00*/  STL.64 [R1+0x1980], R188 ;  /* 0x001980bc01007387 */ /* 0x000fe20000100a00 */
[----:B------:R-:W-:Y:S01]  /*97c10*/  MOV R112, R199 ;  /* 0x000000c700707202 */ /* 0x000fe20000000f00 */
[----:B------:R-:W-:Y:S01]  /*97c20*/  IMAD.MOV.U32 R113, RZ, RZ, R198 ;  /* 0x000000ffff717224 */ /* 0x000fe200078e00c6 */
[----:B------:R-:W-:Y:S01]  /*97c30*/  STL.64 [R1+0x1978], R190 ;  /* 0x001978be01007387 */ /* 0x000fe20000100a00 */
[----:B------:R-:W-:Y:S01]  /*97c40*/  MOV R110, R201 ;  /* 0x000000c9006e7202 */ /* 0x000fe20000000f00 */
[----:B------:R-:W-:-:S02]  /*97c50*/  IMAD.MOV.U32 R111, RZ, RZ, R200 ;  /* 0x000000ffff6f7224 */ /* 0x000fc400078e00c8 */
[----:B------:R1:W-:Y:S01]  /*97c60*/  STL.64 [R1+0x1970], R118 ;  /* 0x0019707601007387 */ /* 0x0003e20000100a00 */
[----:B------:R-:W-:Y:S01]  /*97c70*/  MOV R108, R203 ;  /* 0x000000cb006c7202 */ /* 0x000fe20000000f00 */
[----:B------:R-:W-:Y:S01]  /*97c80*/  IMAD.MOV.U32 R109, RZ, RZ, R202 ;  /* 0x000000ffff6d7224 */ /* 0x000fe200078e00ca */
[----:B------:R1:W-:Y:S01]  /*97c90*/  STL.64 [R1+0x1968], R116 ;  /* 0x0019687401007387 */ /* 0x0003e20000100a00 */
[----:B------:R1:W-:Y:S02]  /*97ca0*/  STL.64 [R1+0x1960], R114 ;  /* 0x0019607201007387 */ /* 0x0003e40000100a00 */
[----:B------:R1:W-:Y:S02]  /*97cb0*/  STL.64 [R1+0x1958], R112 ;  /* 0x0019587001007387 */ /* 0x0003e40000100a00 */
[----:B------:R1:W-:Y:S01]  /*97cc0*/  STL.64 [R1+0x1950], R110 ;  /* 0x0019506e01007387 */ /* 0x0003e20000100a00 */
[----:B------:R1:W-:Y:S01]  /*97cd0*/  STL.64 [R1+0x1948], R108 ;  /* 0x0019486c01007387 */ /* 0x0003e20000100a00 */
        /* <DEDUP_REMOVED lines=8> */
[----:B---3--:R-:W-:-:S04]  /*97d60*/  IADD3 R121, P1, R104, R4, RZ ;  /* 0x0000000468797210 */ /* 0x008fc80007f3e0ff */
[----:B------:R-:W-:Y:S01]  /*97d70*/  IADD3.X R122, R105, R3, RZ, P1, !PT ;  /* 0x00000003697a7210 */ /* 0x000fe20000ffe4ff */
[----:B------:R-:W-:Y:S01]  /*97d80*/  LOP3.LUT R104, R170, 0x1f, RZ, 0xc0, !PT ;  /* 0x0000001faa687812 */ /* 0x000fe200078ec0ff */
[----:B----4-:R-:W-:Y:S01]  /*97d90*/  IADD3 R120, P1, R102, R4, RZ ;  /* 0x0000000466787210 */ /* 0x010fe20007f3e0ff */
[----:B------:R-:W-:-:S04]  /*97da0*/  LOP3.LUT R102, R167, 0x20, RZ, 0xfc, !PT ;  /* 0x00000020a7667812 */ /* 0x000fc800078efcff */
[----:B------:R-:W-:Y:S01]  /*97db0*/  IMAD.X R4, R103, 0x1, R3, P1 ;  /* 0x0000000167047824 */ /* 0x000fe200008e0603 */
[----:B------:R-:W-:Y:S01]  /*97dc0*/  SEL R103, RZ, 0x4, !P2 ;  /* 0x00000004ff677807 */ /* 0x000fe20005000000 */
[-C--:B------:R-:W-:Y:S01]  /*97dd0*/  ISETP.GE.AND P2, PT, R102, R0.reuse, PT ;  /* 0x000000006600720c */ /* 0x080fe20003f46270 */
[----:B------:R-:W-:Y:S02]  /*97de0*/  SEL R102, RZ, 0x4, !P3 ;  /* 0x00000004ff667807 */ /* 0x000fe40005800000 */
[----:B------:R-:W-:Y:S01]  /*97df0*/  ISETP.GT.AND P1, PT, R0, 0x3f, PT ;  /* 0x0000003f0000780c */ /* 0x000fe20003f24270 */
[----:B------:R-:W-:Y:S01]  /*97e00*/  ISETP.GE.AND P3, PT, R104, R0, PT ;  /* 0x000000006800720c */ /* 0x000fe20003f66270 */
[----:B------:R-:W-:Y:S01]  /*97e10*/  SEL R0, R103, RZ, !P0 ;  /* 0x000000ff67007207 */ /* 0x000fe20004000000 */
[----:B------:R-:W-:-:S03]  /*97e20*/  SEL R103, RZ, 0x4, !P4 ;  /* 0x00000004ff677807 */ /* 0x000fc60006000000 */
[----:B------:R-:W-:Y:S01]  /*97e30*/  ISETP.NE.U32.AND P4, PT, R0, RZ, PT ;  /* 0x000000ff0000720c */ /* 0x000fe20003f85070 */
[----:B------:R-:W-:Y:S01]  /*97e40*/  SEL R0, R102, RZ, !P0 ;  /* 0x000000ff66007207 */ /* 0x000fe20004000000 */
[----:B------:R-:W-:-:S03]  /*97e50*/  SEL R102, RZ, 0x4, !P5 ;  /* 0x00000004ff667807 */ /* 0x000fc60006800000 */
[----:B------:R-:W-:Y:S01]  /*97e60*/  ISETP.NE.U32.AND P5, PT, R0, RZ, PT ;  /* 0x000000ff0000720c */ /* 0x000fe20003fa5070 */
[----:B------:R-:W-:Y:S01]  /*97e70*/  SEL R0, R103, RZ, !P0 ;  /* 0x000000ff67007207 */ /* 0x000fe20004000000 */
[----:B------:R-:W-:-:S03]  /*97e80*/  SEL R103, RZ, 0x4, !P6 ;  /* 0x00000004ff677807 */ /* 0x000fc60007000000 */
[----:B------:R-:W-:Y:S01]  /*97e90*/  ISETP.NE.U32.AND P6, PT, R0, RZ, PT ;  /* 0x000000ff0000720c */ /* 0x000fe20003fc5070 */
[----:B------:R-:W-:Y:S01]  /*97ea0*/  SEL R0, R102, RZ, !P0 ;  /* 0x000000ff66007207 */ /* 0x000fe20004000000 */
[----:B------:R-:W-:Y:S02]  /*97eb0*/  SEL R102, RZ, 0x4, !P1 ;  /* 0x00000004ff667807 */ /* 0x000fe40004800000 */
[----:B------:R-:W-:Y:S01]  /*97ec0*/  SEL R170, RZ, 0x4, P2 ;  /* 0x00000004ffaa7807 */ /* 0x000fe20001000000 */
[----:B------:R1:W-:Y:S01]  /*97ed0*/  LDGSTS.E [R6+0x15800], [R168.64], P4 ;  /* 0x15800000a8067fae */ /* 0x0003e2000a121844 */
[----:B------:R-:W-:Y:S01]  /*97ee0*/  ISETP.NE.U32.AND P1, PT, R0, RZ, PT ;  /* 0x000000ff0000720c */ /* 0x000fe20003f25070 */
[----:B------:R-:W-:Y:S02]  /*97ef0*/  SEL R0, R103, RZ, !P0 ;  /* 0x000000ff67007207 */ /* 0x000fe40004000000 */
[----:B------:R2:W-:Y:S01]  /*97f00*/  LDGSTS.E [R6+0x15880], [R180.64], P4 ;  /* 0x15880000b4067fae */ /* 0x0005e2000a121844 */
[----:B------:R3:W-:Y:S01]  /*97f10*/  LDGSTS.E [R6+0x15900], [R182.64], P4 ;  /* 0x15900000b6067fae */ /* 0x0007e2000a121844 */
[----:B------:R-:W-:-:S02]  /*97f20*/  SEL R167, RZ, 0x4, P3 ;  /* 0x00000004ffa77807 */ /* 0x000fc40001800000 */
[----:B------:R-:W-:Y:S01]  /*97f30*/  ISETP.NE.U32.AND P2, PT, R0, RZ, PT ;  /* 0x000000ff0000720c */ /* 0x000fe20003f45070 */
[----:B------:R-:W-:Y:S01]  /*97f40*/  SEL R0, R102, RZ, !P0 ;  /* 0x000000ff66007207 */ /* 0x000fe20004000000 */
[----:B------:R-:W-:Y:S01]  /*97f50*/  MOV R106, R205 ;  /* 0x000000cd006a7202 */ /* 0x000fe20000000f00 */
[----:B------:R-:W-:Y:S01]  /*97f60*/  IMAD.MOV.U32 R107, RZ, RZ, R204 ;  /* 0x000000ffff6b7224 */ /* 0x000fe200078e00cc */
[----:B------:R4:W-:Y:S01]  /*97f70*/  LDGSTS.E [R6+0x15980], [R184.64], P4 ;  /* 0x15980000b8067fae */ /* 0x0009e2000a121844 */
[----:B------:R1:W-:Y:S01]  /*97f80*/  LDGSTS.E [R6+0x15a00], [R186.64], P4 ;  /* 0x15a00000ba067fae */ /* 0x0003e2000a121844 */
[----:B------:R-:W-:Y:S02]  /*97f90*/  ISETP.NE.U32.AND P3, PT, R0, RZ, PT ;  /* 0x000000ff0000720c */ /* 0x000fe40003f65070 */
[----:B------:R-:W-:Y:S01]  /*97fa0*/  MOV R104, R207 ;  /* 0x000000cf00687202 */ /* 0x000fe20000000f00 */
[----:B------:R-:W-:Y:S01]  /*97fb0*/  IMAD.MOV.U32 R105, RZ, RZ, R206 ;  /* 0x000000ffff697224 */ /* 0x000fe200078e00ce */
[----:B------:R1:W-:Y:S01]  /*97fc0*/  LDGSTS.E [R6+0x15a80], [R188.64], P4 ;  /* 0x15a80000bc067fae */ /* 0x0003e2000a121844 */
[----:B------:R-:W-:Y:S01]  /*97fd0*/  SEL R0, R170, RZ, !P0 ;  /* 0x000000ffaa007207 */ /* 0x000fe20004000000 */
[----:B------:R1:W-:Y:S01]  /*97fe0*/  LDGSTS.E [R6+0x15b00], [R190.64], P4 ;  /* 0x15b00000be067fae */ /* 0x0003e2000a121844 */
[----:B------:R-:W-:Y:S01]  /*97ff0*/  MOV R102, R209 ;  /* 0x000000d100667202 */ /* 0x000fe20000000f00 */
[----:B------:R-:W-:Y:S01]  /*98000*/  IMAD.MOV.U32 R103, RZ, RZ, R208 ;  /* 0x000000ffff677224 */ /* 0x000fe200078e00d0 */
[----:B------:R1:W5:Y:S04]  /*98010*/  LDL.LU R170, [R1+0x4c5c] ;  /* 0x004c5c0001aa7983 */ /* 0x0003680000300800 */
[----:B------:R2:W-:Y:S01]  /*98020*/  LDGSTS.E [R6+0x15b80], [R118.64], P4 ;  /* 0x15b8000076067fae */ /* 0x0005e2000a121844 */
[----:B------:R3:W-:Y:S01]  /*98030*/  STL.64 [R1+0x1940], R106 ;  /* 0x0019406a01007387 */ /* 0x0007e20000100a00 */
[----:B------:R-:W-:Y:S01]  /*98040*/  SEL R2, R167, RZ, !P0 ;  /* 0x000000ffa7027207 */ /* 0x000fe20004000000 */
[----:B------:R3:W-:Y:S01]  /*98050*/  LDGSTS.E [R6+0x15c00], [R116.64], P4 ;  /* 0x15c0000074067fae */ /* 0x0007e2000a121844 */
[----:B------:R2:W5:Y:S04]  /*98060*/  LDL.LU R167, [R1+0x4c58] ;  /* 0x004c580001a77983 */ /* 0x0005680000300800 */
[----:B------:R4:W-:Y:S01]  /*98070*/  LDGSTS.E [R6+0x15c80], [R114.64], P4 ;  /* 0x15c8000072067fae */ /* 0x0009e2000a121844 */
[----:B------:R4:W-:Y:S02]  /*98080*/  STL.64 [R1+0x1938], R104 ;  /* 0x0019386801007387 */ /* 0x0009e40000100a00 */
[----:B------:R4:W-:Y:S02]  /*98090*/  LDGSTS.E [R6+0x15d00], [R112.64], P4 ;  /* 0x15d0000070067fae */ /* 0x0009e4000a121844 */
[----:B-1----:R1:W5:Y:S01]  /*980a0*/  LDL.LU.64 R168, [R1+0x4c50] ;  /* 0x004c500001a87983 */ /* 0x0023620000300a00 */
[----:B------:R1:W-:Y:S01]  /*980b0*/  LDGSTS.E [R6+0x15d80], [R110.64], P4 ;  /* 0x15d800006e067fae */ /* 0x0003e2000a121844 */
[----:B--2---:R-:W-:Y:S01]  /*980c0*/  MOV R118, R211 ;  /* 0x000000d300767202 */ /* 0x004fe20000000f00 */
[----:B------:R-:W-:Y:S01]  /*980d0*/  IMAD.MOV.U32 R119, RZ, RZ, R210 ;  /* 0x000000ffff777224 */ /* 0x000fe200078e00d2 */
[----:B---3--:R-:W-:Y:S01]  /*980e0*/  MOV R116, R221 ;  /* 0x000000dd00747202 */ /* 0x008fe20000000f00 */
[----:B------:R-:W-:Y:S01]  /*980f0*/  IMAD.MOV.U32 R117, RZ, RZ, R220 ;  /* 0x000000ffff757224 */ /* 0x000fe200078e00dc */
[----:B----4-:R-:W-:Y:S01]  /*98100*/  MOV R114, R223 ;  /* 0x000000df00727202 */ /* 0x010fe20000000f00 */
[----:B------:R-:W-:Y:S01]  /*98110*/  IMAD.MOV.U32 R115, RZ, RZ, R222 ;  /* 0x000000ffff737224 */ /* 0x000fe200078e00de */
[----:B------:R-:W-:Y:S01]  /*98120*/  MOV R112, R225 ;  /* 0x000000e100707202 */ /* 0x000fe20000000f00 */
[----:B------:R-:W-:Y:S01]  /*98130*/  IMAD.MOV.U32 R113, RZ, RZ, R224 ;  /* 0x000000ffff717224 */ /* 0x000fe200078e00e0 */
[----:B------:R2:W-:Y:S04]  /*98140*/  STL.64 [R1+0x1930], R102 ;  /* 0x0019306601007387 */ /* 0x0005e80000100a00 */
[----:B------:R3:W-:Y:S01]  /*98150*/  LDGSTS.E [R6+0x15e00], [R108.64], P4 ;  /* 0x15e000006c067fae */ /* 0x0007e2000a121844 */
[----:B-1----:R-:W-:Y:S01]  /*98160*/  MOV R110, R227 ;  /* 0x000000e3006e7202 */ /* 0x002fe20000000f00 */
[----:B------:R-:W-:-:S02]  /*98170*/  IMAD.MOV.U32 R111, RZ, RZ, R226 ;  /* 0x000000ffff6f7224 */ /* 0x000fc400078e00e2 */
[----:B------:R1:W-:Y:S01]  /*98180*/  LDGSTS.E [R6+0x15e80], [R106.64], P4 ;  /* 0x15e800006a067fae */ /* 0x0003e2000a121844 */
[----:B------:R4:W-:Y:S04]  /*98190*/  STL.64 [R1+0x1928], R118 ;  /* 0x0019287601007387 */ /* 0x0009e80000100a00 */
[----:B------:R2:W-:Y:S01]  /*981a0*/  LDGSTS.E [R6+0x15f00], [R104.64], P4 ;  /* 0x15f0000068067fae */ /* 0x0005e2000a121844 */
[----:B------:R4:W-:Y:S02]  /*981b0*/  STL.64 [R1+0x1920], R116 ;  /* 0x0019207401007387 */ /* 0x0009e40000100a00 */
[----:B------:R4:W-:Y:S02]  /*981c0*/  LDGSTS.E [R6+0x15f80], [R102.64], P4 ;  /* 0x15f8000066067fae */ /* 0x0009e4000a121844 */
[----:B------:R4:W-:Y:S01]  /*981d0*/  STL.64 [R1+0x1918], R114 ;  /* 0x0019187201007387 */ /* 0x0009e20000100a00 */
[----:B------:R4:W-:Y:S01]  /*981e0*/  STL.64 [R1+0x1910], R112 ;  /* 0x0019107001007387 */ /* 0x0009e20000100a00 */
[----:B---3--:R-:W-:Y:S01]  /*981f0*/  MOV R108, R229 ;  /* 0x000000e5006c7202 */ /* 0x008fe20000000f00 */
[----:B------:R-:W-:Y:S01]  /*98200*/  IMAD.MOV.U32 R109, RZ, RZ, R228 ;  /* 0x000000ffff6d7224 */ /* 0x000fe200078e00e4 */
[----:B-1----:R-:W-:Y:S01]  /*98210*/  MOV R106, R231 ;  /* 0x000000e7006a7202 */ /* 0x002fe20000000f00 */
[----:B------:R-:W-:Y:S01]  /*98220*/  IMAD.MOV.U32 R107, RZ, RZ, R230 ;  /* 0x000000ffff6b7224 */ /* 0x000fe200078e00e6 */
[----:B--2---:R-:W-:Y:S01]  /*98230*/  MOV R104, R233 ;  /* 0x000000e900687202 */ /* 0x004fe20000000f00 */
[----:B------:R-:W-:Y:S01]  /*98240*/  IMAD.MOV.U32 R105, RZ, RZ, R232 ;  /* 0x000000ffff697224 */ /* 0x000fe200078e00e8 */
[----:B----4-:R-:W-:Y:S01]  /*98250*/  MOV R102, R235 ;  /* 0x000000eb00667202 */ /* 0x010fe20000000f00 */
[----:B------:R-:W-:Y:S01]  /*98260*/  IMAD.MOV.U32 R103, RZ, RZ, R234 ;  /* 0x000000ffff677224 */ /* 0x000fe200078e00ea */
[----:B------:R1:W-:Y:S01]  /*98270*/  STL.64 [R1+0x1908], R110 ;  /* 0x0019086e01007387 */ /* 0x0003e20000100a00 */
[----:B------:R2:W-:Y:S02]  /*98280*/  STL.64 [R1+0x1900], R108 ;  /* 0x0019006c01007387 */ /* 0x0005e40000100a00 */
[----:B------:R3:W-:Y:S02]  /*98290*/  STL.64 [R1+0x18f8], R106 ;  /* 0x0018f86a01007387 */ /* 0x0007e40000100a00 */
[----:B------:R4:W-:Y:S01]  /*982a0*/  STL.64 [R1+0x18f0], R104 ;  /* 0x0018f06801007387 */ /* 0x0009e20000100a00 */
        /* <DEDUP_REMOVED lines=45> */
[----:B------:R-:W-:Y:S01]  /*98580*/  IMAD.MOV.U32 R235, RZ, RZ, R166 ;  /* 0x000000ffffeb7224 */ /* 0x000fe200078e00a6 */
[----:B------:R-:W-:Y:S01]  /*98590*/  MOV R234, R165 ;  /* 0x000000a500ea7202 */ /* 0x000fe20000000f00 */
[----:B------:R1:W5:Y:S01]  /*985a0*/  LDL.LU R166, [R1+0x4c48] ;  /* 0x004c480001a67983 */ /* 0x0003620000300800 */
[----:B------:R1:W5:Y:S01]  /*985b0*/  LDL.LU R165, [R1+0x4c44] ;  /* 0x004c440001a57983 */ /* 0x0003620000300800 */
[----:B------:R1:W-:Y:S02]  /*985c0*/  STL.64 [R1+0x1780], R12 ;  /* 0x0017800c01007387 */ /* 0x0003e40000100a00 */
[----:B------:R-:W-:Y:S01]  /*985d0*/  IMAD.MOV.U32 R233, RZ, RZ, R164 ;  /* 0x000000ffffe97224 */ /* 0x000fe200078e00a4 */
[----:B------:R-:W-:Y:S01]  /*985e0*/  MOV R232, R163 ;  /* 0x000000a300e87202 */ /* 0x000fe20000000f00 */
[----:B------:R1:W5:Y:S01]  /*985f0*/  LDL.LU R164, [R1+0x4c40] ;  /* 0x004c400001a47983 */ /* 0x0003620000300800 */
[----:B------:R1:W5:Y:S02]  /*98600*/  LDL.LU R163, [R1+0x4c3c] ;  /* 0x004c3c0001a37983 */ /* 0x0003640000300800 */
        /* <DEDUP_REMOVED lines=10> */
[----:B------:R-:W-:Y:S02]  /*986b0*/  STL.64 [R1+0x1768], R234 ;  /* 0x001768ea01007387 */ /* 0x000fe40000100a00 */
        /* <DEDUP_REMOVED lines=25> */
[----:B------:R1:W5:Y:S01]  /*98850*/  LDL.LU R148, [R1+0x4c00] ;  /* 0x004c000001947983 */ /* 0x0003620000300800 */
[----:B------:R1:W5:Y:S01]  /*98860*/  LDL.LU R147, [R1+0x4bfc] ;  /* 0x004bfc0001937983 */ /* 0x0003620000300800 */
        /* <DEDUP_REMOVED lines=36> */
[----:B------:R1:W5:Y:S01]  /*98ab0*/  LDL.LU R132, [R1+0x4bc0] ;  /* 0x004bc00001847983 */ /* 0x0003620000300800 */
[----:B------:R1:W5:Y:S01]  /*98ac0*/  LDL.LU R131, [R1+0x4bbc] ;  /* 0x004bbc0001837983 */ /* 0x0003620000300800 */
        /* <DEDUP_REMOVED lines=17> */
[----:B------:R1:W5:Y:S03]  /*98be0*/  LDL.LU R123, [R1+0x4b9c] ;  /* 0x004b9c00017b7983 */ /* 0x0003660000300800 */
[----:B------:R1:W-:Y:S01]  /*98bf0*/  LDGSTS.E [R6+0x17800], [R118.64], P5 ;  /* 0x1780000076067fae */ /* 0x0003e2000a921844 */
[----:B------:R1:W-:Y:S02]  /*98c00*/  STL.64 [R1+0x16d8], R188 ;  /* 0x0016d8bc01007387 */ /* 0x0003e40000100a00 */
[----:B------:R-:W-:-:S02]  /*98c10*/  IMAD.MOV.U32 R193, RZ, RZ, R122 ;  /* 0x000000ffffc17224 */ /* 0x000fc400078e007a */
[----:B------:R1:W-:Y:S01]  /*98c20*/  LDGSTS.E [R6+0x17880], [R116.64], P5 ;  /* 0x1788000074067fae */ /* 0x0003e2000a921844 */
[----:B------:R-:W-:Y:S01]  /*98c30*/  MOV R192, R121 ;  /* 0x0000007900c07202 */ /* 0x000fe20000000f00 */
[----:B------:R1:W5:Y:S04]  /*98c40*/  LDL.LU R122, [R1+0x4b98] ;  /* 0x004b9800017a7983 */ /* 0x0003680000300800 */
[----:B------:R2:W-:Y:S01]  /*98c50*/  LDGSTS.E [R6+0x17900], [R114.64], P5 ;  /* 0x1790000072067fae */ /* 0x0005e2000a921844 */
[----:B------:R1:W5:Y:S02]  /*98c60*/  LDL.LU R121, [R1+0x4b94] ;  /* 0x004b940001797983 */ /* 0x0003640000300800 */
[----:B------:R2:W-:Y:S02]  /*98c70*/  LDGSTS.E [R6+0x17980], [R112.64], P5 ;  /* 0x1798000070067fae */ /* 0x0005e4000a921844 */
[----:B------:R-:W-:Y:S01]  /*98c80*/  STL.64 [R1+0x16d0], R200 ;  /* 0x0016d0c801007387 */ /* 0x000fe20000100a00 */
[----:B------:R-:W-:Y:S01]  /*98c90*/  MOV R194, R120 ;  /* 0x0000007800c27202 */ /* 0x000fe20000000f00 */
[----:B------:R2:W-:Y:S04]  /*98ca0*/  LDGSTS.E [R6+0x17a00], [R110.64], P5 ;  /* 0x17a000006e067fae */ /* 0x0005e8000a921844 */
[----:B------:R2:W5:Y:S01]  /*98cb0*/  LDL.LU R120, [R1+0x4b90] ;  /* 0x004b900001787983 */ /* 0x0005620000300800 */
[----:B------:R2:W-:Y:S02]  /*98cc0*/  LDGSTS.E [R6+0x17a80], [R108.64], P5 ;  /* 0x17a800006c067fae */ /* 0x0005e4000a921844 */
[----:B------:R3:W-:Y:S02]  /*98cd0*/  STL.64 [R1+0x16c8], R190 ;  /* 0x0016c8be01007387 */ /* 0x0007e40000100a00 */
[----:B------:R3:W-:Y:S02]  /*98ce0*/  LDGSTS.E [R6+0x17b00], [R106.64], P5 ;  /* 0x17b000006a067fae */ /* 0x0007e4000a921844 */
[----:B------:R-:W-:Y:S01]  /*98cf0*/  IMAD.MOV.U32 R195, RZ, RZ, R4 ;  /* 0x000000ffffc37224 */ /* 0x000fe200078e0004 */
[----:B-1----:R1:W5:Y:S04]  /*98d00*/  LDL.LU.64 R118, [R1+0x4b88] ;  /* 0x004b880001767983 */ /* 0x0023680000300a00 */
[----:B------:R4:W-:Y:S01]  /*98d10*/  LDGSTS.E [R6+0x17b80], [R104.64], P5 ;  /* 0x17b8000068067fae */ /* 0x0009e2000a921844 */
[----:B------:R-:W-:Y:S02]  /*98d20*/  STL.64 [R1+0x16c0], R198 ;  /* 0x0016c0c601007387 */ /* 0x000fe40000100a00 */
[----:B------:R1:W-:Y:S02]  /*98d30*/  LDGSTS.E [R6+0x17c00], [R102.64], P5 ;  /* 0x17c0000066067fae */ /* 0x0003e4000a921844 */
[----:B------:R1:W5:Y:S01]  /*98d40*/  LDL.LU.64 R116, [R1+0x4b80] ;  /* 0x004b800001747983 */ /* 0x0003620000300a00 */
[----:B------:R1:W-:Y:S04]  /*98d50*/  LDGSTS.E [R6+0x17c80], [R100.64], P5 ;  /* 0x17c8000064067fae */ /* 0x0003e8000a921844 */
[----:B------:R1:W-:Y:S01]  /*98d60*/  STL.64 [R1+0x16b8], R192 ;  /* 0x0016b8c001007387 */ /* 0x0003e20000100a00 */
[----:B------:R1:W-:Y:S02]  /*98d70*/  LDGSTS.E [R6+0x17d00], [R98.64], P5 ;  /* 0x17d0000062067fae */ /* 0x0003e4000a921844 */
[----:B--2---:R2:W5:Y:S02]  /*98d80*/  LDL.LU.64 R114, [R1+0x4b78] ;  /* 0x004b780001727983 */ /* 0x0045640000300a00 */
[----:B------:R1:W-:Y:S01]  /*98d90*/  LDGSTS.E [R6+0x17d80], [R96.64], P5 ;  /* 0x17d8000060067fae */ /* 0x0003e2000a921844 */
[----:B------:R1:W-:Y:S04]  /*98da0*/  STL.64 [R1+0x16b0], R194 ;  /* 0x0016b0c201007387 */ /* 0x0003e80000100a00 */
[----:B------:R2:W-:Y:S01]  /*98db0*/  LDGSTS.E [R6+0x17e00], [R94.64], P5 ;  /* 0x17e000005e067fae */ /* 0x0005e2000a921844 */
[----:B------:R1:W5:Y:S02]  /*98dc0*/  LDL.LU.64 R112, [R1+0x4b70] ;  /* 0x004b700001707983 */ /* 0x0003640000300a00 */
[----:B------:R2:W-:Y:S02]  /*98dd0*/  LDGSTS.E [R6+0x17e80], [R92.64], P5 ;  /* 0x17e800005c067fae */ /* 0x0005e4000a921844 */
[----:B------:R1:W5:Y:S01]  /*98de0*/  LDL.LU.64 R110, [R1+0x4b68] ;  /* 0x004b6800016e7983 */ /* 0x0003620000300a00 */
[----:B------:R2:W-:Y:S04]  /*98df0*/  LDGSTS.E [R6+0x17f00], [R90.64], P5 ;  /* 0x17f000005a067fae */ /* 0x0005e8000a921844 */
[----:B------:R2:W5:Y:S01]  /*98e00*/  LDL.LU.64 R108, [R1+0x4b60] ;  /* 0x004b6000016c7983 */ /* 0x0005620000300a00 */
[----:B------:R2:W-:Y:S02]  /*98e10*/  LDGSTS.E [R6+0x17f80], [R88.64], P5 ;  /* 0x17f8000058067fae */ /* 0x0005e4000a921844 */
[----:B---3--:R3:W5:Y:S02]  /*98e20*/  LDL.LU.64 R106, [R1+0x4b58] ;  /* 0x004b5800016a7983 */ /* 0x0087640000300a00 */
[----:B------:R3:W-:Y:S01]  /*98e30*/  LDGSTS.E [R6+0x19800], [R86.64], P6 ;  /* 0x1980000056067fae */ /* 0x0007e2000b121844 */
[----:B----4-:R4:W5:Y:S04]  /*98e40*/  LDL.LU.64 R104, [R1+0x4b50] ;  /* 0x004b500001687983 */ /* 0x0109680000300a00 */
[----:B------:R3:W-:Y:S01]  /*98e50*/  LDGSTS.E [R6+0x19880], [R84.64], P6 ;  /* 0x1988000054067fae */ /* 0x0007e2000b121844 */
[----:B-1----:R4:W5:Y:S02]  /*98e60*/  LDL.LU.64 R102, [R1+0x4b48] ;  /* 0x004b480001667983 */ /* 0x0029640000300a00 */
[----:B------:R1:W-:Y:S02]  /*98e70*/  LDGSTS.E [R6+0x19900], [R82.64], P6 ;  /* 0x1990000052067fae */ /* 0x0003e4000b121844 */
[----:B------:R4:W5:Y:S01]  /*98e80*/  LDL.LU.64 R100, [R1+0x4b40] ;  /* 0x004b400001647983 */ /* 0x0009620000300a00 */
[----:B------:R1:W-:Y:S04]  /*98e90*/  LDGSTS.E [R6+0x19980], [R80.64], P6 ;  /* 0x1998000050067fae */ /* 0x0003e8000b121844 */
[----:B------:R4:W5:Y:S01]  /*98ea0*/  LDL.LU.64 R98, [R1+0x4b38] ;  /* 0x004b380001627983 */ /* 0x0009620000300a00 */
[----:B------:R1:W-:Y:S02]  /*98eb0*/  LDGSTS.E [R6+0x19a00], [R78.64], P6 ;  /* 0x19a000004e067fae */ /* 0x0003e4000b121844 */
[----:B------:R4:W5:Y:S02]  /*98ec0*/  LDL.LU.64 R96, [R1+0x4b30] ;  /* 0x004b300001607983 */ /* 0x0009640000300a00 */
[----:B------:R1:W-:Y:S01]  /*98ed0*/  LDGSTS.E [R6+0x19a80], [R76.64], P6 ;  /* 0x19a800004c067fae */ /* 0x0003e2000b121844 */
[----:B--2---:R4:W5:Y:S04]  /*98ee0*/  LDL.LU.64 R94, [R1+0x4b28] ;  /* 0x004b2800015e7983 */ /* 0x0049680000300a00 */
        /* <DEDUP_REMOVED lines=9> */
[----:B------:R4:W5:Y:S04]  /*98f80*/  LDL.LU.64 R84, [R1+0x4b00] ;  /* 0x004b000001547983 */ /* 0x0009680000300a00 */
        /* <DEDUP_REMOVED lines=86> */
[----:B------:R-:W-:Y:S01]  /*994f0*/  IMAD.MOV.U32 R7, RZ, RZ, c[0x0][0x18c] ;  /* 0x00006300ff077624 */ /* 0x000fe200078e00ff */
[----:B------:R4:W-:Y:S04]  /*99500*/  LDGSTS.E [R6+0x1fd80], [R200.64], P3 ;  /* 0x1fd80000c8067fae */ /* 0x0009e80009921844 */
[----:B--2---:R-:W2:Y:S01]  /*99510*/  LDL.LU.64 R196, [R1+0x2620] ;  /* 0x0026200001c47983 */ /* 0x004ea20000300a00 */
[----:B-1----:R-:W2:Y:S02]  /*99520*/  LDL.LU.64 R180, [R1+0x2618] ;  /* 0x0026180001b47983 */ /* 0x002ea40000300a00 */
[----:B---3--:R-:W3:Y:S01]  /*99530*/  LDL.LU.64 R182, [R1+0x25a0] ;  /* 0x0025a00001b67983 */ /* 0x008ee20000300a00 */
[----:B------:R1:W-:Y:S01]  /*99540*/  LDGSTS.E [R6+0x1fe00], [R190.64], P3 ;  /* 0x1fe00000be067fae */ /* 0x0003e20009921844 */
[----:B------:R-:W-:-:S03]  /*99550*/  SHF.L.U32 R208, R7, 0x6, RZ ;  /* 0x0000000607d07819 */ /* 0x000fc600000006ff */
[----:B----4-:R-:W4:Y:S01]  /*99560*/  LDL.LU.64 R184, [R1+0x2598] ;  /* 0x0025980001b87983 */ /* 0x010f220000300a00 */
[----:B------:R-:W3:Y:S03]  /*99570*/  LDL.LU.64 R186, [R1+0x2520] ;  /* 0x0025200001ba7983 */ /* 0x000ee60000300a00 */
[----:B------:R2:W-:Y:S04]  /*99580*/  LDGSTS.E [R6+0x1fe80], [R198.64], P3 ;  /* 0x1fe80000c6067fae */ /* 0x0005e80009921844 */
[----:B------:R-:W3:Y:S01]  /*99590*/  LDL.LU.64 R188, [R1+0x2518] ;  /* 0x0025180001bc7983 */ /* 0x000ee20000300a00 */
[----:B------:R1:W-:Y:S02]  /*995a0*/  LDGSTS.E [R6+0x1ff00], [R192.64], P3 ;  /* 0x1ff00000c0067fae */ /* 0x0003e40009921844 */
[----:B------:R-:W-:Y:S01]  /*995b0*/  IMAD.SHL.U32 R208, R208, 0x4, RZ ;  /* 0x00000004d0d07824 */ /* 0x000fe200078e00ff */
[----:B------:R-:W-:Y:S01]  /*995c0*/  ISETP.NE.U32.AND P0, PT, R0, RZ, PT ;  /* 0x000000ff0000720c */ /* 0x000fe20003f05070 */
[----:B------:R1:W-:Y:S04]  /*995d0*/  LDGSTS.E [R6+0x1ff80], [R194.64], P3 ;  /* 0x1ff80000c2067fae */ /* 0x0003e80009921844 */
[----:B-1----:R-:W3:Y:S01]  /*995e0*/  LDL.LU.64 R190, [R1+0x24a0] ;  /* 0x0024a00001be7983 */ /* 0x002ee20000300a00 */
[----:B------:R-:W-:Y:S01]  /*995f0*/  ISETP.NE.U32.AND P4, PT, R2, RZ, PT ;  /* 0x000000ff0200720c */ /* 0x000fe20003f85070 */
[----:B------:R-:W0:Y:S02]  /*99600*/  LDGDEPBAR ;  /* 0x00000000000079af */ /* 0x000e240000000000 */
[----:B------:R-:W4:Y:S01]  /*99610*/  LDL.LU.64 R192, [R1+0x2498] ;  /* 0x0024980001c07983 */ /* 0x000f220000300a00 */
[----:B------:R-:W4:Y:S01]  /*99620*/  LDL.LU.64 R194, [R1+0x2488] ;  /* 0x0024880001c27983 */ /* 0x000f220000300a00 */
[----:B--2---:R-:W-:-:S04]  /*99630*/  IADD3 R0, P1, R196, R208, RZ ;  /* 0x000000d0c4007210 */ /* 0x004fc80007f3e0ff */
[----:B------:R-:W-:Y:S02]  /*99640*/  IADD3.X R7, R197, R5, RZ, P1, !PT ;  /* 0x00000005c5077210 */ /* 0x000fe40000ffe4ff */
[----:B------:R-:W2:Y:S01]  /*99650*/  LDL.LU.64 R196, [R1+0x2480] ;  /* 0x0024800001c47983 */ /* 0x000ea20000300a00 */
[----:B------:R-:W2:Y:S02]  /*99660*/  LDL.LU.64 R198, [R1+0x2478] ;  /* 0x0024780001c67983 */ /* 0x000ea40000300a00 */
[----:B------:R-:W2:Y:S02]  /*99670*/  LDL.LU.64 R200, [R1+0x2470] ;  /* 0x0024700001c87983 */ /* 0x000ea40000300a00 */
[----:B------:R-:W2:Y:S01]  /*99680*/  LDL.LU.64 R202, [R1+0x2468] ;  /* 0x0024680001ca7983 */ /* 0x000ea20000300a00 */
[----:B------:R-:W2:Y:S01]  /*99690*/  LDL.LU.64 R204, [R1+0x2460] ;  /* 0x0024600001cc7983 */ /* 0x000ea20000300a00 */
[----:B------:R-:W2:Y:S02]  /*996a0*/  LDL.LU.64 R206, [R1+0x2458] ;  /* 0x0024580001ce7983 */ /* 0x000ea40000300a00 */
[----:B------:R-:W2:Y:S01]  /*996b0*/  LDL.LU.64 R210, [R1+0x2450] ;  /* 0x0024500001d27983 */ /* 0x000ea20000300a00 */
[----:B------:R-:W-:-:S05]  /*996c0*/  IADD3 R6, P1, R180, R208, RZ ;  /* 0x000000d0b4067210 */ /* 0x000fca0007f3e0ff */
[----:B------:R-:W-:Y:S01]  /*996d0*/  IMAD.X R2, R181, 0x1, R5, P1 ;  /* 0x00000001b5027824 */ /* 0x000fe200008e0605 */
[----:B---3--:R-:W-:-:S04]  /*996e0*/  IADD3 R181, P1, R182, R208, RZ ;  /* 0x000000d0b6b57210 */ /* 0x008fc80007f3e0ff */
[----:B------:R-:W-:Y:S01]  /*996f0*/  IADD3.X R180, R183, R5, RZ, P1, !PT ;  /* 0x00000005b7b47210 */ /* 0x000fe20000ffe4ff */
        /* <DEDUP_REMOVED lines=20> */
[----:B------:R-:W-:Y:S01]  /*99840*/  MOV R226, R0 ;  /* 0x0000000000e27202 */ /* 0x000fe20000000f00 */
[----:B------:R-:W-:Y:S01]  /*99850*/  IMAD.MOV.U32 R227, RZ, RZ, R7 ;  /* 0x000000ffffe37224 */ /* 0x000fe200078e0007 */
[----:B------:R-:W-:Y:S02]  /*99860*/  LOP3.LUT R184, R185, R184, RZ, 0x3c, !PT ;  /* 0x000000b8b9b87212 */ /* 0x000fe400078e3cff */
[----:B------:R-:W-:-:S02]  /*99870*/  LOP3.LUT R193, R193, R192, RZ, 0x3c, !PT ;  /* 0x000000c0c1c17212 */ /* 0x000fc400078e3cff */
[----:B------:R-:W-:Y:S01]  /*99880*/  MOV R224, R6 ;  /* 0x0000000600e07202 */ /* 0x000fe20000000f00 */
[----:B------:R-:W-:Y:S01]  /*99890*/  IMAD.MOV.U32 R225, RZ, RZ, R2 ;  /* 0x000000ffffe17224 */ /* 0x000fe200078e0002 */
[----:B------:R-:W-:Y:S02]  /*998a0*/  LOP3.LUT R186, R187, R186, RZ, 0x3c, !PT ;  /* 0x000000babbba7212 */ /* 0x000fe400078e3cff */
[----:B------:R-:W-:Y:S02]  /*998b0*/  LOP3.LUT R181, R181, R180, RZ, 0x3c, !PT ;  /* 0x000000b4b5b57212 */ /* 0x000fe400078e3cff */
[----:B------:R-:W-:Y:S02]  /*998c0*/  LOP3.LUT R188, R189, R188, RZ, 0x3c, !PT ;  /* 0x000000bcbdbc7212 */ /* 0x000fe400078e3cff */
[----:B------:R-:W-:Y:S02]  /*998d0*/  LOP3.LUT R183, R183, R182, RZ, 0x3c, !PT ;  /* 0x000000b6b7b77212 */ /* 0x000fe400078e3cff */
[----:B------:R-:W-:-:S02]  /*998e0*/  LOP3.LUT R190, R191, R190, RZ, 0x3c, !PT ;  /* 0x000000bebfbe7212 */ /* 0x000fc400078e3cff */
[----:B------:R-:W-:Y:S02]  /*998f0*/  LOP3.LUT R185, R185, R184, RZ, 0x3c, !PT ;  /* 0x000000b8b9b97212 */ /* 0x000fe400078e3cff */
[----:B------:R-:W-:Y:S01]  /*99900*/  LOP3.LUT R192, R193, R192, RZ, 0x3c, !PT ;  /* 0x000000c0c1c07212 */ /* 0x000fe200078e3cff */
[----:B------:R-:W-:Y:S01]  /*99910*/  STL.64 [R1+0x2620], R226 ;  /* 0x002620e201007387 */ /* 0x000fe20000100a00 */
[----:B------:R-:W-:Y:S01]  /*99920*/  LOP3.LUT R187, R187, R186, RZ, 0x3c, !PT ;  /* 0x000000babbbb7212 */ /* 0x000fe200078e3cff */
[----:B------:R-:W-:Y:S01]  /*99930*/  STL.64 [R1+0x2618], R224 ;  /* 0x002618e001007387 */ /* 0x000fe20000100a00 */
[----:B------:R-:W-:Y:S01]  /*99940*/  LOP3.LUT R189, R189, R188, RZ, 0x3c, !PT ;  /* 0x000000bcbdbd7212 */ /* 0x000fe200078e3cff */
[----:B------:R1:W-:Y:S01]  /*99950*/  STL.64 [R1+0x25a0], R180 ;  /* 0x0025a0b401007387 */ /* 0x0003e20000100a00 */
[----:B------:R-:W-:Y:S01]  /*99960*/  LOP3.LUT R191, R191, R190, RZ, 0x3c, !PT ;  /* 0x000000bebfbf7212 */ /* 0x000fe200078e3cff */
[----:B------:R3:W-:Y:S01]  /*99970*/  STL.64 [R1+0x2598], R182 ;  /* 0x002598b601007387 */ /* 0x0007e20000100a00 */
[----:B------:R-:W-:Y:S01]  /*99980*/  LOP3.LUT R193, R193, R192, RZ, 0x3c, !PT ;  /* 0x000000c0c1c17212 */ /* 0x000fe200078e3cff */
[----:B------:R4:W-:Y:S01]  /*99990*/  STL.64 [R1+0x2520], R184 ;  /* 0x002520b801007387 */ /* 0x0009e20000100a00 */
[----:B------:R1:W-:Y:S02]  /*999a0*/  STL.64 [R1+0x2518], R186 ;  /* 0x002518ba01007387 */ /* 0x0003e40000100a00 */
[----:B------:R1:W-:Y:S02]  /*999b0*/  STL.64 [R1+0x24a0], R188 ;  /* 0x0024a0bc01007387 */ /* 0x0003e40000100a00 */
[----:B------:R1:W-:Y:S01]  /*999c0*/  STL.64 [R1+0x2498], R190 ;  /* 0x002498be01007387 */ /* 0x0003e20000100a00 */
[----:B------:R1:W-:Y:S01]  /*999d0*/  STL.64 [R1+0x2488], R192 ;  /* 0x002488c001007387 */ /* 0x0003e20000100a00 */
[----:B--2---:R-:W-:-:S05]  /*999e0*/  IADD3 R195, P1, R196, R208, RZ ;  /* 0x000000d0c4c37210 */ /* 0x004fca0007f3e0ff */
        /* <DEDUP_REMOVED lines=9> */
[----:B------:R-:W-:Y:S02]  /*99a80*/  IADD3 R205, P1, R206, R208, RZ ;  /* 0x000000d0cecd7210 */ /* 0x000fe40007f3e0ff */
[----:B------:R-:W-:Y:S02]  /*99a90*/  LOP3.LUT R197, R197, R196, RZ, 0x3c, !PT ;  /* 0x000000c4c5c57212 */ /* 0x000fe400078e3cff */
[----:B------:R-:W-:Y:S02]  /*99aa0*/  LOP3.LUT R199, R199, R198, RZ, 0x3c, !PT ;  /* 0x000000c6c7c77212 */ /* 0x000fe400078e3cff */
[----:B------:R-:W-:Y:S02]  /*99ab0*/  IADD3.X R204, R207, R5, RZ, P1, !PT ;  /* 0x00000005cfcc7210 */ /* 0x000fe40000ffe4ff */
[----:B------:R-:W-:Y:S02]  /*99ac0*/  LOP3.LUT R201, R201, R200, RZ, 0x3c, !PT ;  /* 0x000000c8c9c97212 */ /* 0x000fe400078e3cff */
[----:B------:R-:W-:Y:S01]  /*99ad0*/  LOP3.LUT R203, R203, R202, RZ, 0x3c, !PT ;  /* 0x000000cacbcb7212 */ /* 0x000fe200078e3cff */
[----:B------:R-:W-:Y:S01]  /*99ae0*/  IADD3 R207, P1, R210, R208, RZ ;  /* 0x000000d0d2cf7210 */ /* 0x000fe20007f3e0ff */
        /* <DEDUP_REMOVED lines=8> */
[----:B------:R-:W-:Y:S01]  /*99b70*/  LOP3.LUT R204, R205, R204, RZ, 0x3c, !PT ;  /* 0x000000cccdcc7212 */ /* 0x000fe200078e3cff */
[----:B------:R-:W-:Y:S01]  /*99b80*/  IMAD.X R206, R211, 0x1, R5, P1 ;  /* 0x00000001d3ce7824 */ /* 0x000fe200008e0605 */
[----:B------:R-:W-:Y:S02]  /*99b90*/  LOP3.LUT R199, R199, R198, RZ, 0x3c, !PT ;  /* 0x000000c6c7c77212 */ /* 0x000fe400078e3cff */
[----:B------:R-:W-:Y:S02]  /*99ba0*/  LOP3.LUT R201, R201, R200, RZ, 0x3c, !PT ;  /* 0x000000c8c9c97212 */ /* 0x000fe400078e3cff */
[----:B------:R-:W-:Y:S01]  /*99bb0*/  LOP3.LUT R203, R203, R202, RZ, 0x3c, !PT ;  /* 0x000000cacbcb7212 */ /* 0x000fe200078e3cff */
[----:B------:R-:W-:Y:S01]  /*99bc0*/  STL.64 [R1+0x2480], R222 ;  /* 0x002480de01007387 */ /* 0x000fe20000100a00 */
[----:B------:R-:W-:Y:S01]  /*99bd0*/  LOP3.LUT R205, R205, R204, RZ, 0x3c, !PT ;  /* 0x000000cccdcd7212 */ /* 0x000fe200078e3cff */
        /* <DEDUP_REMOVED lines=8> */
[----:B------:R-:W2:Y:S03]  /*99c60*/  LDL.LU.64 R194, [R1+0x2610] ;  /* 0x0026100001c27983 */ /* 0x000ea60000300a00 */
[----:B------:R-:W1:Y:S02]  /*99c70*/  S2R R211, SR_TID.X ;  /* 0x0000000000d37919 */ /* 0x000e640000002100 */
[----:B-1----:R-:W-:-:S04]  /*99c80*/  LOP3.LUT R210, R211, 0x1f, RZ, 0xc0, !PT ;  /* 0x0000001fd3d27812 */ /* 0x002fc800078ec0ff */
[----:B------:R-:W-:-:S05]  /*99c90*/  SHF.L.U32 R209, R210, 0x2, RZ ;  /* 0x00000002d2d17819 */ /* 0x000fca00000006ff */
[----:B------:R-:W-:-:S05]  /*99ca0*/  IMAD R0, R252, 0x4000, R209 ;  /* 0x00004000fc007824 */ /* 0x000fca00078e02d1 */
        /* <DEDUP_REMOVED lines=13> */
[----:B-1----:R-:W2:Y:S01]  /*99d80*/  LDL.LU.64 R180, [R1+0x2608] ;  /* 0x0026080001b47983 */ /* 0x002ea20000300a00 */
[----:B---3--:R-:W3:Y:S02]  /*99d90*/  LDL.LU.64 R182, [R1+0x2590] ;  /* 0x0025900001b67983 */ /* 0x008ee40000300a00 */
[----:B----4-:R-:W4:Y:S01]  /*99da0*/  LDL.LU.64 R184, [R1+0x2588] ;  /* 0x0025880001b87983 */ /* 0x010f220000300a00 */
[----:B------:R1:W-:Y:S04]  /*99db0*/  LDGSTS.E [R0+0x43080], [R202.64], P0 ;  /* 0x43080000ca007fae */ /* 0x0003e80008121844 */
[----:B------:R-:W3:Y:S01]  /*99dc0*/  LDL.LU.64 R186, [R1+0x2510] ;  /* 0x0025100001ba7983 */ /* 0x000ee20000300a00 */
[----:B------:R-:W3:Y:S02]  /*99dd0*/  LDL.LU.64 R188, [R1+0x2508] ;  /* 0x0025080001bc7983 */ /* 0x000ee40000300a00 */
[----:B------:R-:W3:Y:S02]  /*99de0*/  LDL.LU.64 R190, [R1+0x2490] ;  /* 0x0024900001be7983 */ /* 0x000ee40000300a00 */
[----:B------:R-:W4:Y:S01]  /*99df0*/  LDL.LU.64 R192, [R1+0x2448] ;  /* 0x0024480001c07983 */ /* 0x000f220000300a00 */
[----:B------:R1:W-:Y:S01]  /*99e00*/  LDGSTS.E [R0+0x43800], [R204.64], P4 ;  /* 0x43800000cc007fae */ /* 0x0003e2000a121844 */
[----:B------:R1:W-:Y:S01]  /*99e10*/  LDGSTS.E [R0+0x43880], [R220.64], P0 ;  /* 0x43880000dc007fae */ /* 0x0003e20008121844 */
[----:B--2---:R-:W-:-:S04]  /*99e20*/  IADD3 R6, P1, R194, R208, RZ ;  /* 0x000000d0c2067210 */ /* 0x004fc80007f3e0ff */
[----:B------:R-:W-:Y:S02]  /*99e30*/  IADD3.X R7, R195, R5, RZ, P1, !PT ;  /* 0x00000005c3077210 */ /* 0x000fe40000ffe4ff */
[----:B------:R-:W2:Y:S01]  /*99e40*/  LDL.LU.64 R194, [R1+0x2408] ;  /* 0x0024080001c27983 */ /* 0x000ea20000300a00 */
[----:B------:R-:W2:Y:S02]  /*99e50*/  LDL.LU.64 R196, [R1+0x2400] ;  /* 0x0024000001c47983 */ /* 0x000ea40000300a00 */
[----:B------:R-:W2:Y:S02]  /*99e60*/  LDL.LU.64 R198, [R1+0x23d0] ;  /* 0x0023d00001c67983 */ /* 0x000ea40000300a00 */
[----:B------:R-:W2:Y:S01]  /*99e70*/  LDL.LU.64 R200, [R1+0x23f8] ;  /* 0x0023f80001c87983 */ /* 0x000ea20000300a00 */
[----:B-1----:R-:W2:Y:S01]  /*99e80*/  LDL.LU.64 R202, [R1+0x23f0] ;  /* 0x0023f00001ca7983 */ /* 0x002ea20000300a00 */
[----:B------:R-:W2:Y:S02]  /*99e90*/  LDL.LU.64 R204, [R1+0x23e8] ;  /* 0x0023e80001cc7983 */ /* 0x000ea40000300a00 */
        /* <DEDUP_REMOVED lines=16> */
[----:B------:R-:W-:Y:S02]  /*99fa0*/  LOP3.LUT R181, R181, R180, RZ, 0x3c, !PT ;  /* 0x000000b4b5b57212 */ /* 0x000fe400078e3cff */
[----:B------:R-:W-:Y:S02]  /*99fb0*/  LOP3.LUT R183, R183, R182, RZ, 0x3c, !PT ;  /* 0x000000b6b7b77212 */ /* 0x000fe400078e3cff */
[----:B------:R-:W-:Y:S02]  /*99fc0*/  LOP3.LUT R185, R185, R184, RZ, 0x3c, !PT ;  /* 0x000000b8b9b97212 */ /* 0x000fe400078e3cff */
[----:B------:R-:W-:Y:S02]  /*99fd0*/  LOP3.LUT R187, R187, R186, RZ, 0x3c, !PT ;  /* 0x000000babbbb7212 */ /* 0x000fe400078e3cff */
[----:B------:R-:W-:Y:S02]  /*99fe0*/  LOP3.LUT R180, R181, R180, RZ, 0x3c, !PT ;  /* 0x000000b4b5b47212 */ /* 0x000fe400078e3cff */
[----:B------:R-:W-:-:S02]  /*99ff0*/  LOP3.LUT R189, R189, R188, RZ, 0x3c, !PT ;  /* 0x000000bcbdbd7212 */ /* 0x000fc400078e3cff */
[----:B------:R-:W-:Y:S02]  /*9a000*/  LOP3.LUT R182, R183, R182, RZ, 0x3c, !PT ;  /* 0x000000b6b7b67212 */ /* 0x000fe400078e3cff */
[----:B------:R-:W-:Y:S01]  /*9a010*/  MOV R230, R6 ;  /* 0x0000000600e67202 */ /* 0x000fe20000000f00 */
[----:B------:R-:W-:Y:S01]  /*9a020*/  IMAD.MOV.U32 R231, RZ, RZ, R7 ;  /* 0x000000ffffe77224 */ /* 0x000fe200078e0007 */
[----:B------:R-:W-:Y:S02]  /*9a030*/  LOP3.LUT R184, R185, R184, RZ, 0x3c, !PT ;  /* 0x000000b8b9b87212 */ /* 0x000fe400078e3cff */
[----:B------:R-:W-:Y:S01]  /*9a040*/  MOV R228, R2 ;  /* 0x0000000200e47202 */ /* 0x000fe20000000f00 */
[----:B------:R-:W-:Y:S01]  /*9a050*/  IMAD.MOV.U32 R229, RZ, RZ, R0 ;  /* 0x000000ffffe57224 */ /* 0x000fe200078e0000 */
[----:B------:R-:W-:Y:S02]  /*9a060*/  LOP3.LUT R186, R187, R186, RZ, 0x3c, !PT ;  /* 0x000000babbba7212 */ /* 0x000fe400078e3cff */
[----:B------:R-:W-:-:S02]  /*9a070*/  LOP3.LUT R181, R181, R180, RZ, 0x3c, !PT ;  /* 0x000000b4b5b57212 */ /* 0x000fc400078e3cff */
[----:B------:R-:W-:Y:S02]  /*9a080*/  LOP3.LUT R188, R189, R188, RZ, 0x3c, !PT ;  /* 0x000000bcbdbc7212 */ /* 0x000fe400078e3cff */
[----:B------:R-:W-:Y:S02]  /*9a090*/  LOP3.LUT R183, R183, R182, RZ, 0x3c, !PT ;  /* 0x000000b6b7b77212 */ /* 0x000fe400078e3cff */
[----:B------:R-:W-:Y:S01]  /*9a0a0*/  LOP3.LUT R185, R185, R184, RZ, 0x3c, !PT ;  /* 0x000000b8b9b97212 */ /* 0x000fe200078e3cff */
[----:B------:R-:W-:Y:S01]  /*9a0b0*/  STL.64 [R1+0x2610], R230 ;  /* 0x002610e601007387 */ /* 0x000fe20000100a00 */
[----:B------:R-:W-:Y:S01]  /*9a0c0*/  LOP3.LUT R187, R187, R186, RZ, 0x3c, !PT ;  /* 0x000000babbbb7212 */ /* 0x000fe200078e3cff */
[----:B------:R-:W-:Y:S01]  /*9a0d0*/  STL.64 [R1+0x2608], R228 ;  /* 0x002608e401007387 */ /* 0x000fe20000100a00 */
[----:B------:R-:W-:Y:S01]  /*9a0e0*/  LOP3.LUT R189, R189, R188, RZ, 0x3c, !PT ;  /* 0x000000bcbdbd7212 */ /* 0x000fe200078e3cff */
[----:B------:R1:W-:Y:S01]  /*9a0f0*/  STL.64 [R1+0x2590], R180 ;  /* 0x002590b401007387 */ /* 0x0003e20000100a00 */
[----:B------:R-:W-:Y:S01]  /*9a100*/  MOV R226, R191 ;  /* 0x000000bf00e27202 */ /* 0x000fe20000000f00 */
[----:B------:R-:W-:-:S02]  /*9a110*/  IMAD.MOV.U32 R227, RZ, RZ, R190 ;  /* 0x000000ffffe37224 */ /* 0x000fc400078e00be */
[----:B------:R3:W-:Y:S01]  /*9a120*/  STL.64 [R1+0x2588], R182 ;  /* 0x002588b601007387 */ /* 0x0007e20000100a00 */
[----:B------:R4:W-:Y:S01]  /*9a130*/  STL.64 [R1+0x2510], R184 ;  /* 0x002510b801007387 */ /* 0x0009e20000100a00 */
[----:B------:R1:W-:Y:S02]  /*9a140*/  STL.64 [R1+0x2508], R186 ;  /* 0x002508ba01007387 */ /* 0x0003e40000100a00 */
[----:B------:R1:W-:Y:S02]  /*9a150*/  STL.64 [R1+0x2490], R188 ;  /* 0x002490bc01007387 */ /* 0x0003e40000100a00 */
[----:B------:R-:W-:Y:S01]  /*9a160*/  STL.64 [R1+0x2448], R226 ;  /* 0x002448e201007387 */ /* 0x000fe20000100a00 */
[----:B--2---:R-:W-:-:S04]  /*9a170*/  IADD3 R193, P1, R194, R208, RZ ;  /* 0x000000d0c2c17210 */ /* 0x004fc80007f3e0ff */
        /* <DEDUP_REMOVED lines=13> */
[----:B------:R-:W-:Y:S02]  /*9a250*/  IADD3 R207, P1, R220, R208, RZ ;  /* 0x000000d0dccf7210 */ /* 0x000fe40007f3e0ff */
[----:B------:R-:W2:Y:S01]  /*9a260*/  S2R R220, SR_TID.X ;  /* 0x0000000000dc7919 */ /* 0x000ea20000002100 */
[----:B------:R-:W-:Y:S02]  /*9a270*/  LOP3.LUT R199, R199, R198, RZ, 0x3c, !PT ;  /* 0x000000c6c7c77212 */ /* 0x000fe400078e3cff */
[----:B------:R-:W-:Y:S02]  /*9a280*/  LOP3.LUT R201, R201, R200, RZ, 0x3c, !PT ;  /* 0x000000c8c9c97212 */ /* 0x000fe400078e3cff */
[----:B------:R-:W-:Y:S01]  /*9a290*/  MOV R224, R193 ;  /* 0x000000c100e07202 */ /* 0x000fe20000000f00 */
[----:B------:R-:W-:Y:S01]  /*9a2a0*/  IMAD.MOV.U32 R225, RZ, RZ, R192 ;  /* 0x000000ffffe17224 */ /* 0x000fe200078e00c0 */
[----:B------:R-:W-:-:S02]  /*9a2b0*/  LOP3.LUT R198, R199, R198, RZ, 0x3c, !PT ;  /* 0x000000c6c7c67212 */ /* 0x000fc400078e3cff */
[----:B------:R-:W-:Y:S01]  /*9a2c0*/  LOP3.LUT R200, R201, R200, RZ, 0x3c, !PT ;  /* 0x000000c8c9c87212 */ /* 0x000fe200078e3cff */
[----:B------:R-:W-:Y:S01]  /*9a2d0*/  IMAD.X R206, R221, 0x1, R5, P1 ;  /* 0x00000001ddce7824 */ /* 0x000fe200008e0605 */
[----:B------:R-:W-:Y:S01]  /*9a2e0*/  MOV R222, R195 ;  /* 0x000000c300de7202 */ /* 0x000fe20000000f00 */
[----:B------:R-:W-:Y:S01]  /*9a2f0*/  IMAD.MOV.U32 R223, RZ, RZ, R194 ;  /* 0x000000ffffdf7224 */ /* 0x000fe200078e00c2 */
[----:B------:R-:W-:Y:S02]  /*9a300*/  MOV R221, R196 ;  /* 0x000000c400dd7202 */ /* 0x000fe40000000f00 */
[----:B------:R-:W-:Y:S02]  /*9a310*/  LOP3.LUT R199, R199, R198, RZ, 0x3c, !PT ;  /* 0x000000c6c7c77212 */ /* 0x000fe400078e3cff */
[----:B------:R-:W-:Y:S01]  /*9a320*/  LOP3.LUT R201, R201, R200, RZ, 0x3c, !PT ;  /* 0x000000c8c9c97212 */ /* 0x000fe200078e3cff */
[----:B------:R-:W-:Y:S01]  /*9a330*/  STL.64 [R1+0x2408], R224 ;  /* 0x002408e001007387 */ /* 0x000fe20000100a00 */
[----:B------:R-:W-:Y:S01]  /*9a340*/  MOV R190, R203 ;  /* 0x000000cb00be7202 */ /* 0x000fe20000000f00 */
[----:B------:R-:W-:Y:S01]  /*9a350*/  IMAD.MOV.U32 R191, RZ, RZ, R202 ;  /* 0x000000ffffbf7224 */ /* 0x000fe200078e00ca */
[----:B--2---:R-:W-:-:S04]  /*9a360*/  LOP3.LUT R220, R220, 0x1f, RZ, 0xc0, !PT ;  /* 0x0000001fdcdc7812 */ /* 0x004fc800078ec0ff */
[----:B------:R-:W-:Y:S01]  /*9a370*/  SHF.L.U32 R232, R220, 0x2, RZ ;  /* 0x00000002dce87819 */ /* 0x000fe200000006ff */
[----:B------:R-:W-:Y:S01]  /*9a380*/  IMAD.MOV.U32 R220, RZ, RZ, R197 ;  /* 0x000000ffffdc7224 */ /* 0x000fe200078e00c5 */
[----:B------:R-:W-:Y:S01]  /*9a390*/  STL.64 [R1+0x2400], R222 ;  /* 0x002400de01007387 */ /* 0x000fe20000100a00 */
[----:B------:R-:W-:Y:S01]  /*9a3a0*/  MOV R192, R205 ;  /* 0x000000cd00c07202 */ /* 0x000fe20000000f00 */
[----:B------:R-:W-:Y:S02]  /*9a3b0*/  IMAD.MOV.U32 R193, RZ, RZ, R204 ;  /* 0x000000ffffc17224 */ /* 0x000fe400078e00cc */
[----:B------:R-:W-:Y:S01]  /*9a3c0*/  STL.64 [R1+0x23d0], R220 ;  /* 0x0023d0dc01007387 */ /* 0x000fe20000100a00 */
[----:B------:R-:W-:Y:S02]  /*9a3d0*/  STL.64 [R1+0x23f8], R198 ;  /* 0x0023f8c601007387 */ /* 0x000fe40000100a00 */
[----:B------:R-:W-:Y:S02]  /*9a3e0*/  STL.64 [R1+0x23f0], R200 ;  /* 0x0023f0c801007387 */ /* 0x000fe40000100a00 */
[----:B------:R3:W-:Y:S01]  /*9a3f0*/  STL.64 [R1+0x23e8], R190 ;  /* 0x0023e8be01007387 */ /* 0x0007e20000100a00 */
[----:B------:R1:W-:Y:S01]  /*9a400*/  STL.64 [R1+0x23e0], R192 ;  /* 0x0023e0c001007387 */ /* 0x0003e20000100a00 */
[----:B------:R-:W2:Y:S01]  /*9a410*/  LDL.LU.64 R194, [R1+0x2600] ;  /* 0x0026000001c27983 */ /* 0x000ea20000300a00 */
[----:B------:R-:W-:-:S02]  /*9a420*/  LOP3.LUT R232, R232, 0x10, RZ, 0x3c, !PT ;  /* 0x00000010e8e87812 */ /* 0x000fc400078e3cff */
[----:B------:R-:W-:Y:S01]  /*9a430*/  MOV R6, R207 ;  /* 0x000000cf00067202 */ /* 0x000fe20000000f00 */
[----:B------:R-:W-:Y:S02]  /*9a440*/  IMAD.MOV.U32 R7, RZ, RZ, R206 ;  /* 0x000000ffff077224 */ /* 0x000fe400078e00ce */
[----:B------:R-:W-:-:S03]  /*9a450*/  IMAD R0, R252, 0x4000, R232 ;  /* 0x00004000fc007824 */ /* 0x000fc600078e02e8 */
[----:B------:R2:W-:Y:S04]  /*9a460*/  STL.64 [R1+0x23d8], R6 ;  /* 0x0023d80601007387 */ /* 0x0005e80000100a00 */
        /* <DEDUP_REMOVED lines=18> */
[----:B------:R-:W3:Y:S03]  /*9a590*/  LDL.LU.64 R188, [R1+0x24f8] ;  /* 0x0024f80001bc7983 */ /* 0x000ee60000300a00 */
[----:B------:R2:W-:Y:S01]  /*9a5a0*/  LDGSTS.E [R0+0x43900], [R6.64], P4 ;  /* 0x4390000006007fae */ /* 0x0005e2000a121844 */
[----:B------:R2:W-:Y:S03]  /*9a5b0*/  LDGSTS.E [R0+0x43980], [R220.64], P0 ;  /* 0x43980000dc007fae */ /* 0x0005e60008121844 */
[----:B------:R-:W4:Y:S04]  /*9a5c0*/  LDL.LU.64 R190, [R1+0x2440] ;  /* 0x0024400001be7983 */ /* 0x000f280000300a00 */
[----:B-1----:R-:W4:Y:S01]  /*9a5d0*/  LDL.LU.64 R192, [R1+0x2438] ;  /* 0x0024380001c07983 */ /* 0x002f220000300a00 */
        /* <DEDUP_REMOVED lines=31> */
[----:B------:R-:W-:Y:S02]  /*9a7d0*/  LOP3.LUT R191, R191, R190, RZ, 0x3c, !PT ;  /* 0x000000bebfbf7212 */ /* 0x000fe400078e3cff */
[----:B------:R-:W-:Y:S01]  /*9a7e0*/  MOV R228, R6 ;  /* 0x0000000600e47202 */ /* 0x000fe20000000f00 */
[----:B------:R-:W-:Y:S01]  /*9a7f0*/  IMAD.MOV.U32 R229, RZ, RZ, R7 ;  /* 0x000000ffffe57224 */ /* 0x000fe200078e0007 */
        /* <DEDUP_REMOVED lines=15> */
[----:B------:R3:W-:Y:S02]  /*9a8f0*/  STL.64 [R1+0x2578], R182 ;  /* 0x002578b601007387 */ /* 0x0007e40000100a00 */
[----:B------:R4:W-:Y:S01]  /*9a900*/  STL.64 [R1+0x2500], R184 ;  /* 0x002500b801007387 */ /* 0x0009e20000100a00 */
[----:B------:R1:W-:Y:S01]  /*9a910*/  STL.64 [R1+0x24f8], R186 ;  /* 0x0024f8ba01007387 */ /* 0x0003e20000100a00 */
[----:B------:R1:W-:Y:S02]  /*9a920*/  STL.64 [R1+0x2440], R188 ;  /* 0x002440bc01007387 */ /* 0x0003e40000100a00 */
[----:B------:R1:W-:Y:S01]  /*9a930*/  STL.64 [R1+0x2438], R190 ;  /* 0x002438be01007387 */ /* 0x0003e20000100a00 */
        /* <DEDUP_REMOVED lines=30> */
[----:B------:R-:W-:Y:S01]  /*9ab20*/  STL.64 [R1+0x2398], R222 ;  /* 0x002398de01007387 */ /* 0x000fe20000100a00 */
[----:B--2---:R-:W-:-:S04]  /*9ab30*/  LOP3.LUT R220, R220, 0x1f, RZ, 0xc0, !PT ;  /* 0x0000001fdcdc7812 */ /* 0x004fc800078ec0ff */
[----:B------:R-:W-:Y:S01]  /*9ab40*/  SHF.L.U32 R230, R220, 0x2, RZ ;  /* 0x00000002dce67819 */ /* 0x000fe200000006ff */
[----:B------:R-:W-:Y:S02]  /*9ab50*/  IMAD.MOV.U32 R220, RZ, RZ, R197 ;  /* 0x000000ffffdc7224 */ /* 0x000fe400078e00c5 */
[----:B------:R-:W-:Y:S01]  /*9ab60*/  IMAD.MOV.U32 R197, RZ, RZ, R202 ;  /* 0x000000ffffc57224 */ /* 0x000fe200078e00ca */
[----:B------:R-:W-:Y:S01]  /*9ab70*/  MOV R192, R205 ;  /* 0x000000cd00c07202 */ /* 0x000fe20000000f00 */
[----:B------:R-:W-:Y:S01]  /*9ab80*/  IMAD.MOV.U32 R193, RZ, RZ, R204 ;  /* 0x000000ffffc17224 */ /* 0x000fe200078e00cc */
[----:B------:R-:W-:Y:S01]  /*9ab90*/  STL.64 [R1+0x2390], R220 ;  /* 0x002390dc01007387 */ /* 0x000fe20000100a00 */
[----:B------:R-:W-:Y:S02]  /*9aba0*/  STL.64 [R1+0x2388], R198 ;  /* 0x002388c601007387 */ /* 0x000fe40000100a00 */
[----:B------:R-:W-:Y:S02]  /*9abb0*/  STL.64 [R1+0x2380], R200 ;  /* 0x002380c801007387 */ /* 0x000fe40000100a00 */
[----:B------:R-:W-:Y:S01]  /*9abc0*/  STL.64 [R1+0x2378], R196 ;  /* 0x002378c401007387 */ /* 0x000fe20000100a00 */
        /* <DEDUP_REMOVED lines=26> */
[----:B------:R-:W3:Y:S01]  /*9ad70*/  LDL.LU.64 R190, [R1+0x2430] ;  /* 0x0024300001be7983 */ /* 0x000ee20000300a00 */
[----:B------:R1:W-:Y:S01]  /*9ad80*/  LDGSTS.E [R0+0x43a00], [R192.64], P4 ;  /* 0x43a00000c0007fae */ /* 0x0003e2000a121844 */
[----:B------:R2:W-:Y:S03]  /*9ad90*/  LDGSTS.E [R0+0x43a80], [R6.64], P0 ;  /* 0x43a8000006007fae */ /* 0x0005e60008121844 */
        /* <DEDUP_REMOVED lines=72> */
[----:B------:R-:W-:Y:S02]  /*9b220*/  MOV R224, R193 ;  /* 0x000000c100e07202 */ /* 0x000fe40000000f00 */
[----:B------:R-:W-:-:S02]  /*9b230*/  LOP3.LUT R196, R197, R196, RZ, 0x3c, !PT ;  /* 0x000000c4c5c47212 */ /* 0x000fc400078e3cff */
[----:B------:R-:W-:Y:S01]  /*9b240*/  LOP3.LUT R198, R199, R198, RZ, 0x3c, !PT ;  /* 0x000000c6c7c67212 */ /* 0x000fe200078e3cff */
[----:B------:R-:W-:Y:S01]  /*9b250*/  IMAD.MOV.U32 R225, RZ, RZ, R192 ;  /* 0x000000ffffe17224 */ /* 0x000fe200078e00c0 */
[----:B------:R-:W-:Y:S01]  /*9b260*/  MOV R222, R195 ;  /* 0x000000c300de7202 */ /* 0x000fe20000000f00 */
[----:B------:R-:W-:Y:S01]  /*9b270*/  IMAD.MOV.U32 R223, RZ, RZ, R194 ;  /* 0x000000ffffdf7224 */ /* 0x000fe200078e00c2 */
[----:B------:R-:W-:Y:S01]  /*9b280*/  LOP3.LUT R197, R197, R196, RZ, 0x3c, !PT ;  /* 0x000000c4c5c57212 */ /* 0x000fe200078e3cff */
[----:B------:R-:W-:Y:S01]  /*9b290*/  IMAD.X R206, R221, 0x1, R5, P1 ;  /* 0x00000001ddce7824 */ /* 0x000fe200008e0605 */
[----:B------:R-:W-:Y:S02]  /*9b2a0*/  LOP3.LUT R199, R199, R198, RZ, 0x3c, !PT ;  /* 0x000000c6c7c77212 */ /* 0x000fe400078e3cff */
[----:B------:R-:W-:Y:S01]  /*9b2b0*/  MOV R221, R200 ;  /* 0x000000c800dd7202 */ /* 0x000fe20000000f00 */
[----:B------:R-:W-:Y:S01]  /*9b2c0*/  STL.64 [R1+0x2360], R224 ;  /* 0x002360e001007387 */ /* 0x000fe20000100a00 */
[----:B--2---:R-:W-:-:S04]  /*9b2d0*/  LOP3.LUT R220, R220, 0x1f, RZ, 0xc0, !PT ;  /* 0x0000001fdcdc7812 */ /* 0x004fc800078ec0ff */
[----:B------:R-:W-:Y:S02]  /*9b2e0*/  SHF.L.U32 R220, R220, 0x2, RZ ;  /* 0x00000002dcdc7819 */ /* 0x000fe400000006ff */
[----:B------:R-:W-:Y:S01]  /*9b2f0*/  MOV R190, R203 ;  /* 0x000000cb00be7202 */ /* 0x000fe20000000f00 */
[----:B------:R-:W-:Y:S01]  /*9b300*/  IMAD.MOV.U32 R191, RZ, RZ, R202 ;  /* 0x000000ffffbf7224 */ /* 0x000fe200078e00ca */
[----:B------:R-:W-:Y:S01]  /*9b310*/  LOP3.LUT R232, R220, 0x30, RZ, 0x3c, !PT ;  /* 0x00000030dce87812 */ /* 0x000fe200078e3cff */
[----:B------:R-:W-:Y:S01]  /*9b320*/  IMAD.MOV.U32 R220, RZ, RZ, R201 ;  /* 0x000000ffffdc7224 */ /* 0x000fe200078e00c9 */
[----:B------:R-:W-:Y:S01]  /*9b330*/  STL.64 [R1+0x2358], R222 ;  /* 0x002358de01007387 */ /* 0x000fe20000100a00 */
[----:B------:R-:W-:Y:S01]  /*9b340*/  MOV R192, R205 ;  /* 0x000000cd00c07202 */ /* 0x000fe20000000f00 */
[----:B------:R-:W-:Y:S02]  /*9b350*/  IMAD.MOV.U32 R193, RZ, RZ, R204 ;  /* 0x000000ffffc17224 */ /* 0x000fe400078e00cc */
[----:B------:R-:W-:Y:S01]  /*9b360*/  STL.64 [R1+0x2328], R196 ;  /* 0x002328c401007387 */ /* 0x000fe20000100a00 */
[----:B------:R-:W-:Y:S01]  /*9b370*/  STL.64 [R1+0x2320], R198 ;  /* 0x002320c601007387 */ /* 0x000fe20000100a00 */
[----:B------:R-:W-:Y:S02]  /*9b380*/  STL.64 [R1+0x2300], R220 ;  /* 0x002300dc01007387 */ /* 0x000fe40000100a00 */
[----:B------:R3:W-:Y:S02]  /*9b390*/  STL.64 [R1+0x2318], R190 ;  /* 0x002318be01007387 */ /* 0x0007e40000100a00 */
[----:B------:R1:W-:Y:S01]  /*9b3a0*/  STL.64 [R1+0x2310], R192 ;  /* 0x002310c001007387 */ /* 0x0003e20000100a00 */
[----:B------:R-:W2:Y:S01]  /*9b3b0*/  LDL.LU.64 R194, [R1+0x25e0] ;  /* 0x0025e00001c27983 */ /* 0x000ea20000300a00 */
[----:B------:R-:W-:Y:S01]  /*9b3c0*/  IMAD R0, R252, 0x4000, R232 ;  /* 0x00004000fc007824 */ /* 0x000fe200078e02e8 */
[----:B------:R-:W-:Y:S01]  /*9b3d0*/  MOV R6, R207 ;  /* 0x000000cf00067202 */ /* 0x000fe20000000f00 */
[----:B------:R-:W-:-:S03]  /*9b3e0*/  IMAD.MOV.U32 R7, RZ, RZ, R206 ;  /* 0x000000ffff077224 */ /* 0x000fc600078e00ce */
[----:B------:R1:W-:Y:S01]  /*9b3f0*/  LDGSTS.E [R0+0x40300], [R230.64], P4 ;  /* 0x40300000e6007fae */ /* 0x0003e2000a121844 */
[----:B------:R1:W-:Y:S03]  /*9b400*/  LDGSTS.E [R0+0x40380], [R228.64], P0 ;  /* 0x40380000e4007fae */ /* 0x0003e60008121844 */
[----:B------:R2:W-:Y:S01]  /*9b410*/  STL.64 [R1+0x2308], R6 ;  /* 0x0023080601007387 */ /* 0x0005e20000100a00 */
        /* <DEDUP_REMOVED lines=15> */
[----:B------:R-:W3:Y:S04]  /*9b510*/  LDL.LU.64 R186, [R1+0x24e0] ;  /* 0x0024e00001ba7983 */ /* 0x000ee80000300a00 */
[----:B------:R-:W3:Y:S04]  /*9b520*/  LDL.LU.64 R188, [R1+0x24d8] ;  /* 0x0024d80001bc7983 */ /* 0x000ee80000300a00 */
[----:B------:R2:W-:Y:S01]  /*9b530*/  LDGSTS.E [R0+0x43b00], [R6.64], P4 ;  /* 0x43b0000006007fae */ /* 0x0005e2000a121844 */
[----:B------:R1:W-:Y:S03]  /*9b540*/  LDGSTS.E [R0+0x43b80], [R220.64], P0 ;  /* 0x43b80000dc007fae */ /* 0x0003e60008121844 */
        /* <DEDUP_REMOVED lines=11> */
[----:B-1----:R-:W2:Y:S01]  /*9b600*/  LDL.LU.64 R220, [R1+0x22b8] ;  /* 0x0022b80001dc7983 */ /* 0x002ea20000300a00 */
        /* <DEDUP_REMOVED lines=181> */
[----:B------:R-:W-:Y:S02]  /*9c160*/  IADD3 R205, P1, R206, R208, RZ ;  /* 0x000000d0cecd7210 */ /* 0x000fe40007f3e0ff */
[----:B------:R-:W-:Y:S02]  /*9c170*/  LOP3.LUT R199, R199, R198, RZ, 0x3c, !PT ;  /* 0x000000c6c7c77212 */ /* 0x000fe400078e3cff */
[----:B------:R-:W-:Y:S02]  /*9c180*/  LOP3.LUT R201, R201, R200, RZ, 0x3c, !PT ;  /* 0x000000c8c9c97212 */ /* 0x000fe400078e3cff */
[----:B------:R-:W-:Y:S01]  /*9c190*/  IADD3.X R204, R207, R5, RZ, P1, !PT ;  /* 0x00000005cfcc7210 */ /* 0x000fe20000ffe4ff */
[----:B------:R-:W-:Y:S01]  /*9c1a0*/  IADD3 R207, P1, R220, R208, RZ ;  /* 0x000000d0dccf7210 */ /* 0x000fe20007f3e0ff */
[----:B------:R-:W-:Y:S02]  /*9c1b0*/  LOP3.LUT R198, R199, R198, RZ, 0x3c, !PT ;  /* 0x000000c6c7c67212 */ /* 0x000fe400078e3cff */
[----:B------:R-:W-:Y:S01]  /*9c1c0*/  MOV R224, R193 ;  /* 0x000000c100e07202 */ /* 0x000fe20000000f00 */
[----:B------:R-:W-:Y:S01]  /*9c1d0*/  IMAD.MOV.U32 R225, RZ, RZ, R192 ;  /* 0x000000ffffe17224 */ /* 0x000fe200078e00c0 */
[----:B------:R-:W-:Y:S01]  /*9c1e0*/  LOP3.LUT R200, R201, R200, RZ, 0x3c, !PT ;  /* 0x000000c8c9c87212 */ /* 0x000fe200078e3cff */
[----:B------:R-:W-:Y:S01]  /*9c1f0*/  IMAD.X R206, R221, 0x1, R5, P1 ;  /* 0x00000001ddce7824 */ /* 0x000fe200008e0605 */
[----:B------:R-:W-:Y:S01]  /*9c200*/  MOV R222, R195 ;  /* 0x000000c300de7202 */ /* 0x000fe20000000f00 */
[----:B------:R-:W-:-:S02]  /*9c210*/  IMAD.MOV.U32 R223, RZ, RZ, R194 ;  /* 0x000000ffffdf7224 */ /* 0x000fc400078e00c2 */
[----:B------:R-:W-:Y:S01]  /*9c220*/  IMAD.MOV.U32 R220, RZ, RZ, R197 ;  /* 0x000000ffffdc7224 */ /* 0x000fe200078e00c5 */
[----:B------:R-:W-:Y:S02]  /*9c230*/  MOV R221, R196 ;  /* 0x000000c400dd7202 */ /* 0x000fe40000000f00 */
[----:B------:R-:W-:Y:S02]  /*9c240*/  LOP3.LUT R199, R199, R198, RZ, 0x3c, !PT ;  /* 0x000000c6c7c77212 */ /* 0x000fe400078e3cff */
[----:B------:R-:W-:Y:S01]  /*9c250*/  LOP3.LUT R201, R201, R200, RZ, 0x3c, !PT ;  /* 0x000000c8c9c97212 */ /* 0x000fe200078e3cff */
[----:B------:R-:W-:Y:S01]  /*9c260*/  STL.64 [R1+0x2340], R224 ;  /* 0x002340e001007387 */ /* 0x000fe20000100a00 */
[----:B------:R-:W-:Y:S01]  /*9c270*/  MOV R196, R203 ;  /* 0x000000cb00c47202 */ /* 0x000fe20000000f00 */
[----:B------:R-:W-:Y:S02]  /*9c280*/  IMAD.MOV.U32 R197, RZ, RZ, R202 ;  /* 0x000000ffffc57224 */ /* 0x000fe400078e00ca */
[----:B------:R-:W-:Y:S01]  /*9c290*/  STL.64 [R1+0x2338], R222 ;  /* 0x002338de01007387 */ /* 0x000fe20000100a00 */
        /* <DEDUP_REMOVED lines=8> */
[----:B------:R-:W-:-:S04]  /*9c320*/  LOP3.LUT R211, R211, 0x1f, RZ, 0xc0, !PT ;  /* 0x0000001fd3d37812 */ /* 0x000fc800078ec0ff */
[----:B------:R-:W-:-:S04]  /*9c330*/  SHF.L.U32 R211, R211, 0x2, RZ ;  /* 0x00000002d3d37819 */ /* 0x000fc800000006ff */
[----:B------:R-:W-:Y:S02]  /*9c340*/  LOP3.LUT R211, R211, 0x50, RZ, 0x3c, !PT ;  /* 0x00000050d3d37812 */ /* 0x000fe400078e3cff */
        /* <DEDUP_REMOVED lines=78> */
[----:B------:R-:W-:Y:S01]  /*9c830*/  SHF.L.U32 R228, R210, 0x2, RZ ;  /* 0x00000002d2e47819 */ /* 0x000fe200000006ff */
        /* <DEDUP_REMOVED lines=110> */
[----:B------:R-:W2:Y:S01]  /*9cf20*/  LDL.LU R208, [R1+0x2698] ;  /* 0x0026980001d07983 */ /* 0x000ea20000300800 */
[----:B------:R-:W-:Y:S02]  /*9cf30*/  LOP3.LUT R185, R185, R184, RZ, 0x3c, !PT ;  /* 0x000000b8b9b97212 */ /* 0x000fe400078e3cff */
[----:B------:R-:W-:Y:S02]  /*9cf40*/  LOP3.LUT R187, R187, R186, RZ, 0x3c, !PT ;  /* 0x000000babbbb7212 */ /* 0x000fe400078e3cff */
[----:B------:R-:W-:Y:S02]  /*9cf50*/  LOP3.LUT R209, R209, 0x70, RZ, 0x3c, !PT ;  /* 0x00000070d1d17812 */ /* 0x000fe400078e3cff */
[----:B------:R-:W-:-:S02]  /*9cf60*/  LOP3.LUT R189, R189, R188, RZ, 0x3c, !PT ;  /* 0x000000bcbdbd7212 */ /* 0x000fc400078e3cff */
[----:B------:R-:W-:Y:S02]  /*9cf70*/  LOP3.LUT R191, R191, R190, RZ, 0x3c, !PT ;  /* 0x000000bebfbf7212 */ /* 0x000fe400078e3cff */
[----:B------:R-:W-:Y:S01]  /*9cf80*/  MOV R224, R6 ;  /* 0x0000000600e07202 */ /* 0x000fe20000000f00 */
[----:B------:R-:W-:Y:S02]  /*9cf90*/  IMAD.MOV.U32 R225, RZ, RZ, R7 ;  /* 0x000000ffffe17224 */ /* 0x000fe400078e0007 */
[----:B------:R-:W-:Y:S01]  /*9cfa0*/  IMAD.MOV.U32 R223, RZ, RZ, R0 ;  /* 0x000000ffffdf7224 */ /* 0x000fe200078e0000 */
[----:B------:R-:W-:Y:S02]  /*9cfb0*/  LOP3.LUT R184, R185, R184, RZ, 0x3c, !PT ;  /* 0x000000b8b9b87212 */ /* 0x000fe400078e3cff */
[----:B------:R-:W-:Y:S02]  /*9cfc0*/  LOP3.LUT R193, R193, R192, RZ, 0x3c, !PT ;  /* 0x000000c0c1c17212 */ /* 0x000fe400078e3cff */
[----:B------:R-:W-:-:S02]  /*9cfd0*/  MOV R222, R2 ;  /* 0x0000000200de7202 */ /* 0x000fc40000000f00 */
[----:B------:R-:W-:Y:S02]  /*9cfe0*/  LOP3.LUT R186, R187, R186, RZ, 0x3c, !PT ;  /* 0x000000babbba7212 */ /* 0x000fe400078e3cff */
[----:B------:R-:W-:Y:S02]  /*9cff0*/  LOP3.LUT R195, R195, R194, RZ, 0x3c, !PT ;  /* 0x000000c2c3c37212 */ /* 0x000fe400078e3cff */
[----:B------:R-:W-:Y:S01]  /*9d000*/  LEA R0, R252, R209, 0xe ;  /* 0x000000d1fc007211 */ /* 0x000fe200078e70ff */
[----:B------:R-:W-:Y:S01]  /*9d010*/  IMAD.X R206, R211, 0x1, R5, P1 ;  /* 0x00000001d3ce7824 */ /* 0x000fe200008e0605 */
        /* <DEDUP_REMOVED lines=10> */
[----:B------:R-:W-:Y:S01]  /*9d0c0*/  LOP3.LUT R201, R201, R200, RZ, 0x3c, !PT ;  /* 0x000000c8c9c97212 */ /* 0x000fe200078e3cff */
[----:B------:R-:W-:Y:S01]  /*9d0d0*/  STL.64 [R1+0x25b0], R224 ;  /* 0x0025b0e001007387 */ /* 0x000fe20000100a00 */
[----:B------:R-:W-:-:S02]  /*9d0e0*/  LOP3.LUT R187, R187, R186, RZ, 0x3c, !PT ;  /* 0x000000babbbb7212 */ /* 0x000fc400078e3cff */
[----:B------:R-:W-:Y:S01]  /*9d0f0*/  LOP3.LUT R194, R195, R194, RZ, 0x3c, !PT ;  /* 0x000000c2c3c27212 */ /* 0x000fe200078e3cff */
[----:B------:R-:W-:Y:S01]  /*9d100*/  IMAD.MOV.U32 R209, RZ, RZ, c[0x0][0x180] ;  /* 0x00006000ffd17624 */ /* 0x000fe200078e00ff */
[----:B------:R-:W-:Y:S01]  /*9d110*/  STL.64 [R1+0x25a8], R222 ;  /* 0x0025a8de01007387 */ /* 0x000fe20000100a00 */
[----:B------:R-:W-:Y:S02]  /*9d120*/  LOP3.LUT R189, R189, R188, RZ, 0x3c, !PT ;  /* 0x000000bcbdbd7212 */ /* 0x000fe400078e3cff */
[----:B------:R-:W-:Y:S01]  /*9d130*/  LOP3.LUT R196, R197, R196, RZ, 0x3c, !PT ;  /* 0x000000c4c5c47212 */ /* 0x000fe200078e3cff */
[----:B------:R1:W-:Y:S01]  /*9d140*/  LDGSTS.E [R0+0x40700], [R224.64], P4 ;  /* 0x40700000e0007fae */ /* 0x0003e2000a121844 */
[----:B------:R-:W-:Y:S01]  /*9d150*/  STL.64 [R1+0x2530], R220 ;  /* 0x002530dc01007387 */ /* 0x000fe20000100a00 */
[----:B------:R-:W-:Y:S02]  /*9d160*/  LOP3.LUT R191, R191, R190, RZ, 0x3c, !PT ;  /* 0x000000bebfbf7212 */ /* 0x000fe400078e3cff */
[----:B------:R-:W-:Y:S01]  /*9d170*/  LOP3.LUT R198, R199, R198, RZ, 0x3c, !PT ;  /* 0x000000c6c7c67212 */ /* 0x000fe200078e3cff */
[----:B------:R1:W-:Y:S04]  /*9d180*/  LDGSTS.E [R0+0x40780], [R222.64], P0 ;  /* 0x40780000de007fae */ /* 0x0003e80008121844 */
[----:B------:R3:W-:Y:S01]  /*9d190*/  STL.64 [R1+0x2528], R210 ;  /* 0x002528d201007387 */ /* 0x0007e20000100a00 */
[----:B------:R-:W-:-:S02]  /*9d1a0*/  LOP3.LUT R193, R193, R192, RZ, 0x3c, !PT ;  /* 0x000000c0c1c17212 */ /* 0x000fc400078e3cff */
[----:B------:R-:W-:Y:S01]  /*9d1b0*/  LOP3.LUT R200, R201, R200, RZ, 0x3c, !PT ;  /* 0x000000c8c9c87212 */ /* 0x000fe200078e3cff */
[----:B------:R1:W-:Y:S01]  /*9d1c0*/  LDGSTS.E [R0+0x40f00], [R220.64], P4 ;  /* 0x40f00000dc007fae */ /* 0x0003e2000a121844 */
[----:B------:R1:W-:Y:S01]  /*9d1d0*/  STL.64 [R1+0x24b0], R184 ;  /* 0x0024b0b801007387 */ /* 0x0003e20000100a00 */
[----:B------:R-:W-:-:S03]  /*9d1e0*/  LOP3.LUT R195, R195, R194, RZ, 0x3c, !PT ;  /* 0x000000c2c3c37212 */ /* 0x000fc600078e3cff */
[----:B------:R3:W-:Y:S01]  /*9d1f0*/  LDGSTS.E [R0+0x40f80], [R210.64], P0 ;  /* 0x40f80000d2007fae */ /* 0x0007e20008121844 */
[----:B------:R1:W-:Y:S01]  /*9d200*/  STL.64 [R1+0x24a8], R186 ;  /* 0x0024a8ba01007387 */ /* 0x0003e20000100a00 */
[----:B------:R-:W-:Y:S01]  /*9d210*/  LOP3.LUT R197, R197, R196, RZ, 0x3c, !PT ;  /* 0x000000c4c5c57212 */ /* 0x000fe200078e3cff */
[----:B------:R1:W-:Y:S01]  /*9d220*/  STL.64 [R1+0x23b0], R188 ;  /* 0x0023b0bc01007387 */ /* 0x0003e20000100a00 */
[----:B------:R-:W-:Y:S01]  /*9d230*/  LOP3.LUT R199, R199, R198, RZ, 0x3c, !PT ;  /* 0x000000c6c7c77212 */ /* 0x000fe200078e3cff */
[----:B------:R1:W-:Y:S01]  /*9d240*/  STL.64 [R1+0x23a8], R190 ;  /* 0x0023a8be01007387 */ /* 0x0003e20000100a00 */
[----:B------:R-:W-:Y:S01]  /*9d250*/  LOP3.LUT R201, R201, R200, RZ, 0x3c, !PT ;  /* 0x000000c8c9c97212 */ /* 0x000fe200078e3cff */
[----:B------:R1:W-:Y:S02]  /*9d260*/  STL.64 [R1+0x22f0], R192 ;  /* 0x0022f0c001007387 */ /* 0x0003e40000100a00 */
[----:B------:R-:W-:Y:S01]  /*9d270*/  IMAD.MOV.U32 R182, RZ, RZ, R203 ;  /* 0x000000ffffb67224 */ /* 0x000fe200078e00cb */
[----:B------:R-:W-:-:S02]  /*9d280*/  MOV R183, R202 ;  /* 0x000000ca00b77202 */ /* 0x000fc40000000f00 */
[----:B---3--:R-:W-:Y:S01]  /*9d290*/  IADD3 R210, R209, 0x3f, RZ ;  /* 0x0000003fd1d27810 */ /* 0x008fe20007ffe0ff */
[----:B------:R1:W-:Y:S01]  /*9d2a0*/  STL.64 [R1+0x22e8], R194 ;  /* 0x0022e8c201007387 */ /* 0x0003e20000100a00 */
[----:B------:R-:W-:Y:S01]  /*9d2b0*/  IMAD.MOV.U32 R180, RZ, RZ, R205 ;  /* 0x000000ffffb47224 */ /* 0x000fe200078e00cd */
[----:B------:R-:W-:Y:S02]  /*9d2c0*/  MOV R181, R204 ;  /* 0x000000cc00b57202 */ /* 0x000fe40000000f00 */
[----:B------:R1:W-:Y:S01]  /*9d2d0*/  LDGSTS.E [R0+0x41700], [R184.64], P4 ;  /* 0x41700000b8007fae */ /* 0x0003e2000a121844 */
[----:B------:R-:W-:Y:S01]  /*9d2e0*/  SHF.R.S32.HI R209, RZ, 0x1f, R210 ;  /* 0x0000001fffd17819 */ /* 0x000fe200000114d2 */
[----:B------:R1:W-:Y:S02]  /*9d2f0*/  STL.64 [R1+0x2290], R196 ;  /* 0x002290c401007387 */ /* 0x0003e40000100a00 */
[----:B------:R-:W-:Y:S01]  /*9d300*/  IMAD.MOV.U32 R6, RZ, RZ, R207 ;  /* 0x000000ffff067224 */ /* 0x000fe200078e00cf */
[----:B------:R-:W-:Y:S01]  /*9d310*/  MOV R7, R206 ;  /* 0x000000ce00077202 */ /* 0x000fe20000000f00 */
[----:B------:R1:W-:Y:S04]  /*9d320*/  LDGSTS.E [R0+0x41780], [R186.64], P0 ;  /* 0x41780000ba007fae */ /* 0x0003e80008121844 */
[----:B------:R1:W-:Y:S01]  /*9d330*/  STL.64 [R1+0x2288], R198 ;  /* 0x002288c601007387 */ /* 0x0003e20000100a00 */
[----:B------:R1:W-:Y:S02]  /*9d340*/  LDGSTS.E [R0+0x41f00], [R188.64], P4 ;  /* 0x41f00000bc007fae */ /* 0x0003e4000a121844 */
[----:B------:R1:W-:Y:S02]  /*9d350*/  STL.64 [R1+0x2250], R200 ;  /* 0x002250c801007387 */ /* 0x0003e40000100a00 */
[----:B------:R1:W-:Y:S01]  /*9d360*/  LDGSTS.E [R0+0x41f80], [R190.64], P0 ;  /* 0x41f80000be007fae */ /* 0x0003e20008121844 */
[----:B------:R1:W-:Y:S04]  /*9d370*/  STL.64 [R1+0x2248], R182 ;  /* 0x002248b601007387 */ /* 0x0003e80000100a00 */
[----:B------:R1:W-:Y:S01]  /*9d380*/  LDGSTS.E [R0+0x42700], [R192.64], P4 ;  /* 0x42700000c0007fae */ /* 0x0003e2000a121844 */
[----:B------:R-:W-:Y:S01]  /*9d390*/  LEA.HI R209, R209, R210, RZ, 0x6 ;  /* 0x000000d2d1d17211 */ /* 0x000fe200078f30ff */
[----:B------:R1:W-:Y:S02]  /*9d3a0*/  STL.64 [R1+0x2230], R180 ;  /* 0x002230b401007387 */ /* 0x0003e40000100a00 */
[----:B------:R1:W-:Y:S01]  /*9d3b0*/  LDGSTS.E [R0+0x42780], [R194.64], P0 ;  /* 0x42780000c2007fae */ /* 0x0003e20008121844 */
[----:B------:R1:W-:Y:S04]  /*9d3c0*/  STL.64 [R1+0x2228], R6 ;  /* 0x0022280601007387 */ /* 0x0003e80000100a00 */
[----:B------:R1:W-:Y:S01]  /*9d3d0*/  LDGSTS.E [R0+0x42f00], [R196.64], P4 ;  /* 0x42f00000c4007fae */ /* 0x0003e2000a121844 */
[----:B------:R1:W-:Y:S02]  /*9d3e0*/  LDGSTS.E [R0+0x42f80], [R198.64], P0 ;  /* 0x42f80000c6007fae */ /* 0x0003e40008121844 */
[----:B------:R1:W-:Y:S01]  /*9d3f0*/  LDGSTS.E [R0+0x43700], [R200.64], P4 ;  /* 0x43700000c8007fae */ /* 0x0003e2000a121844 */
[----:B------:R-:W-:Y:S01]  /*9d400*/  SHF.R.S32.HI R209, RZ, 0x6, R209 ;  /* 0x00000006ffd17819 */ /* 0x000fe200000114d1 */
[----:B------:R1:W-:Y:S01]  /*9d410*/  LDGSTS.E [R0+0x43780], [R182.64], P0 ;  /* 0x43780000b6007fae */ /* 0x0003e20008121844 */
[----:B------:R1:W-:Y:S02]  /*9d420*/  LDGSTS.E [R0+0x43f00], [R180.64], P4 ;  /* 0x43f00000b4007fae */ /* 0x0003e4000a121844 */
[----:B------:R1:W-:Y:S01]  /*9d430*/  LDGSTS.E [R0+0x43f80], [R6.64], P0 ;  /* 0x43f8000006007fae */ /* 0x0003e20008121844 */
[----:B------:R-:W-:Y:S01]  /*9d440*/  MOV R4, c[0x0][0x188] ;  /* 0x0000620000047a02 */ /* 0x000fe20000000f00 */
[----:B------:R-:W0:Y:S04]  /*9d450*/  LDGDEPBAR ;  /* 0x00000000000079af */ /* 0x000e280000000000 */
[----:B------:R-:W-:-:S05]  /*9d460*/  IMAD.SHL.U32 R4, R4, 0x40, RZ ;  /* 0x0000004004047824 */ /* 0x000fca00078e00ff */
[----:B------:R-:W-:Y:S02]  /*9d470*/  SHF.L.U32 R4, R4, 0x2, RZ ;  /* 0x0000000204047819 */ /* 0x000fe400000006ff */
[----:B--2---:R-:W-:-:S05]  /*9d480*/  IADD3 R208, R208, 0x1, RZ ;  /* 0x00000001d0d07810 */ /* 0x004fca0007ffe0ff */
[----:B------:R1:W-:Y:S01]  /*9d490*/  STL [R1+0x2698], R208 ;  /* 0x002698d001007387 */ /* 0x0003e20000100800 */
[----:B------:R-:W-:Y:S11]  /*9d4a0*/  ISETP.NE.U32.AND P0, PT, R208, R209, PT ;  /* 0x000000d1d000720c */ /* 0x000ff60003f05070 */
[----:B------:R-:W-:Y:S02]  /*9d4b0*/  @!UPT UIADD3 URZ, URZ, URZ, URZ ;  /* 0x0000003f3f3ff290 */ /* 0x000fe4000fffe03f */
[----:B-1----:R-:W-:Y:S01]  /*9d4c0*/  @!P0 CALL.REL.NOINC `(.L_x_0) ;  /* 0x0000001000008944 */ /* 0x002fe20003c00000 */
[----:B------:R-:W-:Y:S05]  /*9d4d0*/  BRA `(.L_x_1) ;  /* 0xfff9f6a000007947 */ /* 0x000fea000383ffff */
.L_x_0:
[----:B-----5:R-:W2:Y:S01]  /*9d4e0*/  LDL.LU R7, [R1+0x48d0] ;  /* 0x0048d00001077983 */ /* 0x020ea20000300800 */
[----:B------:R-:W-:-:S04]  /*9d4f0*/  DEPBAR.LE SB0, 0x0 ;  /* 0x000080000000791a */ /* 0x000fc80000000000 */
[----:B------:R-:W1:Y:S04]  /*9d500*/  S2R R6, SR_TID.X ;  /* 0x0000000000067919 */ /* 0x000e680000002100 */
[----:B------:R-:W3:Y:S04]  /*9d510*/  LDL.LU R188, [R1+0xe80] ;  /* 0x000e800001bc7983 */ /* 0x000ee80000300800 */
[----:B------:R-:W3:Y:S04]  /*9d520*/  LDL.LU R189, [R1+0xe84] ;  /* 0x000e840001bd7983 */ /* 0x000ee80000300800 */
[----:B------:R-:W3:Y:S04]  /*9d530*/  LDL.LU R190, [R1+0xe70] ;  /* 0x000e700001be7983 */ /* 0x000ee80000300800 */
[----:B------:R-:W3:Y:S04]  /*9d540*/  LDL.LU R191, [R1+0xe74] ;  /* 0x000e740001bf7983 */ /* 0x000ee80000300800 */
[----:B------:R-:W4:Y:S01]  /*9d550*/  LDL.LU R184, [R1+0xe88] ;  /* 0x000e880001b87983 */ /* 0x000f220000300800 */
[C---:B-1----:R-:W-:Y:S01]  /*9d560*/  SHF.L.U32 R2, R6.reuse, 0x6, RZ ;  /* 0x0000000606027819 */ /* 0x042fe200000006ff */
[----:B------:R-:W-:-:S02]  /*9d570*/  IMAD.SHL.U32 R3, R6, 0x20, RZ ;  /* 0x0000002006037824 */ /* 0x000fc400078e00ff */
[----:B------:R-:W4:Y:S01]  /*9d580*/  LDL.LU R185, [R1+0xe8c] ;  /* 0x000e8c0001b97983 */ /* 0x000f220000300800 */
[----:B------:R-:W-:Y:S01]  /*9d590*/  LOP3.LUT R2, R2, 0x600, RZ, 0xc0, !PT ;  /* 0x0000060002027812 */ /* 0x000fe200078ec0ff */
[C---:B------:R-:W-:Y:S01]  /*9d5a0*/  IMAD.SHL.U32 R4, R6.reuse, 0x4, RZ ;  /* 0x0000000406047824 */ /* 0x040fe200078e00ff */
[----:B------:R-:W-:Y:S01]  /*9d5b0*/  SHF.L.U32 R0, R6, 0x8, RZ ;  /* 0x0000000806007819 */ /* 0x000fe200000006ff */
[----:B------:R-:W4:Y:S01]  /*9d5c0*/  LDL.LU R186, [R1+0xe78] ;  /* 0x000e780001ba7983 */ /* 0x000f220000300800 */
[----:B------:R-:W-:-:S03]  /*9d5d0*/  LOP3.LUT R2, R2, 0x60, R3, 0xf8, !PT ;  /* 0x0000006002027812 */ /* 0x000fc600078ef803 */
[----:B------:R-:W4:Y:S01]  /*9d5e0*/  LDL.LU R187, [R1+0xe7c] ;  /* 0x000e7c0001bb7983 */ /* 0x000f220000300800 */
[----:B------:R-:W-:-:S03]  /*9d5f0*/  LOP3.LUT R6, R6, 0x1f, RZ, 0xc0, !PT ;  /* 0x0000001f06067812 */ /* 0x000fc600078ec0ff */
[----:B------:R-:W4:Y:S01]  /*9d600*/  LDL.LU R180, [R1+0x1480] ;  /* 0x0014800001b47983 */ /* 0x000f220000300800 */
[----:B------:R-:W-:-:S03]  /*9d610*/  LOP3.LUT R0, R0, 0x600, RZ, 0xc0, !PT ;  /* 0x0000060000007812 */ /* 0x000fc600078ec0ff */
[----:B------:R-:W4:Y:S01]  /*9d620*/  LDL.LU R181, [R1+0x1484] ;  /* 0x0014840001b57983 */ /* 0x000f220000300800 */
[----:B------:R-:W-:-:S03]  /*9d630*/  LOP3.LUT R2, R2, 0x70, R4, 0x78, !PT ;  /* 0x0000007002027812 */ /* 0x000fc600078e7804 */
[----:B------:R-:W4:Y:S01]  /*9d640*/  LDL.LU R182, [R1+0x1470] ;  /* 0x0014700001b67983 */ /* 0x000f220000300800 */
[----:B------:R-:W-:-:S03]  /*9d650*/  LEA R0, R6, R0, 0x4 ;  /* 0x0000000006007211 */ /* 0x000fc600078e20ff */
[----:B------:R-:W4:Y:S04]  /*9d660*/  LDL.LU R183, [R1+0x1474] ;  /* 0x0014740001b77983 */ /* 0x000f280000300800 */
[----:B------:R-:W4:Y:S04]  /*9d670*/  LDL.LU R4, [R1+0x1488] ;  /* 0x0014880001047983 */ /* 0x000f280000300800 */
[----:B------:R-:W4:Y:S04]  /*9d680*/  LDL.LU R5, [R1+0x148c] ;  /* 0x00148c0001057983 */ /* 0x000f280000300800 */
[----:B------:R-:W4:Y:S04]  /*9d690*/  LDL.LU R6, [R1+0x1478] ;  /* 0x0014780001067983 */ /* 0x000f280000300800 */
[----:B------:R-:W-:Y:S01]  /*9d6a0*/  BAR.SYNC.DEFER_BLOCKING 0x0 ;  /* 0x0000000000007b1d */ /* 0x000fe20000010000 */
[----:B--2---:R-:W-:-:S05]  /*9d6b0*/  ISETP.GE.AND P1, PT, R7, c[0x0][0x17c], PT ;  /* 0x00005f0007007a0c */ /* 0x004fca0003f26270 */
[----:B------:R-:W2:Y:S04]  /*9d6c0*/  LDL.LU R7, [R1+0x147c] ;  /* 0x00147c0001077983 */ /* 0x000ea80000300800 */
[----:B---3--:R1:W-:Y:S04]  /*9d6d0*/  STS.128 [R2], R188 ;  /* 0x000000bc02007388 */ /* 0x0083e80000000c00 */
[----:B-1----:R-:W3:Y:S04]  /*9d6e0*/  LDL.LU R188, [R1+0xe00] ;  /* 0x000e000001bc7983 */ /* 0x002ee80000300800 */
[----:B------:R-:W3:Y:S04]  /*9d6f0*/  LDL.LU R189, [R1+0xe04] ;  /* 0x000e040001bd7983 */ /* 0x000ee80000300800 */
[----:B------:R-:W3:Y:S04]  /*9d700*/  LDL.LU R190, [R1+0xdf0] ;  /* 0x000df00001be7983 */ /* 0x000ee80000300800 */
[----:B----4-:R1:W-:Y:S04]  /*9d710*/  STS.128 [R2+0x80], R184 ;  /* 0x000080b802007388 */ /* 0x0103e80000000c00 */
[----:B------:R-:W3:Y:S04]  /*9d720*/  LDL.LU R191, [R1+0xdf4] ;  /* 0x000df40001bf7983 */ /* 0x000ee80000300800 */
[----:B------:R4:W-:Y:S04]  /*9d730*/  STS.128 [R2+0x100], R180 ;  /* 0x000100b402007388 */ /* 0x0009e80000000c00 */
[----:B-1----:R-:W3:Y:S04]  /*9d740*/  LDL.LU R184, [R1+0xe08] ;  /* 0x000e080001b87983 */ /* 0x002ee80000300800 */
[----:B------:R-:W3:Y:S04]  /*9d750*/  LDL.LU R185, [R1+0xe0c] ;  /* 0x000e0c0001b97983 */ /* 0x000ee80000300800 */
[----:B------:R-:W3:Y:S04]  /*9d760*/  LDL.LU R186, [R1+0xdf8] ;  /* 0x000df80001ba7983 */ /* 0x000ee80000300800 */
[----:B------:R-:W3:Y:S04]  /*9d770*/  LDL.LU R187, [R1+0xdfc] ;  /* 0x000dfc0001bb7983 */ /* 0x000ee80000300800 */
[----:B----4-:R-:W3:Y:S04]  /*9d780*/  LDL.LU R180, [R1+0x1410] ;  /* 0x0014100001b47983 */ /* 0x010ee80000300800 */
[----:B------:R-:W3:Y:S04]  /*9d790*/  LDL.LU R181, [R1+0x1414] ;  /* 0x0014140001b57983 */ /* 0x000ee80000300800 */
[----:B------:R-:W3:Y:S04]  /*9d7a0*/  LDL.LU R182, [R1+0x1400] ;  /* 0x0014000001b67983 */ /* 0x000ee80000300800 */
[----:B------:R-:W3:Y:S04]  /*9d7b0*/  LDL.LU R183, [R1+0x1404] ;  /* 0x0014040001b77983 */ /* 0x000ee80000300800 */
[----:B--2---:R1:W-:Y:S01]  /*9d7c0*/  STS.128 [R2+0x180], R4 ;  /* 0x0001800402007388 */ /* 0x0043e20000000c00 */
[----:B------:R-:W-:-:S06]  /*9d7d0*/  NOP ;  /* 0x0000000000007918 */ /* 0x000fcc0000000000 */
[----:B------:R-:W2:Y:S04]  /*9d7e0*/  LDS.128 R192, [R0] ;  /* 0x0000000000c07984 */ /* 0x000ea80000000c00 */
[----:B-1----:R-:W4:Y:S04]  /*9d7f0*/  LDL.LU R4, [R1+0x1418] ;  /* 0x0014180001047983 */ /* 0x002f280000300800 */
[----:B------:R-:W4:Y:S04]  /*9d800*/  LDL.LU R5, [R1+0x141c] ;  /* 0x00141c0001057983 */ /* 0x000f280000300800 */
[----:B------:R-:W4:Y:S04]  /*9d810*/  LDL.LU R6, [R1+0x1408] ;  /* 0x0014080001067983 */ /* 0x000f280000300800 */
[----:B------:R-:W4:Y:S01]  /*9d820*/  LDL.LU R7, [R1+0x140c] ;  /* 0x00140c0001077983 */ /* 0x000f220000300800 */
[----:B------:R-:W-:-:S02]  /*9d830*/  LOP3.LUT R252, R0, 0x20, RZ, 0x3c, !PT ;  /* 0x0000002000fc7812 */ /* 0x000fc400078e3cff */
[C---:B------:R-:W-:Y:S02]  /*9d840*/  LOP3.LUT R229, R0.reuse, 0x40, RZ, 0x3c, !PT ;  /* 0x0000004000e57812 */ /* 0x040fe400078e3cff */
[----:B------:R-:W-:Y:S01]  /*9d850*/  LOP3.LUT R3, R0, 0x60, RZ, 0x3c, !PT ;  /* 0x0000006000037812 */ /* 0x000fe200078e3cff */
[----:B------:R-:W1:Y:S04]  /*9d860*/  LDS.128 R200, [R252] ;  /* 0x00000000fcc87984 */ /* 0x000e680000000c00 */
[----:B------:R-:W3:Y:S04]  /*9d870*/  LDS.128 R196, [R229] ;  /* 0x00000000e5c47984 */ /* 0x000ee80000000c00 */
[----:B--2---:R-:W-:Y:S01]  /*9d880*/  STL [R1+0x484], R193 ;  /* 0x000484c101007387 */ /* 0x004fe20000100800 */
[----:B------:R-:W-:-:S03]  /*9d890*/  IMAD.MOV.U32 R228, RZ, RZ, R192 ;  /* 0x000000ffffe47224 */ /* 0x000fc600078e00c0 */
[----:B------:R-:W-:Y:S04]  /*9d8a0*/  STL.64 [R1+0x488], R194 ;  /* 0x000488c201007387 */ /* 0x000fe80000100a00 */
[----:B------:R-:W2:Y:S01]  /*9d8b0*/  LDS.128 R192, [R3] ;  /* 0x0000000003c07984 */ /* 0x000ea20000000c00 */
[----:B------:R-:W-:-:S06]  /*9d8c0*/  NOP ;  /* 0x0000000000007918 */ /* 0x000fcc0000000000 */
[----:B---3--:R3:W-:Y:S04]  /*9d8d0*/  STS.128 [R2], R188 ;  /* 0x000000bc02007388 */ /* 0x0087e80000000c00 */
[----:B-1----:R-:W-:Y:S04]  /*9d8e0*/  STL.64 [R1+0x5c0], R200 ;  /* 0x0005c0c801007387 */ /* 0x002fe80000100a00 */
[----:B------:R-:W-:Y:S04]  /*9d8f0*/  STL.64 [R1+0x5c8], R202 ;  /* 0x0005c8ca01007387 */ /* 0x000fe80000100a00 */
[----:B------:R-:W-:Y:S04]  /*9d900*/  STL.64 [R1+0x650], R196 ;  /* 0x000650c401007387 */ /* 0x000fe80000100a00 */
[----:B------:R-:W-:Y:S04]  /*9d910*/  STL.64 [R1+0x658], R198 ;  /* 0x000658c601007387 */ /* 0x000fe80000100a00 */
[----:B------:R1:W-:Y:S04]  /*9d920*/  STS.128 [R2+0x80], R184 ;  /* 0x000080b802007388 */ /* 0x0003e80000000c00 */
[----:B--2---:R-:W-:Y:S04]  /*9d930*/  STL.64 [R1+0x6b0], R192 ;  /* 0x0006b0c001007387 */ /* 0x004fe80000100a00 */
[----:B------:R-:W-:Y:S04]  /*9d940*/  STL.64 [R1+0x6b8], R194 ;  /* 0x0006b8c201007387 */ /* 0x000fe80000100a00 */
[----:B---3--:R-:W2:Y:S04]  /*9d950*/  LDL.LU R188, [R1+0xd80] ;  /* 0x000d800001bc7983 */ /* 0x008ea80000300800 */
[----:B------:R-:W2:Y:S04]  /*9d960*/  LDL.LU R189, [R1+0xd84] ;  /* 0x000d840001bd7983 */ /* 0x000ea80000300800 */
[----:B------:R-:W2:Y:S04]  /*9d970*/  LDL.LU R190, [R1+0xd70] ;  /* 0x000d700001be7983 */ /* 0x000ea80000300800 */
[----:B------:R-:W2:Y:S04]  /*9d980*/  LDL.LU R191, [R1+0xd74] ;  /* 0x000d740001bf7983 */ /* 0x000ea80000300800 */
[----:B-1----:R-:W2:Y:S04]  /*9d990*/  LDL.LU R184, [R1+0xd88] ;  /* 0x000d880001b87983 */ /* 0x002ea80000300800 */
[----:B------:R-:W2:Y:S04]  /*9d9a0*/  LDL.LU R185, [R1+0xd8c] ;  /* 0x000d8c0001b97983 */ /* 0x000ea80000300800 */
[----:B------:R-:W2:Y:S04]  /*9d9b0*/  LDL.LU R186, [R1+0xd78] ;  /* 0x000d780001ba7983 */ /* 0x000ea80000300800 */
[----:B------:R1:W-:Y:S04]  /*9d9c0*/  STS.128 [R2+0x100], R180 ;  /* 0x000100b402007388 */ /* 0x0003e80000000c00 */
[----:B------:R-:W2:Y:S04]  /*9d9d0*/  LDL.LU R187, [R1+0xd7c] ;  /* 0x000d7c0001bb7983 */ /* 0x000ea80000300800 */
[----:B-1----:R-:W2:Y:S04]  /*9d9e0*/  LDL.LU R180, [R1+0x1390] ;  /* 0x0013900001b47983 */ /* 0x002ea80000300800 */
[----:B------:R-:W2:Y:S04]  /*9d9f0*/  LDL.LU R181, [R1+0x1394] ;  /* 0x0013940001b57983 */ /* 0x000ea80000300800 */
[----:B------:R-:W2:Y:S04]  /*9da00*/  LDL.LU R182, [R1+0x1380] ;  /* 0x0013800001b67983 */ /* 0x000ea80000300800 */
[----:B------:R-:W2:Y:S04]  /*9da10*/  LDL.LU R183, [R1+0x1384] ;  /* 0x0013840001b77983 */ /* 0x000ea80000300800 */
[----:B----4-:R1:W-:Y:S01]  /*9da20*/  STS.128 [R2+0x180], R4 ;  /* 0x0001800402007388 */ /* 0x0103e20000000c00 */
[----:B------:R-:W-:-:S06]  /*9da30*/  NOP ;  /* 0x0000000000007918 */ /* 0x000fcc0000000000 */
[----:B------:R-:W4:Y:S04]  /*9da40*/  LDS.128 R192, [R0] ;  /* 0x0000000000c07984 */ /* 0x000f280000000c00 */
[----:B------:R-:W4:Y:S04]  /*9da50*/  LDS.128 R200, [R252] ;  /* 0x00000000fcc87984 */ /* 0x000f280000000c00 */
[----:B------:R-:W4:Y:S04]  /*9da60*/  LDS.128 R196, [R229] ;  /* 0x00000000e5c47984 */ /* 0x000f280000000c00 */
[----:B-1----:R-:W3:Y:S04]  /*9da70*/  LDL.LU R4, [R1+0x1398] ;  /* 0x0013980001047983 */ /* 0x002ee80000300800 */
[----:B------:R-:W3:Y:S04]  /*9da80*/  LDL.LU R5, [R1+0x139c] ;  /* 0x00139c0001057983 */ /* 0x000ee80000300800 */
[----:B------:R-:W3:Y:S04]  /*9da90*/  LDL.LU R6, [R1+0x1388] ;  /* 0x0013880001067983 */ /* 0x000ee80000300800 */
[----:B------:R-:W3:Y:S04]  /*9daa0*/  LDL.LU R7, [R1+0x138c] ;  /* 0x00138c0001077983 */ /* 0x000ee80000300800 */
[----:B----4-:R-:W-:Y:S01]  /*9dab0*/  STL [R1+0x3f4], R193 ;  /* 0x0003f4c101007387 */ /* 0x010fe20000100800 */
[----:B------:R-:W-:-:S03]  /*9dac0*/  MOV R227, R192 ;  /* 0x000000c000e37202 */ /* 0x000fc60000000f00 */
[----:B------:R-:W-:Y:S04]  /*9dad0*/  STL.64 [R1+0x3f8], R194 ;  /* 0x0003f8c201007387 */ /* 0x000fe80000100a00 */
[----:B------:R-:W1:Y:S01]  /*9dae0*/  LDS.128 R192, [R3] ;  /* 0x0000000003c07984 */ /* 0x000e620000000c00 */
[----:B------:R-:W-:-:S06]  /*9daf0*/  NOP ;  /* 0x0000000000007918 */ /* 0x000fcc0000000000 */
[----:B------:R-:W-:Y:S04]  /*9db00*/  STL.64 [R1+0x590], R200 ;  /* 0x000590c801007387 */ /* 0x000fe80000100a00 */
[----:B------:R-:W-:Y:S04]  /*9db10*/  STL.64 [R1+0x598], R202 ;  /* 0x000598ca01007387 */ /* 0x000fe80000100a00 */
[----:B------:R-:W-:Y:S04]  /*9db20*/  STL.64 [R1+0x630], R196 ;  /* 0x000630c401007387 */ /* 0x000fe80000100a00 */
[----:B------:R-:W-:Y:S04]  /*9db30*/  STL.64 [R1+0x638], R198 ;  /* 0x000638c601007387 */ /* 0x000fe80000100a00 */
[----:B--2---:R2:W-:Y:S04]  /*9db40*/  STS.128 [R2], R188 ;  /* 0x000000bc02007388 */ /* 0x0045e80000000c00 */
[----:B-1----:R-:W-:Y:S04]  /*9db50*/  STL.64 [R1+0x6a0], R192 ;  /* 0x0006a0c001007387 */ /* 0x002fe80000100a00 */
[----:B------:R-:W-:Y:S04]  /*9db60*/  STL.64 [R1+0x6a8], R194 ;  /* 0x0006a8c201007387 */ /* 0x000fe80000100a00 */
[----:B--2---:R-:W2:Y:S04]  /*9db70*/  LDL.LU R188, [R1+0x540] ;  /* 0x0005400001bc7983 */ /* 0x004ea80000300800 */
[----:B------:R-:W2:Y:S04]  /*9db80*/  LDL.LU R189, [R1+0x544] ;  /* 0x0005440001bd7983 */ /* 0x000ea80000300800 */
[----:B------:R-:W2:Y:S04]  /*9db90*/  LDL.LU R190, [R1+0x530] ;  /* 0x0005300001be7983 */ /* 0x000ea80000300800 */
[----:B------:R1:W-:Y:S04]  /*9dba0*/  STS.128 [R2+0x80], R184 ;  /* 0x000080b802007388 */ /* 0x0003e80000000c00 */
        /* <DEDUP_REMOVED lines=10> */
[----:B---3--:R1:W-:Y:S01]  /*9dc50*/  STS.128 [R2+0x180], R4 ;  /* 0x0001800402007388 */ /* 0x0083e20000000c00 */
[----:B------:R-:W-:-:S06]  /*9dc60*/  NOP ;  /* 0x0000000000007918 */ /* 0x000fcc0000000000 */
[----:B------:R-:W3:Y:S04]  /*9dc70*/  LDS.128 R192, [R0] ;  /* 0x0000000000c07984 */ /* 0x000ee80000000c00 */
[----:B------:R-:W3:Y:S04]  /*9dc80*/  LDS.128 R200, [R252] ;  /* 0x00000000fcc87984 */ /* 0x000ee80000000c00 */
[----:B------:R-:W3:Y:S04]  /*9dc90*/  LDS.128 R196, [R229] ;  /* 0x00000000e5c47984 */ /* 0x000ee80000000c00 */
[----:B-1----:R-:W4:Y:S04]  /*9dca0*/  LDL.LU R4, [R1+0x1328] ;  /* 0x0013280001047983 */ /* 0x002f280000300800 */
[----:B------:R-:W4:Y:S04]  /*9dcb0*/  LDL.LU R5, [R1+0x132c] ;  /* 0x00132c0001057983 */ /* 0x000f280000300800 */
[----:B------:R-:W4:Y:S04]  /*9dcc0*/  LDL.LU R6, [R1+0x1318] ;  /* 0x0013180001067983 */ /* 0x000f280000300800 */
[----:B------:R-:W4:Y:S04]  /*9dcd0*/  LDL.LU R7, [R1+0x131c] ;  /* 0x00131c0001077983 */ /* 0x000f280000300800 */
[----:B---3--:R-:W-:Y:S01]  /*9dce0*/  STL [R1+0x3a4], R193 ;  /* 0x0003a4c101007387 */ /* 0x008fe20000100800 */
[----:B------:R-:W-:-:S03]  /*9dcf0*/  IMAD.MOV.U32 R226, RZ, RZ, R192 ;  /* 0x000000ffffe27224 */ /* 0x000fc600078e00c0 */
        /* <DEDUP_REMOVED lines=190> */
[----:B-1----:R-:W4:Y:S04]  /*9e8e0*/  LDL.LU R184, [R1+0x68] ;  /* 0x0000680001b87983 */ /* 0x002f280000300800 */
[----:B------:R-:W4:Y:S04]  /*9e8f0*/  LDL.LU R185, [R1+0x6c] ;  /* 0x00006c0001b97983 */ /* 0x000f280000300800 */
[----:B------:R-:W4:Y:S04]  /*9e900*/  LDL.LU R186, [R1+0x58] ;  /* 0x0000580001ba7983 */ /* 0x000f280000300800 */
[----:B------:R1:W-:Y:S04]  /*9e910*/  STS.128 [R2+0x100], R180 ;  /* 0x000100b402007388 */ /* 0x0003e80000000c00 */
[----:B------:R-:W4:Y:S04]  /*9e920*/  LDL.LU R187, [R1+0x5c] ;  /* 0x00005c0001bb7983 */ /* 0x000f280000300800 */
        /* <DEDUP_REMOVED lines=22> */
[----:B-1----:R-:W-:Y:S04]  /*9ea90*/  STL.64 [R1+0x5f0], R192 ;  /* 0x0005f0c001007387 */ /* 0x002fe80000100a00 */
[----:B------:R-:W-:Y:S04]  /*9eaa0*/  STL.64 [R1+0x5f8], R194 ;  /* 0x0005f8c201007387 */ /* 0x000fe80000100a00 */
[----:B--2---:R1:W-:Y:S04]  /*9eab0*/  STS.128 [R2+0x100], R180 ;  /* 0x000100b402007388 */ /* 0x0043e80000000c00 */
[----:B-1----:R-:W2:Y:S04]  /*9eac0*/  LDL.LU R180, [R1+0x1050] ;  /* 0x0010500001b47983 */ /* 0x002ea80000300800 */
[----:B------:R-:W2:Y:S04]  /*9ead0*/  LDL.LU R181, [R1+0x1054] ;  /* 0x0010540001b57983 */ /* 0x000ea80000300800 */
[----:B------:R-:W2:Y:S04]  /*9eae0*/  LDL.LU R182, [R1+0x1040] ;  /* 0x0010400001b67983 */ /* 0x000ea80000300800 */
[----:B------:R-:W2:Y:S04]  /*9eaf0*/  LDL.LU R183, [R1+0x1044] ;  /* 0x0010440001b77983 */ /* 0x000ea80000300800 */
[----:B----4-:R1:W-:Y:S04]  /*9eb00*/  STS.128 [R2+0x180], R4 ;  /* 0x0001800402007388 */ /* 0x0103e80000000c00 */
[----:B-1----:R-:W3:Y:S04]  /*9eb10*/  LDL.LU R4, [R1+0x1058] ;  /* 0x0010580001047983 */ /* 0x002ee80000300800 */
[----:B------:R-:W3:Y:S04]  /*9eb20*/  LDL.LU R5, [R1+0x105c] ;  /* 0x00105c0001057983 */ /* 0x000ee80000300800 */
[----:B------:R-:W3:Y:S04]  /*9eb30*/  LDL.LU R6, [R1+0x1048] ;  /* 0x0010480001067983 */ /* 0x000ee80000300800 */
[----:B------:R-:W3:Y:S04]  /*9eb40*/  LDL.LU R7, [R1+0x104c] ;  /* 0x00104c0001077983 */ /* 0x000ee80000300800 */
[----:B------:R-:W-:Y:S04]  /*9eb50*/  STS.128 [R2], R188 ;  /* 0x000000bc02007388 */ /* 0x000fe80000000c00 */
[----:B------:R-:W-:Y:S01]  /*9eb60*/  STS.128 [R2+0x80], R184 ;  /* 0x000080b802007388 */ /* 0x000fe20000000c00 */
[----:B------:R-:W-:-:S06]  /*9eb70*/  NOP ;  /* 0x0000000000007918 */ /* 0x000fcc0000000000 */
[----:B------:R-:W1:Y:S04]  /*9eb80*/  LDS.128 R188, [R0] ;  /* 0x0000000000bc7984 */ /* 0x000e680000000c00 */
[----:B------:R-:W4:Y:S04]  /*9eb90*/  LDS.128 R196, [R252] ;  /* 0x00000000fcc47984 */ /* 0x000f280000000c00 */
[----:B------:R-:W4:Y:S04]  /*9eba0*/  LDS.128 R192, [R229] ;  /* 0x00000000e5c07984 */ /* 0x000f280000000c00 */
[----:B-1----:R-:W-:Y:S04]  /*9ebb0*/  STL.64 [R1+0x130], R188 ;  /* 0x000130bc01007387 */ /* 0x002fe80000100a00 */
[----:B------:R-:W-:Y:S04]  /*9ebc0*/  STL.64 [R1+0x138], R190 ;  /* 0x000138be01007387 */ /* 0x000fe80000100a00 */
[----:B------:R-:W1:Y:S01]  /*9ebd0*/  LDS.128 R188, [R3] ;  /* 0x0000000003bc7984 */ /* 0x000e620000000c00 */
[----:B------:R-:W-:-:S06]  /*9ebe0*/  NOP ;  /* 0x0000000000007918 */ /* 0x000fcc0000000000 */
[----:B----4-:R-:W-:Y:S04]  /*9ebf0*/  STL.64 [R1+0x290], R196 ;  /* 0x000290c401007387 */ /* 0x010fe80000100a00 */
[----:B------:R-:W-:Y:S04]  /*9ec00*/  STL.64 [R1+0x298], R198 ;  /* 0x000298c601007387 */ /* 0x000fe80000100a00 */
[----:B------:R-:W-:Y:S04]  /*9ec10*/  STL.64 [R1+0x4c0], R192 ;  /* 0x0004c0c001007387 */ /* 0x000fe80000100a00 */
[----:B------:R-:W-:Y:S04]  /*9ec20*/  STL.64 [R1+0x4c8], R194 ;  /* 0x0004c8c201007387 */ /* 0x000fe80000100a00 */
[----:B-1----:R-:W-:Y:S04]  /*9ec30*/  STL.64 [R1+0x5d0], R188 ;  /* 0x0005d0bc01007387 */ /* 0x002fe80000100a00 */
[----:B------:R-:W-:Y:S04]  /*9ec40*/  STL.64 [R1+0x5d8], R190 ;  /* 0x0005d8be01007387 */ /* 0x000fe80000100a00 */
[----:B--2---:R1:W-:Y:S02]  /*9ec50*/  STS.128 [R2+0x100], R180 ;  /* 0x000100b402007388 */ /* 0x0043e40000000c00 */
[----:B-1----:R-:W-:Y:S01]  /*9ec60*/  MOV R180, R28 ;  /* 0x0000001c00b47202 */ /* 0x002fe20000000f00 */
[----:B------:R-:W-:Y:S01]  /*9ec70*/  IMAD.MOV.U32 R181, RZ, RZ, R29 ;  /* 0x000000ffffb57224 */ /* 0x000fe200078e001d */
[----:B------:R-:W-:Y:S01]  /*9ec80*/  MOV R182, R32 ;  /* 0x0000002000b67202 */ /* 0x000fe20000000f00 */
[----:B------:R-:W2:Y:S01]  /*9ec90*/  LDL.LU R28, [R1+0xfd0] ;  /* 0x000fd000011c7983 */ /* 0x000ea20000300800 */
[----:B------:R-:W-:Y:S01]  /*9eca0*/  IMAD.MOV.U32 R183, RZ, RZ, R33 ;  /* 0x000000ffffb77224 */ /* 0x000fe200078e0021 */
[----:B------:R-:W-:Y:S01]  /*9ecb0*/  MOV R32, R30 ;  /* 0x0000001e00207202 */ /* 0x000fe20000000f00 */
[----:B------:R-:W-:Y:S01]  /*9ecc0*/  IMAD.MOV.U32 R33, RZ, RZ, R31 ;  /* 0x000000ffff217224 */ /* 0x000fe200078e001f */
[----:B------:R-:W2:Y:S04]  /*9ecd0*/  LDL.LU R29, [R1+0xfd4] ;  /* 0x000fd400011d7983 */ /* 0x000ea80000300800 */
[----:B------:R-:W2:Y:S04]  /*9ece0*/  LDL.LU R30, [R1+0xfc0] ;  /* 0x000fc000011e7983 */ /* 0x000ea80000300800 */
[----:B------:R-:W2:Y:S04]  /*9ecf0*/  LDL.LU R31, [R1+0xfc4] ;  /* 0x000fc400011f7983 */ /* 0x000ea80000300800 */
[----:B---3--:R1:W-:Y:S04]  /*9ed00*/  STS.128 [R2+0x180], R4 ;  /* 0x0001800402007388 */ /* 0x0083e80000000c00 */
[----:B-1----:R-:W3:Y:S04]  /*9ed10*/  LDL.LU R4, [R1+0xfd8] ;  /* 0x000fd80001047983 */ /* 0x002ee80000300800 */
[----:B------:R-:W3:Y:S04]  /*9ed20*/  LDL.LU R5, [R1+0xfdc] ;  /* 0x000fdc0001057983 */ /* 0x000ee80000300800 */
[----:B------:R-:W3:Y:S04]  /*9ed30*/  LDL.LU R6, [R1+0xfc8] ;  /* 0x000fc80001067983 */ /* 0x000ee80000300800 */
[----:B------:R-:W3:Y:S01]  /*9ed40*/  LDL.LU R7, [R1+0xfcc] ;  /* 0x000fcc0001077983 */ /* 0x000ee20000300800 */
[----:B------:R-:W-:Y:S01]  /*9ed50*/  MOV R186, R240 ;  /* 0x000000f000ba7202 */ /* 0x000fe20000000f00 */
[----:B------:R-:W-:Y:S01]  /*9ed60*/  IMAD.MOV.U32 R187, RZ, RZ, R241 ;  /* 0x000000ffffbb7224 */ /* 0x000fe200078e00f1 */
[----:B------:R-:W-:Y:S01]  /*9ed70*/  MOV R184, R244 ;  /* 0x000000f400b87202 */ /* 0x000fe20000000f00 */
[----:B------:R-:W-:Y:S01]  /*9ed80*/  IMAD.MOV.U32 R185, RZ, RZ, R245 ;  /* 0x000000ffffb97224 */ /* 0x000fe200078e00f5 */
[----:B------:R-:W-:Y:S01]  /*9ed90*/  MOV R240, R246 ;  /* 0x000000f600f07202 */ /* 0x000fe20000000f00 */
[----:B------:R-:W-:-:S03]  /*9eda0*/  IMAD.MOV.U32 R241, RZ, RZ, R247 ;  /* 0x000000fffff17224 */ /* 0x000fc600078e00f7 */
        /* <DEDUP_REMOVED lines=21> */
[----:B---3--:R1:W-:Y:S04]  /*9ef00*/  STS.128 [R2+0x180], R4 ;  /* 0x0001800402007388 */ /* 0x0083e80000000c00 */
[----:B-1----:R-:W3:Y:S04]  /*9ef10*/  LDL.LU R4, [R1+0xaf8] ;  /* 0x000af80001047983 */ /* 0x002ee80000300800 */
[----:B------:R-:W3:Y:S04]  /*9ef20*/  LDL.LU R5, [R1+0xafc] ;  /* 0x000afc0001057983 */ /* 0x000ee80000300800 */
[----:B------:R-:W3:Y:S04]  /*9ef30*/  LDL.LU R6, [R1+0xf58] ;  /* 0x000f580001067983 */ /* 0x000ee80000300800 */
[----:B------:R-:W3:Y:S04]  /*9ef40*/  LDL.LU R7, [R1+0xf5c] ;  /* 0x000f5c0001077983 */ /* 0x000ee80000300800 */
[----:B------:R1:W-:Y:S04]  /*9ef50*/  STS.128 [R2+0x80], R32 ;  /* 0x0000802002007388 */ /* 0x0003e80000000c00 */
[----:B------:R-:W-:Y:S01]  /*9ef60*/  STS.128 [R2], R180 ;  /* 0x000000b402007388 */ /* 0x000fe20000000c00 */
[----:B------:R-:W-:-:S06]  /*9ef70*/  NOP ;  /* 0x0000000000007918 */ /* 0x000fcc0000000000 */
[----:B------:R-:W-:Y:S04]  /*9ef80*/  LDS.128 R184, [R252] ;  /* 0x00000000fcb87984 */ /* 0x000fe80000000c00 */
[----:B------:R-:W-:Y:S01]  /*9ef90*/  LDS.128 R180, [R229] ;  /* 0x00000000e5b47984 */ /* 0x000fe20000000c00 */
[----:B-1----:R-:W-:Y:S01]  /*9efa0*/  MOV R34, R64 ;  /* 0x0000004000227202 */ /* 0x002fe20000000f00 */
[----:B------:R-:W-:Y:S01]  /*9efb0*/  IMAD.MOV.U32 R35, RZ, RZ, R65 ;  /* 0x000000ffff237224 */ /* 0x000fe200078e0041 */
[----:B------:R-:W-:Y:S01]  /*9efc0*/  MOV R32, R60 ;  /* 0x0000003c00207202 */ /* 0x000fe20000000f00 */
[----:B------:R-:W-:Y:S01]  /*9efd0*/  IMAD.MOV.U32 R33, RZ, RZ, R61 ;  /* 0x000000ffff217224 */ /* 0x000fe200078e003d */
[----:B------:R-:W-:Y:S01]  /*9efe0*/  MOV R64, R62 ;  /* 0x0000003e00407202 */ /* 0x000fe20000000f00 */
[----:B------:R-:W-:-:S02]  /*9eff0*/  IMAD.MOV.U32 R65, RZ, RZ, R63 ;  /* 0x000000ffff417224 */ /* 0x000fc400078e003f */
[----:B------:R-:W1:Y:S04]  /*9f000*/  LDS.128 R60, [R0] ;  /* 0x00000000003c7984 */ /* 0x000e680000000c00 */
[----:B-1----:R-:W-:Y:S01]  /*9f010*/  STL [R1+0x104], R61 ;  /* 0x0001043d01007387 */ /* 0x002fe20000100800 */
        /* <DEDUP_REMOVED lines=20> */
[----:B------:R-:W-:Y:S04]  /*9f160*/  STS.128 [R2], R32 ;  /* 0x0000002002007388 */ /* 0x000fe80000000c00 */
[----:B------:R-:W-:Y:S01]  /*9f170*/  STS.128 [R2+0x80], R64 ;  /* 0x0000804002007388 */ /* 0x000fe20000000c00 */
[----:B------:R-:W-:-:S06]  /*9f180*/  NOP ;  /* 0x0000000000007918 */ /* 0x000fcc0000000000 */
[----:B------:R-:W1:Y:S01]  /*9f190*/  LDS.128 R32, [R0] ;  /* 0x0000000000207984 */ /* 0x000e620000000c00 */
[----:B------:R-:W-:Y:S01]  /*9f1a0*/  IMAD.MOV.U32 R62, RZ, RZ, R96 ;  /* 0x000000ffff3e7224 */ /* 0x000fe200078e0060 */
[----:B------:R-:W-:Y:S01]  /*9f1b0*/  MOV R63, R97 ;  /* 0x00000061003f7202 */ /* 0x000fe20000000f00 */
[----:B------:R-:W-:Y:S01]  /*9f1c0*/  IMAD.MOV.U32 R60, RZ, RZ, R92 ;  /* 0x000000ffff3c7224 */ /* 0x000fe200078e005c */
[----:B------:R-:W-:Y:S01]  /*9f1d0*/  MOV R61, R93 ;  /* 0x0000005d003d7202 */ /* 0x000fe20000000f00 */
[----:B------:R-:W-:Y:S01]  /*9f1e0*/  IMAD.MOV.U32 R96, RZ, RZ, R94 ;  /* 0x000000ffff607224 */ /* 0x000fe200078e005e */
[----:B------:R-:W-:Y:S01]  /*9f1f0*/  MOV R97, R95 ;  /* 0x0000005f00617202 */ /* 0x000fe20000000f00 */
[----:B------:R-:W-:Y:S04]  /*9f200*/  LDS.128 R64, [R229] ;  /* 0x00000000e5407984 */ /* 0x000fe80000000c00 */
[----:B------:R-:W4:Y:S04]  /*9f210*/  LDS.128 R92, [R252] ;  /* 0x00000000fc5c7984 */ /* 0x000f280000000c00 */
[----:B-1----:R-:W-:Y:S01]  /*9f220*/  STL [R1+0xe4], R33 ;  /* 0x0000e42101007387 */ /* 0x002fe20000100800 */
[----:B------:R-:W-:-:S03]  /*9f230*/  IMAD.MOV.U32 R246, RZ, RZ, R32 ;  /* 0x000000fffff67224 */ /* 0x000fc600078e0020 */
        /* <DEDUP_REMOVED lines=25> */
[----:B-1----:R-:W-:Y:S01]  /*9f3d0*/  STL [R1+0xd4], R61 ;  /* 0x0000d43d01007387 */ /* 0x002fe20000100800 */
[----:B------:R-:W-:-:S03]  /*9f3e0*/  MOV R245, R60 ;  /* 0x0000003c00f57202 */ /* 0x000fc60000000f00 */
        /* <DEDUP_REMOVED lines=38> */
[----:B------:R4:W-:Y:S04]  /*9f650*/  STL.64 [R1+0x2a0], R60 ;  /* 0x0002a03c01007387 */ /* 0x0009e80000100a00 */
[----:B------:R1:W-:Y:S04]  /*9f660*/  STL.64 [R1+0x2a8], R62 ;  /* 0x0002a83e01007387 */ /* 0x0003e80000100a00 */
[----:B-1----:R1:W-:Y:S04]  /*9f670*/  STL.64 [R1+0x4b0], R32 ;  /* 0x0004b02001007387 */ /* 0x0023e80000100a00 */
[----:B------:R1:W-:Y:S04]  /*9f680*/  STL.64 [R1+0x4b8], R34 ;  /* 0x0004b82201007387 */ /* 0x0003e80000100a00 */
[----:B----4-:R-:W4:Y:S04]  /*9f690*/  LDL.LU R60, [R1+0xe60] ;  /* 0x000e6000013c7983 */ /* 0x010f280000300800 */
[----:B------:R-:W4:Y:S04]  /*9f6a0*/  LDL.LU R61, [R1+0xe64] ;  /* 0x000e6400013d7983 */ /* 0x000f280000300800 */
[----:B------:R-:W4:Y:S04]  /*9f6b0*/  LDL.LU R62, [R1+0xe50] ;  /* 0x000e5000013e7983 */ /* 0x000f280000300800 */
[----:B------:R-:W4:Y:S04]  /*9f6c0*/  LDL.LU R63, [R1+0xe54] ;  /* 0x000e5400013f7983 */ /* 0x000f280000300800 */
[----:B-1----:R-:W4:Y:S04]  /*9f6d0*/  LDL.LU R32, [R1+0xe68] ;  /* 0x000e680001207983 */ /* 0x002f280000300800 */
[----:B------:R-:W4:Y:S04]  /*9f6e0*/  LDL.LU R33, [R1+0xe6c] ;  /* 0x000e6c0001217983 */ /* 0x000f280000300800 */
[----:B------:R-:W4:Y:S04]  /*9f6f0*/  LDL.LU R34, [R1+0xe58] ;  /* 0x000e580001227983 */ /* 0x000f280000300800 */
[----:B--2---:R1:W-:Y:S04]  /*9f700*/  STS.128 [R2+0x100], R28 ;  /* 0x0001001c02007388 */ /* 0x0043e80000000c00 */
[----:B------:R-:W2:Y:S04]  /*9f710*/  LDL.LU R35, [R1+0xe5c] ;  /* 0x000e5c0001237983 */ /* 0x000ea80000300800 */
        /* <DEDUP_REMOVED lines=9> */
[----:B------:R-:W-:Y:S01]  /*9f7b0*/  IMAD.MOV.U32 R66, RZ, RZ, R148 ;  /* 0x000000ffff427224 */ /* 0x000fe200078e0094 */
[----:B------:R-:W-:Y:S01]  /*9f7c0*/  MOV R67, R149 ;  /* 0x0000009500437202 */ /* 0x000fe20000000f00 */
[----:B------:R-:W-:Y:S01]  /*9f7d0*/  IMAD.MOV.U32 R64, RZ, RZ, R144 ;  /* 0x000000ffff407224 */ /* 0x000fe200078e0090 */
[----:B------:R-:W-:Y:S01]  /*9f7e0*/  MOV R65, R145 ;  /* 0x0000009100417202 */ /* 0x000fe20000000f00 */
[----:B------:R-:W-:Y:S01]  /*9f7f0*/  IMAD.MOV.U32 R148, RZ, RZ, R146 ;  /* 0x000000ffff947224 */ /* 0x000fe200078e0092 */
[----:B------:R-:W-:-:S03]  /*9f800*/  MOV R149, R147 ;  /* 0x0000009300957202 */ /* 0x000fc60000000f00 */
[----:B------:R-:W-:Y:S04]  /*9f810*/  STS.128 [R2], R64 ;  /* 0x0000004002007388 */ /* 0x000fe80000000c00 */
[----:B------:R-:W-:Y:S01]  /*9f820*/  STS.128 [R2+0x80], R148 ;  /* 0x0000809402007388 */ /* 0x000fe20000000c00 */
[----:B------:R-:W-:-:S06]  /*9f830*/  NOP ;  /* 0x0000000000007918 */ /* 0x000fcc0000000000 */
[----:B------:R-:W1:Y:S04]  /*9f840*/  LDS.128 R64, [R0] ;  /* 0x0000000000407984 */ /* 0x000e680000000c00 */
[----:B------:R-:W1:Y:S04]  /*9f850*/  LDS.128 R96, [R252] ;  /* 0x00000000fc607984 */ /* 0x000e680000000c00 */
[----:B------:R-:W1:Y:S04]  /*9f860*/  LDS.128 R92, [R229] ;  /* 0x00000000e55c7984 */ /* 0x000e680000000c00 */
[----:B-1----:R-:W-:Y:S04]  /*9f870*/  STL.64 [R1+0x50], R64 ;  /* 0x0000504001007387 */ /* 0x002fe80000100a00 */
[----:B------:R-:W-:Y:S04]  /*9f880*/  STL.64 [R1+0x58], R66 ;  /* 0x0000584201007387 */ /* 0x000fe80000100a00 */
[----:B------:R-:W1:Y:S01]  /*9f890*/  LDS.128 R64, [R3] ;  /* 0x0000000003407984 */ /* 0x000e620000000c00 */
[----:B------:R-:W-:-:S06]  /*9f8a0*/  NOP ;  /* 0x0000000000007918 */ /* 0x000fcc0000000000 */
[----:B------:R-:W-:Y:S04]  /*9f8b0*/  STL.64 [R1+0xf0], R96 ;  /* 0x0000f06001007387 */ /* 0x000fe80000100a00 */
[----:B------:R-:W-:Y:S04]  /*9f8c0*/  STL.64 [R1+0xf8], R98 ;  /* 0x0000f86201007387 */ /* 0x000fe80000100a00 */
[----:B------:R-:W-:Y:S04]  /*9f8d0*/  STL.64 [R1+0x200], R92 ;  /* 0x0002005c01007387 */ /* 0x000fe80000100a00 */
[----:B------:R-:W-:Y:S04]  /*9f8e0*/  STL.64 [R1+0x208], R94 ;  /* 0x0002085e01007387 */ /* 0x000fe80000100a00 */
[----:B----4-:R4:W-:Y:S04]  /*9f8f0*/  STS.128 [R2], R60 ;  /* 0x0000003c02007388 */ /* 0x0109e80000000c00 */
[----:B-1----:R-:W-:Y:S04]  /*9f900*/  STL.64 [R1+0x400], R64 ;  /* 0x0004004001007387 */ /* 0x002fe80000100a00 */
[----:B------:R-:W-:Y:S04]  /*9f910*/  STL.64 [R1+0x408], R66 ;  /* 0x0004084201007387 */ /* 0x000fe80000100a00 */
[----:B----4-:R-:W4:Y:S04]  /*9f920*/  LDL.LU R60, [R1+0xde0] ;  /* 0x000de000013c7983 */ /* 0x010f280000300800 */
[----:B------:R-:W4:Y:S04]  /*9f930*/  LDL.LU R61, [R1+0xde4] ;  /* 0x000de400013d7983 */ /* 0x000f280000300800 */
[----:B------:R-:W4:Y:S04]  /*9f940*/  LDL.LU R62, [R1+0xdd0] ;  /* 0x000dd000013e7983 */ /* 0x000f280000300800 */
[----:B--2---:R1:W-:Y:S04]  /*9f950*/  STS.128 [R2+0x80], R32 ;  /* 0x0000802002007388 */ /* 0x0043e80000000c00 */
[----:B------:R-:W4:Y:S04]  /*9f960*/  LDL.LU R63, [R1+0xdd4] ;  /* 0x000dd400013f7983 */ /* 0x000f280000300800 */
[----:B-1----:R-:W4:Y:S04]  /*9f970*/  LDL.LU R32, [R1+0xde8] ;  /* 0x000de80001207983 */ /* 0x002f280000300800 */
[----:B------:R-:W4:Y:S04]  /*9f980*/  LDL.LU R33, [R1+0xdec] ;  /* 0x000dec0001217983 */ /* 0x000f280000300800 */
[----:B------:R-:W4:Y:S04]  /*9f990*/  LDL.LU R34, [R1+0xdd8] ;  /* 0x000dd80001227983 */ /* 0x000f280000300800 */
[----:B------:R1:W-:Y:S04]  /*9f9a0*/  STS.128 [R2+0x100], R28 ;  /* 0x0001001c02007388 */ /* 0x0003e80000000c00 */
[----:B------:R-:W4:Y:S04]  /*9f9b0*/  LDL.LU R35, [R1+0xddc] ;  /* 0x000ddc0001237983 */ /* 0x000f280000300800 */
[----:B-1----:R-:W4:Y:S04]  /*9f9c0*/  LDL.LU R28, [R1+0x13f0] ;  /* 0x0013f000011c7983 */ /* 0x002f280000300800 */
[----:B------:R-:W4:Y:S04]  /*9f9d0*/  LDL.LU R29, [R1+0x13f4] ;  /* 0x0013f400011d7983 */ /* 0x000f280000300800 */
[----:B------:R-:W4:Y:S04]  /*9f9e0*/  LDL.LU R30, [R1+0x13e0] ;  /* 0x0013e000011e7983 */ /* 0x000f280000300800 */
[----:B------:R-:W4:Y:S04]  /*9f9f0*/  LDL.LU R31, [R1+0x13e4] ;  /* 0x0013e400011f7983 */ /* 0x000f280000300800 */
[----:B---3--:R1:W-:Y:S01]  /*9fa00*/  STS.128 [R2+0x180], R4 ;  /* 0x0001800402007388 */ /* 0x0083e20000000c00 */
[----:B------:R-:W-:-:S06]  /*9fa10*/  NOP ;  /* 0x0000000000007918 */ /* 0x000fcc0000000000 */
[----:B------:R-:W3:Y:S04]  /*9fa20*/  LDS.128 R64, [R0] ;  /* 0x0000000000407984 */ /* 0x000ee80000000c00 */
[----:B------:R-:W3:Y:S04]  /*9fa30*/  LDS.128 R96, [R252] ;  /* 0x00000000fc607984 */ /* 0x000ee80000000c00 */
[----:B------:R-:W3:Y:S04]  /*9fa40*/  LDS.128 R92, [R229] ;  /* 0x00000000e55c7984 */ /* 0x000ee80000000c00 */
[----:B-1----:R-:W2:Y:S04]  /*9fa50*/  LDL.LU R4, [R1+0x13f8] ;  /* 0x0013f80001047983 */ /* 0x002ea80000300800 */
[----:B------:R-:W2:Y:S04]  /*9fa60*/  LDL.LU R5, [R1+0x13fc] ;  /* 0x0013fc0001057983 */ /* 0x000ea80000300800 */
[----:B------:R-:W2:Y:S04]  /*9fa70*/  LDL.LU R6, [R1+0x13e8] ;  /* 0x0013e80001067983 */ /* 0x000ea80000300800 */
[----:B------:R-:W2:Y:S04]  /*9fa80*/  LDL.LU R7, [R1+0x13ec] ;  /* 0x0013ec0001077983 */ /* 0x000ea80000300800 */
[----:B---3--:R-:W-:Y:S04]  /*9fa90*/  STL.64 [R1+0x7a0], R64 ;  /* 0x0007a04001007387 */ /* 0x008fe80000100a00 */
        /* <DEDUP_REMOVED lines=9> */
[----:B----4-:R1:W-:Y:S04]  /*9fb30*/  STS.128 [R2], R60 ;  /* 0x0000003c02007388 */ /* 0x0103e80000000c00 */
[----:B-1----:R-:W3:Y:S04]  /*9fb40*/  LDL.LU R60, [R1+0xd60] ;  /* 0x000d6000013c7983 */ /* 0x002ee80000300800 */
[----:B------:R-:W3:Y:S04]  /*9fb50*/  LDL.LU R61, [R1+0xd64] ;  /* 0x000d6400013d7983 */ /* 0x000ee80000300800 */
[----:B------:R-:W3:Y:S04]  /*9fb60*/  LDL.LU R62, [R1+0xd50] ;  /* 0x000d5000013e7983 */ /* 0x000ee80000300800 */
[----:B------:R1:W-:Y:S04]  /*9fb70*/  STS.128 [R2+0x80], R32 ;  /* 0x0000802002007388 */ /* 0x0003e80000000c00 */
[----:B------:R-:W3:Y:S04]  /*9fb80*/  LDL.LU R63, [R1+0xd54] ;  /* 0x000d5400013f7983 */ /* 0x000ee80000300800 */
        /* <DEDUP_REMOVED lines=8> */
[----:B------:R-:W3:Y:S04]  /*9fc10*/  LDL.LU R31, [R1+0x1364] ;  /* 0x00136400011f7983 */ /* 0x000ee80000300800 */
[----:B--2---:R1:W-:Y:S01]  /*9fc20*/  STS.128 [R2+0x180], R4 ;  /* 0x0001800402007388 */ /* 0x0043e20000000c00 */
[----:B------:R-:W-:-:S06]  /*9fc30*/  NOP ;  /* 0x0000000000007918 */ /* 0x000fcc0000000000 */
[----:B------:R-:W2:Y:S04]  /*9fc40*/  LDS.128 R64, [R0] ;  /* 0x0000000000407984 */ /* 0x000ea80000000c00 */
[----:B------:R-:W2:Y:S04]  /*9fc50*/  LDS.128 R96, [R252] ;  /* 0x00000000fc607984 */ /* 0x000ea80000000c00 */
[----:B------:R-:W2:Y:S04]  /*9fc60*/  LDS.128 R92, [R229] ;  /* 0x00000000e55c7984 */ /* 0x000ea80000000c00 */
[----:B-1----:R-:W4:Y:S04]  /*9fc70*/  LDL.LU R4, [R1+0x1378] ;  /* 0x0013780001047983 */ /* 0x002f280000300800 */
[----:B------:R-:W4:Y:S04]  /*9fc80*/  LDL.LU R5, [R1+0x137c] ;  /* 0x00137c0001057983 */ /* 0x000f280000300800 */
[----:B------:R-:W4:Y:S04]  /*9fc90*/  LDL.LU R6, [R1+0x1368] ;  /* 0x0013680001067983 */ /* 0x000f280000300800 */
[----:B------:R-:W4:Y:S04]  /*9fca0*/  LDL.LU R7, [R1+0x136c] ;  /* 0x00136c0001077983 */ /* 0x000f280000300800 */
[----:B--2---:R-:W-:Y:S04]  /*9fcb0*/  STL.64 [R1+0x750], R64 ;  /* 0x0007504001007387 */ /* 0x004fe80000100a00 */
        /* <DEDUP_REMOVED lines=9> */
[----:B---3--:R1:W-:Y:S04]  /*9fd50*/  STS.128 [R2], R60 ;  /* 0x0000003c02007388 */ /* 0x0083e80000000c00 */
        /* <DEDUP_REMOVED lines=23> */
[----:B----4-:R-:W-:Y:S04]  /*9fed0*/  STL.64 [R1+0x730], R64 ;  /* 0x0007304001007387 */ /* 0x010fe80000100a00 */
        /* <DEDUP_REMOVED lines=9> */
[----:B--2---:R1:W-:Y:S04]  /*9ff70*/  STS.128 [R2], R60 ;  /* 0x0000003c02007388 */ /* 0x0043e80000000c00 */
        /* <DEDUP_REMOVED lines=203> */
[----:B--2---:R1:W-:Y:S02]  /*a0c30*/  STS.128 [R2], R60 ;  /* 0x0000003c02007388 */ /* 0x0043e40000000c00 */
[----:B-1----:R-:W-:Y:S01]  /*a0c40*/  MOV R62, R8 ;  /* 0x00000008003e7202 */ /* 0x002fe20000000f00 */
[----:B------:R-:W-:Y:S01]  /*a0c50*/  IMAD.MOV.U32 R63, RZ, RZ, R9 ;  /* 0x000000ffff3f7224 */ /* 0x000fe200078e0009 */
[----:B------:R-:W2:Y:S04]  /*a0c60*/  LDL.LU R8, [R1+0x1030] ;  /* 0x0010300001087983 */ /* 0x000ea80000300800 */
[----:B------:R-:W2:Y:S04]  /*a0c70*/  LDL.LU R9, [R1+0x1034] ;  /* 0x0010340001097983 */ /* 0x000ea80000300800 */
[----:B------:R1:W-:Y:S02]  /*a0c80*/  STS.128 [R2+0x100], R28 ;  /* 0x0001001c02007388 */ /* 0x0003e40000000c00 */
[----:B-1----:R-:W-:Y:S01]  /*a0c90*/  MOV R30, R10 ;  /* 0x0000000a001e7202 */ /* 0x002fe20000000f00 */
[----:B------:R-:W-:Y:S01]  /*a0ca0*/  IMAD.MOV.U32 R31, RZ, RZ, R11 ;  /* 0x000000ffff1f7224 */ /* 0x000fe200078e000b */
[----:B------:R-:W2:Y:S04]  /*a0cb0*/  LDL.LU R10, [R1+0x1020] ;  /* 0x00102000010a7983 */ /* 0x000ea80000300800 */
[----:B------:R-:W2:Y:S04]  /*a0cc0*/  LDL.LU R11, [R1+0x1024] ;  /* 0x00102400010b7983 */ /* 0x000ea80000300800 */
[----:B---3--:R1:W-:Y:S04]  /*a0cd0*/  STS.128 [R2+0x180], R4 ;  /* 0x0001800402007388 */ /* 0x0083e80000000c00 */
[----:B-1----:R-:W3:Y:S04]  /*a0ce0*/  LDL.LU R4, [R1+0x1038] ;  /* 0x0010380001047983 */ /* 0x002ee80000300800 */
[----:B------:R-:W3:Y:S04]  /*a0cf0*/  LDL.LU R5, [R1+0x103c] ;  /* 0x00103c0001057983 */ /* 0x000ee80000300800 */
[----:B------:R-:W3:Y:S04]  /*a0d00*/  LDL.LU R6, [R1+0x1028] ;  /* 0x0010280001067983 */ /* 0x000ee80000300800 */
[----:B------:R-:W3:Y:S04]  /*a0d10*/  LDL.LU R7, [R1+0x102c] ;  /* 0x00102c0001077983 */ /* 0x000ee80000300800 */
        /* <DEDUP_REMOVED lines=28> */
[----:B------:R-:W-:-:S03]  /*a0ee0*/  IMAD.MOV.U32 R29, RZ, RZ, R239 ;  /* 0x000000ffff1d7224 */ /* 0x000fc600078e00ef */
[----:B------:R-:W-:Y:S04]  /*a0ef0*/  STS.128 [R2], R60 ;  /* 0x0000003c02007388 */ /* 0x000fe80000000c00 */
[----:B------:R-:W-:Y:S01]  /*a0f00*/  STS.128 [R2+0x80], R28 ;  /* 0x0000801c02007388 */ /* 0x000fe20000000c00 */
[----:B------:R-:W-:-:S06]  /*a0f10*/  NOP ;  /* 0x0000000000007918 */ /* 0x000fcc0000000000 */
[----:B------:R-:W1:Y:S01]  /*a0f20*/  LDS.128 R28, [R0] ;  /* 0x00000000001c7984 */ /* 0x000e620000000c00 */
[----:B------:R-:W-:Y:S01]  /*a0f30*/  MOV R34, R40 ;  /* 0x0000002800227202 */ /* 0x000fe20000000f00 */
[----:B------:R-:W-:Y:S01]  /*a0f40*/  IMAD.MOV.U32 R35, RZ, RZ, R41 ;  /* 0x000000ffff237224 */ /* 0x000fe200078e0029 */
[----:B------:R-:W-:Y:S01]  /*a0f50*/  MOV R32, R36 ;  /* 0x0000002400207202 */ /* 0x000fe20000000f00 */
[----:B------:R-:W4:Y:S01]  /*a0f60*/  LDS.128 R60, [R252] ;  /* 0x00000000fc3c7984 */ /* 0x000f220000000c00 */
[----:B------:R-:W-:Y:S01]  /*a0f70*/  IMAD.MOV.U32 R33, RZ, RZ, R37 ;  /* 0x000000ffff217224 */ /* 0x000fe200078e0025 */
[----:B------:R-:W-:Y:S01]  /*a0f80*/  MOV R40, R38 ;  /* 0x0000002600287202 */ /* 0x000fe20000000f00 */
[----:B------:R-:W-:Y:S02]  /*a0f90*/  IMAD.MOV.U32 R41, RZ, RZ, R39 ;  /* 0x000000ffff297224 */ /* 0x000fe400078e0027 */
        /* <DEDUP_REMOVED lines=140> */
[----:B------:R-:W4:Y:S04]  /*a1860*/  LDL.LU R31, [R1+0xe3c] ;  /* 0x000e3c00011f7983 */ /* 0x000f280000300800 */
        /* <DEDUP_REMOVED lines=20> */
[----:B------:R-:W1:Y:S04]  /*a19b0*/  LDS.128 R64, [R252] ;  /* 0x00000000fc407984 */ /* 0x000e680000000c00 */
[----:B------:R-:W1:Y:S04]  /*a19c0*/  LDS.128 R60, [R229] ;  /* 0x00000000e53c7984 */ /* 0x000e680000000c00 */
[----:B------:R-:W1:Y:S01]  /*a19d0*/  LDS.128 R36, [R3] ;  /* 0x0000000003247984 */ /* 0x000e620000000c00 */
[----:B------:R-:W-:-:S06]  /*a19e0*/  NOP ;  /* 0x0000000000007918 */ /* 0x000fcc0000000000 */
        /* <DEDUP_REMOVED lines=13> */
[----:B----4-:R1:W-:Y:S04]  /*a1ac0*/  STS.128 [R2], R32 ;  /* 0x0000002002007388 */ /* 0x0103e80000000c00 */
[----:B------:R4:W-:Y:S04]  /*a1ad0*/  STS.128 [R2+0x80], R28 ;  /* 0x0000801c02007388 */ /* 0x0009e80000000c00 */
[----:B-1----:R-:W3:Y:S04]  /*a1ae0*/  LDL.LU R32, [R1+0xdc0] ;  /* 0x000dc00001207983 */ /* 0x002ee80000300800 */
[----:B------:R-:W3:Y:S04]  /*a1af0*/  LDL.LU R33, [R1+0xdc4] ;  /* 0x000dc40001217983 */ /* 0x000ee80000300800 */
[----:B------:R-:W3:Y:S04]  /*a1b00*/  LDL.LU R34, [R1+0xdb0] ;  /* 0x000db00001227983 */ /* 0x000ee80000300800 */
[----:B------:R-:W3:Y:S04]  /*a1b10*/  LDL.LU R35, [R1+0xdb4] ;  /* 0x000db40001237983 */ /* 0x000ee80000300800 */
        /* <DEDUP_REMOVED lines=8> */
[----:B------:R-:W4:Y:S04]  /*a1ba0*/  LDL.LU R11, [R1+0x13c4] ;  /* 0x0013c400010b7983 */ /* 0x000f280000300800 */
[----:B---3--:R1:W-:Y:S01]  /*a1bb0*/  STS.128 [R2+0x180], R4 ;  /* 0x0001800402007388 */ /* 0x0083e20000000c00 */
[----:B------:R-:W-:Y:S01]  /*a1bc0*/  MOV R67, R36 ;  /* 0x0000002400437202 */ /* 0x000fe20000000f00 */
[----:B------:R-:W-:-:S06]  /*a1bd0*/  NOP ;  /* 0x0000000000007918 */ /* 0x000fcc0000000000 */
[----:B------:R-:W3:Y:S04]  /*a1be0*/  LDS.128 R36, [R0] ;  /* 0x0000000000247984 */ /* 0x000ee80000000c00 */
[----:B------:R-:W3:Y:S04]  /*a1bf0*/  LDS.128 R68, [R252] ;  /* 0x00000000fc447984 */ /* 0x000ee80000000c00 */
[----:B-1----:R-:W2:Y:S04]  /*a1c00*/  LDL.LU R4, [R1+0x13d8] ;  /* 0x0013d80001047983 */ /* 0x002ea80000300800 */
[----:B------:R-:W2:Y:S04]  /*a1c10*/  LDL.LU R5, [R1+0x13dc] ;  /* 0x0013dc0001057983 */ /* 0x000ea80000300800 */
[----:B------:R-:W2:Y:S04]  /*a1c20*/  LDL.LU R6, [R1+0x13c8] ;  /* 0x0013c80001067983 */ /* 0x000ea80000300800 */
[----:B------:R-:W2:Y:S04]  /*a1c30*/  LDL.LU R7, [R1+0x13cc] ;  /* 0x0013cc0001077983 */ /* 0x000ea80000300800 */
[----:B------:R-:W1:Y:S04]  /*a1c40*/  LDS.128 R40, [R229] ;  /* 0x00000000e5287984 */ /* 0x000e680000000c00 */
[----:B---3--:R-:W-:Y:S04]  /*a1c50*/  STL.64 [R1+0xa60], R36 ;  /* 0x000a602401007387 */ /* 0x008fe80000100a00 */
[----:B------:R-:W-:Y:S04]  /*a1c60*/  STL.64 [R1+0xa68], R38 ;  /* 0x000a682601007387 */ /* 0x000fe80000100a00 */
[----:B------:R-:W3:Y:S01]  /*a1c70*/  LDS.128 R36, [R3] ;  /* 0x0000000003247984 */ /* 0x000ee20000000c00 */
[----:B------:R-:W-:-:S06]  /*a1c80*/  NOP ;  /* 0x0000000000007918 */ /* 0x000fcc0000000000 */
[----:B------:R-:W-:Y:S04]  /*a1c90*/  STL.64 [R1+0xb90], R68 ;  /* 0x000b904401007387 */ /* 0x000fe80000100a00 */
[----:B------:R-:W-:Y:S04]  /*a1ca0*/  STL.64 [R1+0xb98], R70 ;  /* 0x000b984601007387 */ /* 0x000fe80000100a00 */
[----:B-1----:R-:W-:Y:S04]  /*a1cb0*/  STL.64 [R1+0xd50], R40 ;  /* 0x000d502801007387 */ /* 0x002fe80000100a00 */
[----:B------:R-:W-:Y:S04]  /*a1cc0*/  STL.64 [R1+0xd58], R42 ;  /* 0x000d582a01007387 */ /* 0x000fe80000100a00 */
[----:B---3--:R-:W-:Y:S04]  /*a1cd0*/  STL.64 [R1+0xd80], R36 ;  /* 0x000d802401007387 */ /* 0x008fe80000100a00 */
[----:B------:R-:W-:Y:S04]  /*a1ce0*/  STL.64 [R1+0xd88], R38 ;  /* 0x000d882601007387 */ /* 0x000fe80000100a00 */
[----:B------:R1:W-:Y:S04]  /*a1cf0*/  STS.128 [R2], R32 ;  /* 0x0000002002007388 */ /* 0x0003e80000000c00 */
[----:B-1----:R-:W3:Y:S04]  /*a1d00*/  LDL.LU R32, [R1+0xd40] ;  /* 0x000d400001207983 */ /* 0x002ee80000300800 */
[----:B------:R-:W3:Y:S04]  /*a1d10*/  LDL.LU R33, [R1+0xd44] ;  /* 0x000d440001217983 */ /* 0x000ee80000300800 */
[----:B------:R-:W3:Y:S04]  /*a1d20*/  LDL.LU R34, [R1+0xd30] ;  /* 0x000d300001227983 */ /* 0x000ee80000300800 */
[----:B----4-:R1:W-:Y:S04]  /*a1d30*/  STS.128 [R2+0x80], R28 ;  /* 0x0000801c02007388 */ /* 0x0103e80000000c00 */
        /* <DEDUP_REMOVED lines=239> */
[----:B-1----:R-:W3:Y:S04]  /*a2c30*/  LDL.LU R28, [R1+0x28] ;  /* 0x00002800011c7983 */ /* 0x002ee80000300800 */
[----:B------:R-:W3:Y:S04]  /*a2c40*/  LDL.LU R29, [R1+0x2c] ;  /* 0x00002c00011d7983 */ /* 0x000ee80000300800 */
[----:B------:R-:W3:Y:S04]  /*a2c50*/  LDL.LU R30, [R1+0x18] ;  /* 0x00001800011e7983 */ /* 0x000ee80000300800 */
[----:B------:R1:W-:Y:S04]  /*a2c60*/  STS.128 [R2+0x100], R8 ;  /* 0x0001000802007388 */ /* 0x0003e80000000c00 */
[----:B------:R-:W3:Y:S04]  /*a2c70*/  LDL.LU R31, [R1+0x1c] ;  /* 0x00001c00011f7983 */ /* 0x000ee80000300800 */
        /* <DEDUP_REMOVED lines=38> */
[----:B-1----:R-:W-:Y:S01]  /*a2ee0*/  IMAD.MOV.U32 R30, RZ, RZ, R16 ;  /* 0x000000ffff1e7224 */ /* 0x002fe200078e0010 */
[----:B------:R-:W-:Y:S01]  /*a2ef0*/  MOV R31, R17 ;  /* 0x00000011001f7202 */ /* 0x000fe20000000f00 */
[----:B------:R-:W-:Y:S01]  /*a2f00*/  IMAD.MOV.U32 R28, RZ, RZ, R12 ;  /* 0x000000ffff1c7224 */ /* 0x000fe200078e000c */
[----:B------:R-:W-:Y:S01]  /*a2f10*/  MOV R29, R13 ;  /* 0x0000000d001d7202 */ /* 0x000fe20000000f00 */
[----:B------:R-:W-:Y:S01]  /*a2f20*/  IMAD.MOV.U32 R16, RZ, RZ, R14 ;  /* 0x000000ffff107224 */ /* 0x000fe200078e000e */
[----:B------:R-:W-:-:S02]  /*a2f30*/  MOV R17, R15 ;  /* 0x0000000f00117202 */ /* 0x000fc40000000f00 */
        /* <DEDUP_REMOVED lines=69> */
[----:B--2---:R-:W-:Y:S04]  /*a3390*/  STS.128 [R2+0x100], R8 ;  /* 0x0001000802007388 */ /* 0x004fe80000000c00 */
[----:B---3--:R1:W-:Y:S04]  /*a33a0*/  STS.128 [R2+0x180], R4 ;  /* 0x0001800402007388 */ /* 0x0083e80000000c00 */
[----:B-1----:R-:W2:Y:S04]  /*a33b0*/  LDL.LU R4, [R1+0xbb0] ;  /* 0x000bb00001047983 */ /* 0x002ea80000300800 */
[----:B------:R-:W2:Y:S04]  /*a33c0*/  LDL.LU R5, [R1+0xbb4] ;  /* 0x000bb40001057983 */ /* 0x000ea80000300800 */
[----:B------:R-:W2:Y:S04]  /*a33d0*/  LDL.LU R6, [R1+0xed0] ;  /* 0x000ed00001067983 */ /* 0x000ea80000300800 */
[----:B------:R-:W2:Y:S04]  /*a33e0*/  LDL.LU R7, [R1+0xed4] ;  /* 0x000ed40001077983 */ /* 0x000ea80000300800 */
[----:B------:R-:W3:Y:S04]  /*a33f0*/  LDL.LU R8, [R1+0xbb8] ;  /* 0x000bb80001087983 */ /* 0x000ee80000300800 */
        /* <DEDUP_REMOVED lines=29> */
[----:B---3--:R1:W-:Y:S04]  /*a35d0*/  STS.128 [R2+0x180], R8 ;  /* 0x0001800802007388 */ /* 0x0083e80000000c00 */
[----:B------:R-:W2:Y:S04]  /*a35e0*/  LDL.LU R7, [R1+0xc44] ;  /* 0x000c440001077983 */ /* 0x000ea80000300800 */
        /* <DEDUP_REMOVED lines=47> */
[----:B------:R-:W-:Y:S04]  /*a38e0*/  LDS.128 R28, [R229] ;  /* 0x00000000e51c7984 */ /* 0x000fe80000000c00 */
[----:B-1----:R-:W-:Y:S04]  /*a38f0*/  STL [R1+0x4a00], R42 ;  /* 0x004a002a01007387 */ /* 0x002fe80000100800 */
[----:B----4-:R-:W-:Y:S04]  /*a3900*/  STL.64 [R1+0x10], R12 ;  /* 0x0000100c01007387 */ /* 0x010fe80000100a00 */
[----:B------:R-:W-:Y:S04]  /*a3910*/  STL.64 [R1+0x18], R14 ;  /* 0x0000180e01007387 */ /* 0x000fe80000100a00 */
[----:B------:R-:W1:Y:S01]  /*a3920*/  LDS.128 R12, [R3] ;  /* 0x00000000030c7984 */ /* 0x000e620000000c00 */
[----:B------:R-:W-:-:S06]  /*a3930*/  NOP ;  /* 0x0000000000007918 */ /* 0x000fcc0000000000 */
[----:B------:R-:W-:Y:S01]  /*a3940*/  STL [R1+0x49fc], R43 ;  /* 0x0049fc2b01007387 */ /* 0x000fe20000100800 */
[----:B------:R-:W-:Y:S01]  /*a3950*/  IMAD.MOV.U32 R16, RZ, RZ, R160 ;  /* 0x000000ffff107224 */ /* 0x000fe200078e00a0 */
[----:B------:R-:W-:Y:S01]  /*a3960*/  MOV R17, R161 ;  /* 0x000000a100117202 */ /* 0x000fe20000000f00 */
[----:B------:R-:W-:Y:S01]  /*a3970*/  IMAD.MOV.U32 R18, RZ, RZ, R164 ;  /* 0x000000ffff127224 */ /* 0x000fe200078e00a4 */
[----:B------:R-:W-:-:S05]  /*a3980*/  MOV R19, R165 ;  /* 0x000000a500137202 */ /* 0x000fca0000000f00 */
[----:B------:R-:W-:Y:S01]  /*a3990*/  STS.128 [R2], R16 ;  /* 0x0000001002007388 */ /* 0x000fe20000000c00 */
[----:B-1----:R-:W-:-:S03]  /*a39a0*/  IMAD.MOV.U32 R42, RZ, RZ, R13 ;  /* 0x000000ffff2a7224 */ /* 0x002fc600078e000d */
[----:B------:R-:W-:Y:S04]  /*a39b0*/  STL [R1+0xa90], R12 ;  /* 0x000a900c01007387 */ /* 0x000fe80000100800 */
[----:B------:R-:W-:Y:S04]  /*a39c0*/  STL.64 [R1+0x990], R28 ;  /* 0x0009901c01007387 */ /* 0x000fe80000100a00 */
[----:B------:R-:W-:Y:S04]  /*a39d0*/  STL.64 [R1+0x998], R30 ;  /* 0x0009981e01007387 */ /* 0x000fe80000100a00 */
[----:B------:R-:W-:Y:S04]  /*a39e0*/  STL.64 [R1+0xa98], R14 ;  /* 0x000a980e01007387 */ /* 0x000fe80000100a00 */
[----:B------:R-:W-:Y:S04]  /*a39f0*/  STL [R1+0x4a04], R42 ;  /* 0x004a042a01007387 */ /* 0x000fe80000100800 */
        /* <DEDUP_REMOVED lines=19> */
[----:B------:R-:W-:-:S05]  /*a3b30*/  MOV R165, R163 ;  /* 0x000000a300a57202 */ /* 0x000fca0000000f00 */
[----:B------:R-:W-:Y:S01]  /*a3b40*/  STS.128 [R2+0x80], R164 ;  /* 0x000080a402007388 */ /* 0x000fe20000000c00 */
[----:B------:R-:W-:-:S06]  /*a3b50*/  NOP ;  /* 0x0000000000007918 */ /* 0x000fcc0000000000 */
[----:B------:R-:W1:Y:S04]  /*a3b60*/  LDS.128 R44, [R3] ;  /* 0x00000000032c7984 */ /* 0x000e680000000c00 */
[----:B------:R-:W-:Y:S04]  /*a3b70*/  LDS.128 R28, [R0] ;  /* 0x00000000001c7984 */ /* 0x000fe80000000c00 */
[----:B------:R-:W-:Y:S04]  /*a3b80*/  LDS.128 R32, [R252] ;  /* 0x00000000fc207984 */ /* 0x000fe80000000c00 */
[----:B------:R-:W-:Y:S01]  /*a3b90*/  LDS.128 R36, [R229] ;  /* 0x00000000e5247984 */ /* 0x000fe20000000c00 */
[----:B------:R-:W-:-:S06]  /*a3ba0*/  NOP ;  /* 0x0000000000007918 */ /* 0x000fcc0000000000 */
[----:B-1----:R-:W-:Y:S04]  /*a3bb0*/  STL.64 [R1+0xa48], R46 ;  /* 0x000a482e01007387 */ /* 0x002fe80000100a00 */
[----:B--2---:R1:W-:Y:S04]  /*a3bc0*/  STS.128 [R2], R4 ;  /* 0x0000000402007388 */ /* 0x0043e80000000c00 */
[----:B-1----:R-:W2:Y:S04]  /*a3bd0*/  LDL.LU R4, [R1+0xda0] ;  /* 0x000da00001047983 */ /* 0x002ea80000300800 */
[----:B------:R-:W2:Y:S04]  /*a3be0*/  LDL.LU R5, [R1+0xda4] ;  /* 0x000da40001057983 */ /* 0x000ea80000300800 */
[----:B------:R-:W2:Y:S04]  /*a3bf0*/  LDL.LU R6, [R1+0xd90] ;  /* 0x000d900001067983 */ /* 0x000ea80000300800 */
[----:B---3--:R1:W-:Y:S04]  /*a3c00*/  STS.128 [R2+0x80], R8 ;  /* 0x0000800802007388 */ /* 0x0083e80000000c00 */
[----:B------:R-:W2:Y:S04]  /*a3c10*/  LDL.LU R7, [R1+0xd94] ;  /* 0x000d940001077983 */ /* 0x000ea80000300800 */
[----:B----4-:R3:W-:Y:S04]  /*a3c20*/  STS.128 [R2+0x100], R12 ;  /* 0x0001000c02007388 */ /* 0x0107e80000000c00 */
[----:B-1----:R-:W4:Y:S04]  /*a3c30*/  LDL.LU R8, [R1+0xda8] ;  /* 0x000da80001087983 */ /* 0x002f280000300800 */
[----:B------:R-:W4:Y:S04]  /*a3c40*/  LDL.LU R9, [R1+0xdac] ;  /* 0x000dac0001097983 */ /* 0x000f280000300800 */
[----:B------:R-:W4:Y:S04]  /*a3c50*/  LDL.LU R10, [R1+0xd98] ;  /* 0x000d9800010a7983 */ /* 0x000f280000300800 */
[----:B------:R-:W4:Y:S04]  /*a3c60*/  LDL.LU R11, [R1+0xd9c] ;  /* 0x000d9c00010b7983 */ /* 0x000f280000300800 */
[----:B---3--:R-:W3:Y:S04]  /*a3c70*/  LDL.LU R12, [R1+0x14c0] ;  /* 0x0014c000010c7983 */ /* 0x008ee80000300800 */
[----:B------:R-:W3:Y:S04]  /*a3c80*/  LDL.LU R13, [R1+0x14c4] ;  /* 0x0014c400010d7983 */ /* 0x000ee80000300800 */
[----:B------:R-:W3:Y:S04]  /*a3c90*/  LDL.LU R14, [R1+0x14b0] ;  /* 0x0014b000010e7983 */ /* 0x000ee80000300800 */
[----:B------:R1:W-:Y:S01]  /*a3ca0*/  STS.128 [R2+0x180], R16 ;  /* 0x0001801002007388 */ /* 0x0003e20000000c00 */
[----:B------:R-:W-:Y:S01]  /*a3cb0*/  MOV R42, R44 ;  /* 0x0000002c002a7202 */ /* 0x000fe20000000f00 */
[----:B------:R-:W-:Y:S01]  /*a3cc0*/  IMAD.MOV.U32 R43, RZ, RZ, R45 ;  /* 0x000000ffff2b7224 */ /* 0x000fe200078e002d */
[----:B------:R-:W-:-:S06]  /*a3cd0*/  NOP ;  /* 0x0000000000007918 */ /* 0x000fcc0000000000 */
[----:B------:R-:W3:Y:S04]  /*a3ce0*/  LDL.LU R15, [R1+0x14b4] ;  /* 0x0014b400010f7983 */ /* 0x000ee80000300800 */
[----:B------:R-:W1:Y:S04]  /*a3cf0*/  LDS.128 R44, [R0] ;  /* 0x00000000002c7984 */ /* 0x000e680000000c00 */
[----:B-1----:R-:W3:Y:S04]  /*a3d00*/  LDL.LU R16, [R1+0x14c8] ;  /* 0x0014c80001107983 */ /* 0x002ee80000300800 */
[----:B------:R-:W3:Y:S04]  /*a3d10*/  LDL.LU R17, [R1+0x14cc] ;  /* 0x0014cc0001117983 */ /* 0x000ee80000300800 */
[----:B------:R-:W3:Y:S04]  /*a3d20*/  LDL.LU R18, [R1+0x14b8] ;  /* 0x0014b80001127983 */ /* 0x000ee80000300800 */
[----:B------:R-:W3:Y:S04]  /*a3d30*/  LDL.LU R19, [R1+0x14bc] ;  /* 0x0014bc0001137983 */ /* 0x000ee80000300800 */
[----:B------:R-:W1:Y:S04]  /*a3d40*/  LDS.128 R68, [R252] ;  /* 0x00000000fc447984 */ /* 0x000e680000000c00 */
[----:B------:R-:W1:Y:S04]  /*a3d50*/  LDS.128 R48, [R229] ;  /* 0x00000000e5307984 */ /* 0x000e680000000c00 */
[----:B------:R-:W-:Y:S04]  /*a3d60*/  STL.64 [R1+0xd30], R44 ;  /* 0x000d302c01007387 */ /* 0x000fe80000100a00 */
[----:B------:R-:W-:Y:S04]  /*a3d70*/  STL.64 [R1+0xd38], R46 ;  /* 0x000d382e01007387 */ /* 0x000fe80000100a00 */
[----:B------:R-:W1:Y:S01]  /*a3d80*/  LDS.128 R44, [R3] ;  /* 0x00000000032c7984 */ /* 0x000e620000000c00 */
[----:B------:R-:W-:-:S06]  /*a3d90*/  NOP ;  /* 0x0000000000007918 */ /* 0x000fcc0000000000 */
[----:B-1----:R-:W-:Y:S04]  /*a3da0*/  STL.64 [R1+0xcc0], R68 ;  /* 0x000cc04401007387 */ /* 0x002fe80000100a00 */
[----:B------:R-:W-:Y:S04]  /*a3db0*/  STL.64 [R1+0xcc8], R70 ;  /* 0x000cc84601007387 */ /* 0x000fe80000100a00 */
[----:B------:R-:W-:Y:S04]  /*a3dc0*/  STL.64 [R1+0xc70], R48 ;  /* 0x000c703001007387 */ /* 0x000fe80000100a00 */
[----:B------:R-:W-:Y:S04]  /*a3dd0*/  STL.64 [R1+0xc78], R50 ;  /* 0x000c783201007387 */ /* 0x000fe80000100a00 */
[----:B------:R-:W-:Y:S04]  /*a3de0*/  STL.64 [R1+0xc40], R44 ;  /* 0x000c402c01007387 */ /* 0x000fe80000100a00 */
[----:B------:R-:W-:Y:S04]  /*a3df0*/  STL.64 [R1+0xc48], R46 ;  /* 0x000c482e01007387 */ /* 0x000fe80000100a00 */
[----:B--2---:R1:W-:Y:S04]  /*a3e00*/  STS.128 [R2], R4 ;  /* 0x0000000402007388 */ /* 0x0043e80000000c00 */
[----:B-1----:R-:W2:Y:S04]  /*a3e10*/  LDL.LU R4, [R1+0xd20] ;  /* 0x000d200001047983 */ /* 0x002ea80000300800 */
[----:B------:R-:W2:Y:S04]  /*a3e20*/  LDL.LU R5, [R1+0xd24] ;  /* 0x000d240001057983 */ /* 0x000ea80000300800 */
[----:B------:R-:W2:Y:S04]  /*a3e30*/  LDL.LU R6, [R1+0x550] ;  /* 0x0005500001067983 */ /* 0x000ea80000300800 */
[----:B----4-:R1:W-:Y:S04]  /*a3e40*/  STS.128 [R2+0x80], R8 ;  /* 0x0000800802007388 */ /* 0x0103e80000000c00 */
[----:B------:R-:W2:Y:S04]  /*a3e50*/  LDL.LU R7, [R1+0x554] ;  /* 0x0005540001077983 */ /* 0x000ea80000300800 */
[----:B-1----:R-:W4:Y:S04]  /*a3e60*/  LDL.LU R8, [R1+0xd28] ;  /* 0x000d280001087983 */ /* 0x002f280000300800 */
[----:B------:R-:W4:Y:S04]  /*a3e70*/  LDL.LU R9, [R1+0xd2c] ;  /* 0x000d2c0001097983 */ /* 0x000f280000300800 */
[----:B------:R-:W4:Y:S04]  /*a3e80*/  LDL.LU R10, [R1+0x558] ;  /* 0x00055800010a7983 */ /* 0x000f280000300800 */
[----:B---3--:R1:W-:Y:S04]  /*a3e90*/  STS.128 [R2+0x100], R12 ;  /* 0x0001000c02007388 */ /* 0x0083e80000000c00 */
[----:B------:R-:W4:Y:S04]  /*a3ea0*/  LDL.LU R11, [R1+0x55c] ;  /* 0x00055c00010b7983 */ /* 0x000f280000300800 */
[----:B------:R3:W-:Y:S01]  /*a3eb0*/  STS.128 [R2+0x180], R16 ;  /* 0x0001801002007388 */ /* 0x0007e20000000c00 */
[----:B------:R-:W-:-:S06]  /*a3ec0*/  NOP ;  /* 0x0000000000007918 */ /* 0x000fcc0000000000 */
[----:B-1----:R-:W4:Y:S04]  /*a3ed0*/  LDL.LU R12, [R1+0x14a0] ;  /* 0x0014a000010c7983 */ /* 0x002f280000300800 */
[----:B------:R-:W4:Y:S04]  /*a3ee0*/  LDL.LU R13, [R1+0x14a4] ;  /* 0x0014a400010d7983 */ /* 0x000f280000300800 */
[----:B------:R-:W4:Y:S04]  /*a3ef0*/  LDL.LU R14, [R1+0x1490] ;  /* 0x00149000010e7983 */ /* 0x000f280000300800 */
[----:B------:R-:W4:Y:S04]  /*a3f00*/  LDL.LU R15, [R1+0x1494] ;  /* 0x00149400010f7983 */ /* 0x000f280000300800 */
[----:B---3--:R-:W3:Y:S04]  /*a3f10*/  LDL.LU R16, [R1+0x14a8] ;  /* 0x0014a80001107983 */ /* 0x008ee80000300800 */
[----:B------:R-:W3:Y:S04]  /*a3f20*/  LDL.LU R17, [R1+0x14ac] ;  /* 0x0014ac0001117983 */ /* 0x000ee80000300800 */
[----:B------:R-:W3:Y:S04]  /*a3f30*/  LDL.LU R18, [R1+0x1498] ;  /* 0x0014980001127983 */ /* 0x000ee80000300800 */
[----:B------:R-:W3:Y:S04]  /*a3f40*/  LDL.LU R19, [R1+0x149c] ;  /* 0x00149c0001137983 */ /* 0x000ee80000300800 */
        /* <DEDUP_REMOVED lines=27> */
[----:B---3--:R1:W-:Y:S01]  /*a4100*/  STS.128 [R2+0x180], R16 ;  /* 0x0001801002007388 */ /* 0x0083e20000000c00 */
[----:B------:R-:W-:-:S06]  /*a4110*/  NOP ;  /* 0x0000000000007918 */ /* 0x000fcc0000000000 */
[----:B------:R-:W3:Y:S04]  /*a4120*/  LDL.LU R15, [R1+0x13b4] ;  /* 0x0013b400010f7983 */ /* 0x000ee80000300800 */
[----:B------:R-:W1:Y:S04]  /*a4130*/  LDS.128 R44, [R0] ;  /* 0x00000000002c7984 */ /* 0x000e680000000c00 */
[----:B------:R-:W1:Y:S04]  /*a4140*/  LDS.128 R68, [R252] ;  /* 0x00000000fc447984 */ /* 0x000e680000000c00 */
[----:B-1----:R-:W3:Y:S04]  /*a4150*/  LDL.LU R16, [R1+0x1428] ;  /* 0x0014280001107983 */ /* 0x002ee80000300800 */
[----:B------:R-:W3:Y:S04]  /*a4160*/  LDL.LU R17, [R1+0x142c] ;  /* 0x00142c0001117983 */ /* 0x000ee80000300800 */
[----:B------:R-:W3:Y:S04]  /*a4170*/  LDL.LU R18, [R1+0x13b8] ;  /* 0x0013b80001127983 */ /* 0x000ee80000300800 */
[----:B------:R-:W3:Y:S04]  /*a4180*/  LDL.LU R19, [R1+0x13bc] ;  /* 0x0013bc0001137983 */ /* 0x000ee80000300800 */
[----:B------:R-:W1:Y:S04]  /*a4190*/  LDS.128 R48, [R229] ;  /* 0x00000000e5307984 */ /* 0x000e680000000c00 */
[----:B------:R-:W-:Y:S04]  /*a41a0*/  STL.64 [R1+0xba0], R44 ;  /* 0x000ba02c01007387 */ /* 0x000fe80000100a00 */
[----:B------:R-:W-:Y:S04]  /*a41b0*/  STL.64 [R1+0xba8], R46 ;  /* 0x000ba82e01007387 */ /* 0x000fe80000100a00 */
[----:B------:R-:W1:Y:S01]  /*a41c0*/  LDS.128 R44, [R3] ;  /* 0x00000000032c7984 */ /* 0x000e620000000c00 */
[----:B------:R-:W-:-:S06]  /*a41d0*/  NOP ;  /* 0x0000000000007918 */ /* 0x000fcc0000000000 */
[----:B------:R-:W-:Y:S04]  /*a41e0*/  STL.64 [R1+0xb60], R68 ;  /* 0x000b604401007387 */ /* 0x000fe80000100a00 */
[----:B------:R-:W-:Y:S04]  /*a41f0*/  STL.64 [R1+0xb68], R70 ;  /* 0x000b684601007387 */ /* 0x000fe80000100a00 */
[----:B-1----:R-:W-:Y:S04]  /*a4200*/  STL.64 [R1+0xb50], R48 ;  /* 0x000b503001007387 */ /* 0x002fe80000100a00 */
        /* <DEDUP_REMOVED lines=12> */
[----:B------:R-:W4:Y:S04]  /*a42d0*/  LDL.LU R11, [R1+0x41c] ;  /* 0x00041c00010b7983 */ /* 0x000f280000300800 */
[----:B---3--:R1:W-:Y:S04]  /*a42e0*/  STS.128 [R2+0x100], R12 ;  /* 0x0001000c02007388 */ /* 0x0083e80000000c00 */
[----:B-1----:R-:W3:Y:S04]  /*a42f0*/  LDL.LU R12, [R1+0x13a0] ;  /* 0x0013a000010c7983 */ /* 0x002ee80000300800 */
[----:B------:R-:W3:Y:S04]  /*a4300*/  LDL.LU R13, [R1+0x13a4] ;  /* 0x0013a400010d7983 */ /* 0x000ee80000300800 */
[----:B------:R-:W3:Y:S04]  /*a4310*/  LDL.LU R14, [R1+0x1330] ;  /* 0x00133000010e7983 */ /* 0x000ee80000300800 */
[----:B------:R1:W-:Y:S01]  /*a4320*/  STS.128 [R2+0x180], R16 ;  /* 0x0001801002007388 */ /* 0x0003e20000000c00 */
        /* <DEDUP_REMOVED lines=17> */
[----:B------:R1:W-:Y:S04]  /*a4440*/  STL.64 [R1+0x410], R44 ;  /* 0x0004102c01007387 */ /* 0x0003e80000100a00 */
[----:B------:R1:W-:Y:S04]  /*a4450*/  STL.64 [R1+0x418], R46 ;  /* 0x0004182e01007387 */ /* 0x0003e80000100a00 */
[----:B-1----:R-:W3:Y:S04]  /*a4460*/  LDL.LU R44, [R1+0x320] ;  /* 0x00032000012c7983 */ /* 0x002ee80000300800 */
        /* <DEDUP_REMOVED lines=15> */
[----:B--2---:R-:W-:Y:S04]  /*a4560*/  STS.128 [R2], R4 ;  /* 0x0000000402007388 */ /* 0x004fe80000000c00 */
[----:B----4-:R-:W-:Y:S04]  /*a4570*/  STS.128 [R2+0x80], R8 ;  /* 0x0000800802007388 */ /* 0x010fe80000000c00 */
[----:B---3--:R-:W-:Y:S04]  /*a4580*/  STS.128 [R2+0x100], R12 ;  /* 0x0001000c02007388 */ /* 0x008fe80000000c00 */
[----:B------:R-:W-:Y:S01]  /*a4590*/  STS.128 [R2+0x180], R16 ;  /* 0x0001801002007388 */ /* 0x000fe20000000c00 */
[----:B------:R-:W-:-:S06]  /*a45a0*/  NOP ;  /* 0x0000000000007918 */ /* 0x000fcc0000000000 */
[----:B------:R-:W1:Y:S04]  /*a45b0*/  LDS.128 R4, [R3] ;  /* 0x0000000003047984 */ /* 0x000e680000000c00 */
[----:B------:R-:W-:Y:S04]  /*a45c0*/  LDS.128 R16, [R0] ;  /* 0x0000000000107984 */ /* 0x000fe80000000c00 */
[----:B------:R-:W-:Y:S04]  /*a45d0*/  LDS.128 R12, [R252] ;  /* 0x00000000fc0c7984 */ /* 0x000fe80000000c00 */
[----:B------:R-:W-:Y:S01]  /*a45e0*/  LDS.128 R8, [R229] ;  /* 0x00000000e5087984 */ /* 0x000fe20000000c00 */
[----:B------:R-:W-:-:S06]  /*a45f0*/  NOP ;  /* 0x0000000000007918 */ /* 0x000fcc0000000000 */
[----:B-1----:R-:W-:Y:S04]  /*a4600*/  STL [R1+0x49e0], R7 ;  /* 0x0049e00701007387 */ /* 0x002fe80000100800 */
        /* <DEDUP_REMOVED lines=16> */
[----:B------:R-:W-:Y:S04]  /*a4710*/  STS.128 [R2], R44 ;  /* 0x0000002c02007388 */ /* 0x000fe80000000c00 */
[----:B------:R-:W-:Y:S04]  /*a4720*/  STS.128 [R2+0x80], R48 ;  /* 0x0000803002007388 */ /* 0x000fe80000000c00 */
[----:B------:R-:W-:Y:S04]  /*a4730*/  STS.128 [R2+0x100], R68 ;  /* 0x0001004402007388 */ /* 0x000fe80000000c00 */
        /* <DEDUP_REMOVED lines=24> */
[----:B--2---:R-:W-:Y:S04]  /*a48c0*/  STS.128 [R2], R76 ;  /* 0x0000004c02007388 */ /* 0x004fe80000000c00 */
[----:B---3--:R-:W-:Y:S04]  /*a48d0*/  STS.128 [R2+0x80], R80 ;  /* 0x0000805002007388 */ /* 0x008fe80000000c00 */
[----:B----4-:R-:W-:Y:S04]  /*a48e0*/  STS.128 [R2+0x100], R92 ;  /* 0x0001005c02007388 */ /* 0x010fe80000000c00 */
        /* <DEDUP_REMOVED lines=34> */
[----:B------:R-:W-:Y:S01]  /*a4b10*/  MOV R146, R248 ;  /* 0x000000f800927202 */ /* 0x000fe20000000f00 */
[----:B------:R-:W-:Y:S01]  /*a4b20*/  IMAD.MOV.U32 R147, RZ, RZ, R249 ;  /* 0x000000ffff937224 */ /* 0x000fe200078e00f9 */
[----:B------:R-:W-:Y:S01]  /*a4b30*/  MOV R160, R20 ;  /* 0x0000001400a07202 */ /* 0x000fe20000000f00 */
[----:B------:R-:W-:Y:S01]  /*a4b40*/  IMAD.MOV.U32 R161, RZ, RZ, R21 ;  /* 0x000000ffffa17224 */ /* 0x000fe200078e0015 */
[----:B------:R-:W-:Y:S01]  /*a4b50*/  MOV R162, R24 ;  /* 0x0000001800a27202 */ /* 0x000fe20000000f00 */
[----:B-1----:R-:W-:Y:S04]  /*a4b60*/  STL [R1+0x49d4], R103 ;  /* 0x0049d46701007387 */ /* 0x002fe80000100800 */
[----:B------:R-:W4:Y:S04]  /*a4b70*/  LDL.LU R144, [R1] ;  /* 0x0000000001907983 */ /* 0x000f280000300800 */
        /* <DEDUP_REMOVED lines=43> */
[----:B------:R-:W-:Y:S04]  /*a4e30*/  STS.128 [R2], R160 ;  /* 0x000000a002007388 */ /* 0x000fe80000000c00 */
[----:B------:R4:W-:Y:S04]  /*a4e40*/  STS.128 [R2+0x80], R24 ;  /* 0x0000801802007388 */ /* 0x0009e80000000c00 */
[----:B-1----:R-:W-:Y:S04]  /*a4e50*/  STL [R1+0x49cc], R147 ;  /* 0x0049cc9301007387 */ /* 0x002fe80000100800 */
[----:B----4-:R-:W4:Y:S04]  /*a4e60*/  LDL.LU R24, [R1+0xf70] ;  /* 0x000f700001187983 */ /* 0x010f280000300800 */
[----:B------:R-:W4:Y:S04]  /*a4e70*/  LDL.LU R25, [R1+0xf74] ;  /* 0x000f740001197983 */ /* 0x000f280000300800 */
[----:B------:R-:W4:Y:S04]  /*a4e80*/  LDL.LU R26, [R1+0xf60] ;  /* 0x000f6000011a7983 */ /* 0x000f280000300800 */
[----:B------:R-:W4:Y:S04]  /*a4e90*/  LDL.LU R27, [R1+0xf64] ;  /* 0x000f6400011b7983 */ /* 0x000f280000300800 */
[----:B--2---:R1:W-:Y:S04]  /*a4ea0*/  STS.128 [R2+0x100], R20 ;  /* 0x0001001402007388 */ /* 0x0043e80000000c00 */
[----:B---3--:R-:W-:Y:S01]  /*a4eb0*/  STS.128 [R2+0x180], R164 ;  /* 0x000180a402007388 */ /* 0x008fe20000000c00 */
[----:B------:R-:W-:-:S06]  /*a4ec0*/  NOP ;  /* 0x0000000000007918 */ /* 0x000fcc0000000000 */
[----:B------:R-:W2:Y:S01]  /*a4ed0*/  LDS.128 R160, [R3] ;  /* 0x0000000003a07984 */ /* 0x000ea20000000c00 */
[----:B-1----:R-:W-:Y:S01]  /*a4ee0*/  MOV R20, R52 ;  /* 0x0000003400147202 */ /* 0x002fe20000000f00 */
[----:B------:R-:W-:Y:S01]  /*a4ef0*/  IMAD.MOV.U32 R21, RZ, RZ, R53 ;  /* 0x000000ffff157224 */ /* 0x000fe200078e0035 */
[----:B------:R-:W-:Y:S01]  /*a4f00*/  MOV R22, R56 ;  /* 0x0000003800167202 */ /* 0x000fe20000000f00 */
[----:B------:R-:W3:Y:S01]  /*a4f10*/  LDL.LU R52, [R1+0xf78] ;  /* 0x000f780001347983 */ /* 0x000ee20000300800 */
[----:B------:R-:W-:Y:S01]  /*a4f20*/  IMAD.MOV.U32 R23, RZ, RZ, R57 ;  /* 0x000000ffff177224 */ /* 0x000fe200078e0039 */
[----:B------:R-:W-:Y:S01]  /*a4f30*/  MOV R56, R54 ;  /* 0x0000003600387202 */ /* 0x000fe20000000f00 */
[----:B------:R-:W-:Y:S01]  /*a4f40*/  IMAD.MOV.U32 R57, RZ, RZ, R55 ;  /* 0x000000ffff397224 */ /* 0x000fe200078e0037 */
[----:B------:R-:W3:Y:S04]  /*a4f50*/  LDL.LU R53, [R1+0xf7c] ;  /* 0x000f7c0001357983 */ /* 0x000ee80000300800 */
[----:B------:R-:W3:Y:S04]  /*a4f60*/  LDL.LU R54, [R1+0xf68] ;  /* 0x000f680001367983 */ /* 0x000ee80000300800 */
[----:B------:R-:W3:Y:S04]  /*a4f70*/  LDL.LU R55, [R1+0xf6c] ;  /* 0x000f6c0001377983 */ /* 0x000ee80000300800 */
[----:B------:R-:W-:Y:S04]  /*a4f80*/  LDS.128 R180, [R0] ;  /* 0x0000000000b47984 */ /* 0x000fe80000000c00 */
[----:B------:R-:W-:Y:S04]  /*a4f90*/  LDS.128 R176, [R252] ;  /* 0x00000000fcb07984 */ /* 0x000fe80000000c00 */
[----:B------:R-:W-:Y:S01]  /*a4fa0*/  LDS.128 R164, [R229] ;  /* 0x00000000e5a47984 */ /* 0x000fe20000000c00 */
[----:B------:R-:W-:-:S06]  /*a4fb0*/  NOP ;  /* 0x0000000000007918 */ /* 0x000fcc0000000000 */
[----:B------:R1:W-:Y:S04]  /*a4fc0*/  STS.128 [R2], R20 ;  /* 0x0000001402007388 */ /* 0x0003e80000000c00 */
[----:B--2---:R-:W-:Y:S04]  /*a4fd0*/  STL [R1+0x49e4], R163 ;  /* 0x0049e4a301007387 */ /* 0x004fe80000100800 */
[----:B------:R2:W-:Y:S04]  /*a4fe0*/  STS.128 [R2+0x80], R56 ;  /* 0x0000803802007388 */ /* 0x0005e80000000c00 */
[----:B-1----:R-:W3:Y:S04]  /*a4ff0*/  LDL.LU R20, [R1+0xf00] ;  /* 0x000f000001147983 */ /* 0x002ee80000300800 */
[----:B------:R-:W3:Y:S04]  /*a5000*/  LDL.LU R21, [R1+0xf04] ;  /* 0x000f040001157983 */ /* 0x000ee80000300800 */
[----:B------:R-:W3:Y:S04]  /*a5010*/  LDL.LU R22, [R1+0xef0] ;  /* 0x000ef00001167983 */ /* 0x000ee80000300800 */
[----:B------:R-:W3:Y:S04]  /*a5020*/  LDL.LU R23, [R1+0xef4] ;  /* 0x000ef40001177983 */ /* 0x000ee80000300800 */
[----:B--2---:R-:W2:Y:S04]  /*a5030*/  LDL.LU R56, [R1+0xf08] ;  /* 0x000f080001387983 */ /* 0x004ea80000300800 */
[----:B------:R-:W2:Y:S04]  /*a5040*/  LDL.LU R57, [R1+0xf0c] ;  /* 0x000f0c0001397983 */ /* 0x000ea80000300800 */
[----:B------:R-:W2:Y:S04]  /*a5050*/  LDL.LU R58, [R1+0xef8] ;  /* 0x000ef800013a7983 */ /* 0x000ea80000300800 */
[----:B------:R-:W2:Y:S04]  /*a5060*/  LDL.LU R59, [R1+0xefc] ;  /* 0x000efc00013b7983 */ /* 0x000ea80000300800 */
[----:B----4-:R1:W-:Y:S02]  /*a5070*/  STS.128 [R2+0x100], R24 ;  /* 0x0001001802007388 */ /* 0x0103e40000000c00 */
[----:B-1----:R-:W-:Y:S01]  /*a5080*/  MOV R26, R88 ;  /* 0x00000058001a7202 */ /* 0x002fe20000000f00 */
[----:B------:R-:W-:Y:S01]  /*a5090*/  IMAD.MOV.U32 R27, RZ, RZ, R89 ;  /* 0x000000ffff1b7224 */ /* 0x000fe200078e0059 */
[----:B------:R-:W-:Y:S01]  /*a50a0*/  MOV R24, R84 ;  /* 0x0000005400187202 */ /* 0x000fe20000000f00 */
[----:B------:R-:W-:Y:S01]  /*a50b0*/  IMAD.MOV.U32 R25, RZ, RZ, R85 ;  /* 0x000000ffff197224 */ /* 0x000fe200078e0055 */
[----:B---3--:R1:W-:Y:S01]  /*a50c0*/  STS.128 [R2+0x180], R52 ;  /* 0x0001803402007388 */ /* 0x0083e20000000c00 */
[----:B------:R-:W-:-:S06]  /*a50d0*/  NOP ;  /* 0x0000000000007918 */ /* 0x000fcc0000000000 */
[----:B------:R-:W-:Y:S04]  /*a50e0*/  LDS.128 R192, [R0] ;  /* 0x0000000000c07984 */ /* 0x000fe80000000c00 */
[----:B------:R-:W-:Y:S04]  /*a50f0*/  LDS.128 R188, [R252] ;  /* 0x00000000fcbc7984 */ /* 0x000fe80000000c00 */
[----:B------:R-:W-:Y:S01]  /*a5100*/  LDS.128 R184, [R229] ;  /* 0x00000000e5b87984 */ /* 0x000fe20000000c00 */
[----:B-1----:R-:W-:Y:S01]  /*a5110*/  MOV R54, R90 ;  /* 0x0000005a00367202 */ /* 0x002fe20000000f00 */
[----:B------:R-:W-:-:S02]  /*a5120*/  IMAD.MOV.U32 R55, RZ, RZ, R91 ;  /* 0x000000ffff377224 */ /* 0x000fc400078e005b */
[----:B------:R-:W1:Y:S01]  /*a5130*/  LDS.128 R88, [R3] ;  /* 0x0000000003587984 */ /* 0x000e620000000c00 */
[----:B------:R-:W-:Y:S01]  /*a5140*/  MOV R52, R86 ;  /* 0x0000005600347202 */ /* 0x000fe20000000f00 */
[----:B------:R-:W-:Y:S01]  /*a5150*/  IMAD.MOV.U32 R53, RZ, RZ, R87 ;  /* 0x000000ffff357224 */ /* 0x000fe200078e0057 */
[----:B------:R-:W-:-:S06]  /*a5160*/  NOP ;  /* 0x0000000000007918 */ /* 0x000fcc0000000000 */
[----:B------:R-:W-:Y:S04]  /*a5170*/  STS.128 [R2], R24 ;  /* 0x0000001802007388 */ /* 0x000fe80000000c00 */
[----:B------:R-:W-:Y:S04]  /*a5180*/  STS.128 [R2+0x80], R52 ;  /* 0x0000803402007388 */ /* 0x000fe80000000c00 */
[----:B------:R3:W-:Y:S04]  /*a5190*/  STS.128 [R2+0x100], R20 ;  /* 0x0001001402007388 */ /* 0x0007e80000000c00 */
[----:B--2---:R2:W-:Y:S01]  /*a51a0*/  STS.128 [R2+0x180], R56 ;  /* 0x0001803802007388 */ /* 0x0045e20000000c00 */
[----:B---3--:R-:W-:Y:S01]  /*a51b0*/  MOV R20, R116 ;  /* 0x0000007400147202 */ /* 0x008fe20000000f00 */
[----:B------:R-:W-:Y:S01]  /*a51c0*/  IMAD.MOV.U32 R21, RZ, RZ, R117 ;  /* 0x000000ffff157224 */ /* 0x000fe200078e0075 */
[----:B------:R-:W-:-:S06]  /*a51d0*/  NOP ;  /* 0x0000000000007918 */ /* 0x000fcc0000000000 */
[----:B-1----:R-:W-:Y:S04]  /*a51e0*/  STL [R1+0x49e8], R91 ;  /* 0x0049e85b01007387 */ /* 0x002fe80000100800 */
[----:B------:R-:W3:Y:S01]  /*a51f0*/  LDL.LU R24, [R1+0xec0] ;  /* 0x000ec00001187983 */ /* 0x000ee20000300800 */
[----:B--2---:R-:W-:Y:S01]  /*a5200*/  MOV R56, R118 ;  /* 0x0000007600387202 */ /* 0x004fe20000000f00 */
[----:B------:R-:W-:Y:S02]  /*a5210*/  IMAD.MOV.U32 R57, RZ, RZ, R119 ;  /* 0x000000ffff397224 */ /* 0x000fe400078e0077 */
[----:B------:R-:W3:Y:S04]  /*a5220*/  LDL.LU R25, [R1+0xec4] ;  /* 0x000ec40001197983 */ /* 0x000ee80000300800 */
[----:B------:R-:W1:Y:S01]  /*a5230*/  LDS.128 R116, [R3] ;  /* 0x0000000003747984 */ /* 0x000e620000000c00 */
[----:B------:R-:W-:-:S03]  /*a5240*/  MOV R22, R120 ;  /* 0x0000007800167202 */ /* 0x000fc60000000f00 */
[----:B------:R-:W3:Y:S01]  /*a5250*/  LDL.LU R26, [R1+0xbd0] ;  /* 0x000bd000011a7983 */ /* 0x000ee20000300800 */
[----:B------:R-:W-:-:S03]  /*a5260*/  IMAD.MOV.U32 R23, RZ, RZ, R121 ;  /* 0x000000ffff177224 */ /* 0x000fc600078e0079 */
[----:B------:R-:W3:Y:S01]  /*a5270*/  LDL.LU R27, [R1+0xbd4] ;  /* 0x000bd400011b7983 */ /* 0x000ee20000300800 */
[----:B------:R-:W-:-:S03]  /*a5280*/  MOV R58, R122 ;  /* 0x0000007a003a7202 */ /* 0x000fc60000000f00 */
[----:B------:R-:W2:Y:S01]  /*a5290*/  LDL.LU R52, [R1+0xec8] ;  /* 0x000ec80001347983 */ /* 0x000ea20000300800 */
[----:B------:R-:W-:-:S03]  /*a52a0*/  IMAD.MOV.U32 R59, RZ, RZ, R123 ;  /* 0x000000ffff3b7224 */ /* 0x000fc600078e007b */
[----:B------:R-:W2:Y:S04]  /*a52b0*/  LDL.LU R53, [R1+0xecc] ;  /* 0x000ecc0001357983 */ /* 0x000ea80000300800 */
[----:B------:R-:W2:Y:S04]  /*a52c0*/  LDL.LU R54, [R1+0xbd8] ;  /* 0x000bd80001367983 */ /* 0x000ea80000300800 */
[----:B------:R-:W2:Y:S04]  /*a52d0*/  LDL.LU R55, [R1+0xbdc] ;  /* 0x000bdc0001377983 */ /* 0x000ea80000300800 */
[----:B------:R-:W-:Y:S04]  /*a52e0*/  LDS.128 R200, [R0] ;  /* 0x0000000000c87984 */ /* 0x000fe80000000c00 */
[----:B------:R-:W-:Y:S04]  /*a52f0*/  LDS.128 R196, [R252] ;  /* 0x00000000fcc47984 */ /* 0x000fe80000000c00 */
[----:B------:R-:W-:Y:S01]  /*a5300*/  LDS.128 R120, [R229] ;  /* 0x00000000e5787984 */ /* 0x000fe20000000c00 */
[----:B------:R-:W-:-:S06]  /*a5310*/  NOP ;  /* 0x0000000000007918 */ /* 0x000fcc0000000000 */
[----:B-1----:R-:W-:Y:S04]  /*a5320*/  STL [R1+0x49ec], R119 ;  /* 0x0049ec7701007387 */ /* 0x002fe80000100800 */
[----:B------:R1:W-:Y:S04]  /*a5330*/  STS.128 [R2], R20 ;  /* 0x0000001402007388 */ /* 0x0003e80000000c00 */
[----:B------:R4:W-:Y:S04]  /*a5340*/  STS.128 [R2+0x80], R56 ;  /* 0x0000803802007388 */ /* 0x0009e80000000c00 */
[----:B-1----:R-:W2:Y:S04]  /*a5350*/  LDL.LU R20, [R1+0xc60] ;  /* 0x000c600001147983 */ /* 0x002ea80000300800 */
[----:B------:R-:W2:Y:S04]  /*a5360*/  LDL.LU R21, [R1+0xc64] ;  /* 0x000c640001157983 */ /* 0x000ea80000300800 */
[----:B------:R-:W2:Y:S04]  /*a5370*/  LDL.LU R22, [R1+0xc50] ;  /* 0x000c500001167983 */ /* 0x000ea80000300800 */
[----:B------:R-:W2:Y:S04]  /*a5380*/  LDL.LU R23, [R1+0xc54] ;  /* 0x000c540001177983 */ /* 0x000ea80000300800 */
[----:B----4-:R-:W4:Y:S04]  /*a5390*/  LDL.LU R56, [R1+0xc68] ;  /* 0x000c680001387983 */ /* 0x010f280000300800 */
[----:B------:R-:W4:Y:S04]  /*a53a0*/  LDL.LU R57, [R1+0xc6c] ;  /* 0x000c6c0001397983 */ /* 0x000f280000300800 */
[----:B------:R-:W4:Y:S04]  /*a53b0*/  LDL.LU R58, [R1+0xc58] ;  /* 0x000c5800013a7983 */ /* 0x000f280000300800 */
[----:B------:R-:W4:Y:S04]  /*a53c0*/  LDL.LU R59, [R1+0xc5c] ;  /* 0x000c5c00013b7983 */ /* 0x000f280000300800 */
[----:B------:R-:W4:Y:S04]  /*a53d0*/  LDL.LU R7, [R1+0x26a0] ;  /* 0x0026a00001077983 */ /* 0x000f280000300800 */
[----:B---3--:R1:W-:Y:S04]  /*a53e0*/  STS.128 [R2+0x100], R24 ;  /* 0x0001001802007388 */ /* 0x0083e80000000c00 */
[----:B--2---:R2:W-:Y:S01]  /*a53f0*/  STS.128 [R2+0x180], R52 ;  /* 0x0001803402007388 */ /* 0x0045e20000000c00 */
[----:B-1----:R-:W-:Y:S01]  /*a5400*/  MOV R24, R140 ;  /* 0x0000008c00187202 */ /* 0x002fe20000000f00 */
[----:B------:R-:W-:Y:S01]  /*a5410*/  IMAD.MOV.U32 R25, RZ, RZ, R141 ;  /* 0x000000ffff197224 */ /* 0x000fe200078e008d */
[----:B------:R-:W-:-:S06]  /*a5420*/  NOP ;  /* 0x0000000000007918 */ /* 0x000fcc0000000000 */
[----:B------:R-:W-:Y:S01]  /*a5430*/  MOV R26, R212 ;  /* 0x000000d4001a7202 */ /* 0x000fe20000000f00 */
[----:B------:R-:W-:Y:S01]  /*a5440*/  IMAD.MOV.U32 R27, RZ, RZ, R213 ;  /* 0x000000ffff1b7224 */ /* 0x000fe200078e00d5 */
[----:B------:R-:W-:Y:S04]  /*a5450*/  LDS.128 R208, [R252] ;  /* 0x00000000fcd07984 */ /* 0x000fe80000000c00 */
[----:B------:R-:W-:Y:S01]  /*a5460*/  LDS.128 R204, [R229] ;  /* 0x00000000e5cc7984 */ /* 0x000fe20000000c00 */
[----:B--2---:R-:W-:Y:S01]  /*a5470*/  MOV R52, R142 ;  /* 0x0000008e00347202 */ /* 0x004fe20000000f00 */
[----:B------:R-:W-:Y:S02]  /*a5480*/  IMAD.MOV.U32 R53, RZ, RZ, R143 ;  /* 0x000000ffff357224 */ /* 0x000fe400078e008f */
[----:B------:R-:W1:Y:S01]  /*a5490*/  LDS.128 R140, [R3] ;  /* 0x00000000038c7984 */ /* 0x000e620000000c00 */
[----:B------:R-:W-:Y:S01]  /*a54a0*/  MOV R54, R214 ;  /* 0x000000d600367202 */ /* 0x000fe20000000f00 */
[----:B------:R-:W-:-:S02]  /*a54b0*/  IMAD.MOV.U32 R55, RZ, RZ, R215 ;  /* 0x000000ffff377224 */ /* 0x000fc400078e00d7 */
[----:B------:R-:W-:Y:S01]  /*a54c0*/  LDS.128 R212, [R0] ;  /* 0x0000000000d47984 */ /* 0x000fe20000000c00 */
[----:B------:R-:W-:-:S06]  /*a54d0*/  NOP ;  /* 0x0000000000007918 */ /* 0x000fcc0000000000 */
[----:B------:R-:W-:Y:S04]  /*a54e0*/  STS.128 [R2], R24 ;  /* 0x0000001802007388 */ /* 0x000fe80000000c00 */
[----:B------:R-:W-:Y:S04]  /*a54f0*/  STS.128 [R2+0x80], R52 ;  /* 0x0000803402007388 */ /* 0x000fe80000000c00 */
[----:B------:R2:W-:Y:S04]  /*a5500*/  STS.128 [R2+0x100], R20 ;  /* 0x0001001402007388 */ /* 0x0005e80000000c00 */
[----:B----4-:R3:W-:Y:S01]  /*a5510*/  STS.128 [R2+0x180], R56 ;  /* 0x0001803802007388 */ /* 0x0107e20000000c00 */
[----:B--2---:R-:W-:Y:S01]  /*a5520*/  MOV R20, R168 ;  /* 0x000000a800147202 */ /* 0x004fe20000000f00 */
[----:B------:R-:W-:Y:S01]  /*a5530*/  IMAD.MOV.U32 R21, RZ, RZ, R169 ;  /* 0x000000ffff157224 */ /* 0x000fe200078e00a9 */
[----:B------:R-:W-:-:S06]  /*a5540*/  NOP ;  /* 0x0000000000007918 */ /* 0x000fcc0000000000 */
[----:B-1----:R1:W-:Y:S01]  /*a5550*/  STL [R1+0x49f8], R142 ;  /* 0x0049f88e01007387 */ /* 0x0023e20000100800 */
[C---:B------:R-:W-:Y:S01]  /*a5560*/  ISETP.GE.AND P0, PT, R7.reuse, c[0x0][0x17c], PT ;  /* 0x00005f0007007a0c */ /* 0x040fe20003f06270 */
[----:B------:R-:W-:Y:S01]  /*a5570*/  IMAD R242, R7, c[0x0][0x198], RZ ;  /* 0x0000660007f27a24 */ /* 0x000fe200078e02ff */
[----:B------:R-:W-:Y:S01]  /*a5580*/  MOV R22, R172 ;  /* 0x000000ac00167202 */ /* 0x000fe20000000f00 */
[----:B------:R-:W-:Y:S01]  /*a5590*/  IMAD.MOV.U32 R23, RZ, RZ, R173 ;  /* 0x000000ffff177224 */ /* 0x000fe200078e00ad */
[----:B------:R-:W-:Y:S01]  /*a55a0*/  LDS.128 R220, [R0] ;  /* 0x0000000000dc7984 */ /* 0x000fe20000000c00 */
[----:B---3--:R-:W-:Y:S01]  /*a55b0*/  MOV R56, R170 ;  /* 0x000000aa00387202 */ /* 0x008fe20000000f00 */
[----:B------:R-:W-:Y:S01]  /*a55c0*/  IMAD.MOV.U32 R57, RZ, RZ, R171 ;  /* 0x000000ffff397224 */ /* 0x000fe200078e00ab */
[----:B------:R-:W-:Y:S01]  /*a55d0*/  MOV R58, R174 ;  /* 0x000000ae003a7202 */ /* 0x000fe20000000f00 */
[----:B------:R-:W2:Y:S04]  /*a55e0*/  LDS.128 R168, [R3] ;  /* 0x0000000003a87984 */ /* 0x000ea80000000c00 */
[----:B-1----:R-:W3:Y:S04]  /*a55f0*/  LDL.LU R142, [R1+0x269c] ;  /* 0x00269c00018e7983 */ /* 0x002ee80000300800 */
[----:B------:R-:W-:Y:S04]  /*a5600*/  STL [R1+0x49f0], R143 ;  /* 0x0049f08f01007387 */ /* 0x000fe80000100800 */
        /* <DEDUP_REMOVED lines=8> */
[----:B--2---:R1:W-:Y:S01]  /*a5690*/  STL [R1+0x49f4], R171 ;  /* 0x0049f4ab01007387 */ /* 0x0043e20000100800 */
[----:B------:R-:W-:-:S03]  /*a56a0*/  IMAD.MOV.U32 R59, RZ, RZ, R175 ;  /* 0x000000ffff3b7224 */ /* 0x000fc600078e00af */
[----:B------:R-:W-:Y:S04]  /*a56b0*/  LDS.128 R216, [R252] ;  /* 0x00000000fcd87984 */ /* 0x000fe80000000c00 */
[----:B------:R-:W-:Y:S01]  /*a56c0*/  LDS.128 R172, [R229] ;  /* 0x00000000e5ac7984 */ /* 0x000fe20000000c00 */
[----:B------:R-:W-:-:S06]  /*a56d0*/  NOP ;  /* 0x0000000000007918 */ /* 0x000fcc0000000000 */
[----:B-1----:R-:W2:Y:S04]  /*a56e0*/  LDL.LU R171, [R1+0x26a4] ;  /* 0x0026a40001ab7983 */ /* 0x002ea80000300800 */
[----:B------:R-:W4:Y:S04]  /*a56f0*/  LDL.LU R143, [R1+0x26c4] ;  /* 0x0026c400018f7983 */ /* 0x000f280000300800 */
[----:B------:R-:W4:Y:S04]  /*a5700*/  LDL.LU R119, [R1+0x26c0] ;  /* 0x0026c00001777983 */ /* 0x000f280000300800 */
[----:B------:R-:W4:Y:S04]  /*a5710*/  LDL.LU R91, [R1+0x26bc] ;  /* 0x0026bc00015b7983 */ /* 0x000f280000300800 */
[----:B------:R-:W4:Y:S01]  /*a5720*/  LDL.LU R163, [R1+0x26b8] ;  /* 0x0026b80001a37983 */ /* 0x000f220000300800 */
[----:B---3--:R-:W-:-:S04]  /*a5730*/  ISETP.GE.AND P3, PT, R142, c[0x0][0x178], PT ;  /* 0x00005e008e007a0c */ /* 0x008fc80003f66270 */
[----:B------:R-:W-:Y:S02]  /*a5740*/  ISETP.LT.AND P3, PT, R7, c[0x0][0x17c], !P3 ;  /* 0x00005f0007007a0c */ /* 0x000fe40005f61270 */
[----:B--2---:R-:W-:-:S04]  /*a5750*/  ISETP.GE.AND P2, PT, R171, c[0x0][0x178], PT ;  /* 0x00005e00ab007a0c */ /* 0x004fc80003f46270 */
[----:B------:R-:W-:Y:S02]  /*a5760*/  ISETP.LT.AND P2, PT, R7, c[0x0][0x17c], !P2 ;  /* 0x00005f0007007a0c */ /* 0x000fe40005741270 */
        /* <DEDUP_REMOVED lines=12> */
[----:B------:R1:W-:Y:S04]  /*a5830*/  STS.128 [R2], R20 ;  /* 0x0000001402007388 */ /* 0x0003e80000000c00 */
[----:B------:R-:W-:Y:S04]  /*a5840*/  STS.128 [R2+0x80], R56 ;  /* 0x0000803802007388 */ /* 0x000fe80000000c00 */
[----:B----4-:R-:W-:Y:S04]  /*a5850*/  STS.128 [R2+0x100], R24 ;  /* 0x0001001802007388 */ /* 0x010fe80000000c00 */
[----:B------:R4:W-:Y:S01]  /*a5860*/  STS.128 [R2+0x180], R52 ;  /* 0x0001803402007388 */ /* 0x0009e20000000c00 */
[----:B-1----:R-:W-:Y:S01]  /*a5870*/  IMAD R20, R142, c[0x0][0x194], RZ ;  /* 0x000065008e147a24 */ /* 0x002fe200078e02ff */
[----:B------:R-:W-:Y:S01]  /*a5880*/  MOV R243, c[0x0][0x194] ;  /* 0x0000650000f37a02 */ /* 0x000fe20000000f00 */
[----:B------:R-:W-:Y:S01]  /*a5890*/  IMAD R23, R171, c[0x0][0x194], RZ ;  /* 0x00006500ab177a24 */ /* 0x000fe200078e02ff */
[----:B------:R-:W3:Y:S04]  /*a58a0*/  LDL.LU R65, [R1+0x50] ;  /* 0x0000500001417983 */ /* 0x000ee80000300800 */
[----:B------:R-:W3:Y:S01]  /*a58b0*/  LDL.LU R64, [R1+0x484] ;  /* 0x0004840001407983 */ /* 0x000ee20000300800 */
[----:B----4-:R-:W-:-:S04]  /*a58c0*/  LEA R2, P4, R20, c[0x0][0x170], 0x2 ;  /* 0x00005c0014027a11 */ /* 0x010fc800078810ff */
[----:B------:R-:W-:Y:S01]  /*a58d0*/  LEA.HI.X.SX32 R3, R20, c[0x0][0x174], 0x2, P4 ;  /* 0x00005d0014037a11 */ /* 0x000fe200020f16ff */
[----:B------:R-:W-:-:S04]  /*a58e0*/  IMAD R26, R243, 0x40, R20 ;  /* 0x00000040f31a7824 */ /* 0x000fc800078e0214 */
[----:B------:R-:W-:Y:S01]  /*a58f0*/  IMAD.WIDE R20, R242, 0x4, R2 ;  /* 0x00000004f2147825 */ /* 0x000fe200078e0202 */
[----:B------:R-:W-:-:S06]  /*a5900*/  NOP ;  /* 0x0000000000007918 */ /* 0x000fcc0000000000 */
[----:B------:R1:W-:Y:S01]  /*a5910*/  @P3 STG.E [R20.64], R228 ;  /* 0x000000e414003986 */ /* 0x0003e2000c101904 */
[----:B------:R-:W-:Y:S02]  /*a5920*/  LEA R25, R243, R26, 0x5 ;  /* 0x0000001af3197211 */ /* 0x000fe400078e28ff */
[----:B------:R-:W-:-:S03]  /*a5930*/  LEA R22, P6, R26, c[0x0][0x170], 0x2 ;  /* 0x00005c001a167a11 */ /* 0x000fc600078c10ff */
[----:B------:R-:W-:Y:S01]  /*a5940*/  IMAD R27, R243, 0x20, R25 ;  /* 0x00000020f31b7824 */ /* 0x000fe200078e0219 */
[----:B-1----:R-:W-:-:S04]  /*a5950*/  LEA R20, P5, R23, c[0x0][0x170], 0x2 ;  /* 0x00005c0017147a11 */ /* 0x002fc800078a10ff */
[----:B------:R-:W-:Y:S02]  /*a5960*/  LEA.HI.X.SX32 R21, R23, c[0x0][0x174], 0x2, P5 ;  /* 0x00005d0017157a11 */ /* 0x000fe400028f16ff */
[----:B------:R-:W-:Y:S02]  /*a5970*/  LEA R24, P5, R25, c[0x0][0x170], 0x2 ;  /* 0x00005c0019187a11 */ /* 0x000fe400078a10ff */
[----:B------:R-:W-:Y:S02]  /*a5980*/  LEA.HI.X.SX32 R23, R26, c[0x0][0x174], 0x2, P6 ;  /* 0x00005d001a177a11 */ /* 0x000fe400030f16ff */
[----:B------:R-:W-:Y:S02]  /*a5990*/  ISETP.LT.AND P6, PT, R143, c[0x0][0x178], !P0 ;  /* 0x00005e008f007a0c */ /* 0x000fe400047c1270 */
[----:B------:R-:W-:Y:S02]  /*a59a0*/  LEA.HI.X.SX32 R25, R25, c[0x0][0x174], 0x2, P5 ;  /* 0x00005d0019197a11 */ /* 0x000fe400028f16ff */
[----:B------:R-:W-:-:S02]  /*a59b0*/  ISETP.LT.AND P4, PT, R119, c[0x0][0x178], !P0 ;  /* 0x00005e0077007a0c */ /* 0x000fc40004781270 */
[----:B------:R-:W-:Y:S01]  /*a59c0*/  LEA R26, P5, R27, c[0x0][0x170], 0x2 ;  /* 0x00005c001b1a7a11 */ /* 0x000fe200078a10ff */
[C---:B------:R-:W-:Y:S01]  /*a59d0*/  IMAD.WIDE R54, R242.reuse, 0x4, R20 ;  /* 0x00000004f2367825 */ /* 0x040fe200078e0214 */
[----:B------:R-:W-:Y:S02]  /*a59e0*/  ISETP.LT.AND P3, PT, R91, c[0x0][0x178], !P0 ;  /* 0x00005e005b007a0c */ /* 0x000fe40004761270 */
[----:B------:R-:W-:Y:S02]  /*a59f0*/  LEA R53, R243, R27, 0x5 ;  /* 0x0000001bf3357211 */ /* 0x000fe400078e28ff */
[----:B------:R-:W-:Y:S01]  /*a5a00*/  LEA.HI.X.SX32 R27, R27, c[0x0][0x174], 0x2, P5 ;  /* 0x00005d001b1b7a11 */ /* 0x000fe200028f16ff */
[C---:B------:R-:W-:Y:S01]  /*a5a10*/  IMAD.WIDE R58, R242.reuse, 0x4, R22 ;  /* 0x00000004f23a7825 */ /* 0x040fe200078e0216 */
[----:B------:R1:W-:Y:S03]  /*a5a20*/  @P2 STG.E [R54.64], R227 ;  /* 0x000000e336002986 */ /* 0x0003e6000c101904 */
[C---:B------:R-:W-:Y:S01]  /*a5a30*/  IMAD.WIDE R84, R242.reuse, 0x4, R24 ;  /* 0x00000004f2547825 */ /* 0x040fe200078e0218 */
[----:B------:R-:W-:Y:S03]  /*a5a40*/  @P6 STG.E [R58.64], R226 ;  /* 0x000000e23a006986 */ /* 0x000fe6000c101904 */
[----:B------:R-:W-:-:S04]  /*a5a50*/  IMAD.WIDE R56, R242, 0x4, R26 ;  /* 0x00000004f2387825 */ /* 0x000fc800078e021a */
[----:B-1----:R-:W-:Y:S01]  /*a5a60*/  IMAD R55, R243, 0x20, R53 ;  /* 0x00000020f3377824 */ /* 0x002fe200078e0235 */
[----:B------:R-:W-:Y:S01]  /*a5a70*/  @P4 STG.E [R84.64], R225 ;  /* 0x000000e154004986 */ /* 0x000fe2000c101904 */
[----:B------:R-:W-:-:S03]  /*a5a80*/  LEA R52, P5, R53, c[0x0][0x170], 0x2 ;  /* 0x00005c0035347a11 */ /* 0x000fc600078a10ff */
[----:B------:R-:W-:Y:S01]  /*a5a90*/  LEA R54, P6, R55, c[0x0][0x170], 0x2 ;  /* 0x00005c0037367a11 */ /* 0x000fe200078c10ff */
[----:B------:R1:W-:Y:S01]  /*a5aa0*/  @P3 STG.E [R56.64], R224 ;  /* 0x000000e038003986 */ /* 0x0003e2000c101904 */
[----:B------:R-:W-:Y:S02]  /*a5ab0*/  LEA.HI.X.SX32 R53, R53, c[0x0][0x174], 0x2, P5 ;  /* 0x00005d0035357a11 */ /* 0x000fe400028f16ff */
[----:B-1----:R-:W-:Y:S02]  /*a5ac0*/  LEA R57, R243, R55, 0x5 ;  /* 0x00000037f3397211 */ /* 0x002fe400078e28ff */
[----:B------:R-:W-:Y:S02]  /*a5ad0*/  LEA.HI.X.SX32 R55, R55, c[0x0][0x174], 0x2, P6 ;  /* 0x00005d0037377a11 */ /* 0x000fe400030f16ff */
[----:B------:R-:W-:Y:S01]  /*a5ae0*/  ISETP.LT.AND P6, PT, R163, c[0x0][0x178], !P0 ;  /* 0x00005e00a3007a0c */ /* 0x000fe200047c1270 */
[----:B------:R-:W-:Y:S01]  /*a5af0*/  IMAD R59, R243, 0x20, R57 ;  /* 0x00000020f33b7824 */ /* 0x000fe200078e0239 */
[----:B------:R-:W-:Y:S01]  /*a5b00*/  LEA R56, P5, R57, c[0x0][0x170], 0x2 ;  /* 0x00005c0039387a11 */ /* 0x000fe200078a10ff */
[----:B------:R-:W-:-:S03]  /*a5b10*/  IMAD.WIDE R86, R242, 0x4, R52 ;  /* 0x00000004f2567825 */ /* 0x000fc600078e0234 */
[----:B------:R-:W-:Y:S02]  /*a5b20*/  LEA.HI.X.SX32 R57, R57, c[0x0][0x174], 0x2, P5 ;  /* 0x00005d0039397a11 */ /* 0x000fe400028f16ff */
[----:B------:R-:W-:Y:S02]  /*a5b30*/  LEA R58, P5, R59, c[0x0][0x170], 0x2 ;  /* 0x00005c003b3a7a11 */ /* 0x000fe400078a10ff */
[----:B------:R-:W-:Y:S02]  /*a5b40*/  LEA R85, R243, R59, 0x5 ;  /* 0x0000003bf3557211 */ /* 0x000fe400078e28ff */
[----:B------:R-:W-:Y:S01]  /*a5b50*/  LEA.HI.X.SX32 R59, R59, c[0x0][0x174], 0x2, P5 ;  /* 0x00005d003b3b7a11 */ /* 0x000fe200028f16ff */
[----:B------:R1:W-:Y:S01]  /*a5b60*/  @P6 STG.E [R86.64], R233 ;  /* 0x000000e956006986 */ /* 0x0003e2000c101904 */
[----:B------:R-:W-:-:S04]  /*a5b70*/  IMAD.WIDE R226, R242, 0x4, R54 ;  /* 0x00000004f2e27825 */ /* 0x000fc800078e0236 */
[----:B------:R-:W-:-:S04]  /*a5b80*/  IMAD.WIDE R228, R242, 0x4, R56 ;  /* 0x00000004f2e47825 */ /* 0x000fc800078e0238 */
[----:B------:R-:W-:-:S04]  /*a5b90*/  IMAD.WIDE R224, R242, 0x4, R58 ;  /* 0x00000004f2e07825 */ /* 0x000fc800078e023a */
[----:B-1----:R-:W-:Y:S01]  /*a5ba0*/  IMAD R87, R243, 0x20, R85 ;  /* 0x00000020f3577824 */ /* 0x002fe200078e0255 */
[----:B------:R-:W-:-:S04]  /*a5bb0*/  LEA R84, P5, R85, c[0x0][0x170], 0x2 ;  /* 0x00005c0055547a11 */ /* 0x000fc800078a10ff */
[----:B------:R-:W-:Y:S02]  /*a5bc0*/  LEA R86, P6, R87, c[0x0][0x170], 0x2 ;  /* 0x00005c0057567a11 */ /* 0x000fe400078c10ff */
[----:B------:R-:W-:Y:S02]  /*a5bd0*/  LEA.HI.X.SX32 R85, R85, c[0x0][0x174], 0x2, P5 ;  /* 0x00005d0055557a11 */ /* 0x000fe400028f16ff */
[----:B--2---:R-:W-:Y:S02]  /*a5be0*/  ISETP.LT.AND P4, PT, R7, c[0x0][0x178], !P0 ;  /* 0x00005e0007007a0c */ /* 0x004fe40004781270 */
[----:B---3--:R-:W-:Y:S02]  /*a5bf0*/  ISETP.LT.AND P3, PT, R47, c[0x0][0x178], !P0 ;  /* 0x00005e002f007a0c */ /* 0x008fe40004761270 */
[----:B------:R-:W-:-:S09]  /*a5c00*/  ISETP.LT.AND P2, PT, R79, c[0x0][0x178], !P0 ;  /* 0x00005e004f007a0c */ /* 0x000fd20004741270 */
[----:B------:R-:W-:Y:S04]  /*a5c10*/  @P4 STG.E [R226.64], R232 ;  /* 0x000000e8e2004986 */ /* 0x000fe8000c101904 */
[----:B------:R-:W-:Y:S04]  /*a5c20*/  @P3 STG.E [R228.64], R231 ;  /* 0x000000e7e4003986 */ /* 0x000fe8000c101904 */
[----:B------:R1:W-:Y:S01]  /*a5c30*/  @P2 STG.E [R224.64], R230 ;  /* 0x000000e6e0002986 */ /* 0x0003e2000c101904 */
[----:B------:R-:W-:Y:S02]  /*a5c40*/  ISETP.LT.AND P4, PT, R127, c[0x0][0x178], !P0 ;  /* 0x00005e007f007a0c */ /* 0x000fe40004781270 */
[----:B-1----:R-:W-:-:S02]  /*a5c50*/  LEA R225, R243, R87, 0x5 ;  /* 0x00000057f3e17211 */ /* 0x002fc400078e28ff */
[----:B------:R-:W-:Y:S02]  /*a5c60*/  LEA.HI.X.SX32 R87, R87, c[0x0][0x174], 0x2, P6 ;  /* 0x00005d0057577a11 */ /* 0x000fe400030f16ff */
[----:B------:R-:W-:Y:S01]  /*a5c70*/  ISETP.LT.AND P6, PT, R103, c[0x0][0x178], !P0 ;  /* 0x00005e0067007a0c */ /* 0x000fe200047c1270 */
[----:B------:R-:W-:-:S04]  /*a5c80*/  IMAD.WIDE R230, R242, 0x4, R84 ;  /* 0x00000004f2e67825 */ /* 0x000fc800078e0254 */
[----:B------:R-:W-:-:S08]  /*a5c90*/  IMAD.WIDE R232, R242, 0x4, R86 ;  /* 0x00000004f2e87825 */ /* 0x000fd000078e0256 */
[----:B------:R-:W-:Y:S04]  /*a5ca0*/  @P6 STG.E [R230.64], R237 ;  /* 0x000000ede6006986 */ /* 0x000fe8000c101904 */
[----:B------:R1:W-:Y:S04]  /*a5cb0*/  @P4 STG.E [R232.64], R236 ;  /* 0x000000ece8004986 */ /* 0x0003e8000c101904 */
[----:B-1----:R-:W2:Y:S01]  /*a5cc0*/  LDL.LU R236, [R1+0x3f4] ;  /* 0x0003f40001ec7983 */ /* 0x002ea20000300800 */
[----:B------:R-:W-:Y:S01]  /*a5cd0*/  LEA R224, P5, R225, c[0x0][0x170], 0x2 ;  /* 0x00005c00e1e07a11 */ /* 0x000fe200078a10ff */
[----:B------:R-:W-:Y:S01]  /*a5ce0*/  IMAD R227, R243, 0x20, R225 ;  /* 0x00000020f3e37824 */ /* 0x000fe200078e02e1 */
[----:B------:R-:W-:Y:S01]  /*a5cf0*/  ISETP.LT.AND P3, PT, R147, c[0x0][0x178], !P0 ;  /* 0x00005e0093007a0c */ /* 0x000fe20004761270 */
[----:B------:R-:W3:Y:S01]  /*a5d00*/  LDL.LU R237, [R1+0x3a4] ;  /* 0x0003a40001ed7983 */ /* 0x000ee20000300800 */
[----:B------:R-:W-:-:S02]  /*a5d10*/  LEA.HI.X.SX32 R225, R225, c[0x0][0x174], 0x2, P5 ;  /* 0x00005d00e1e17a11 */ /* 0x000fc400028f16ff */
[----:B------:R-:W-:Y:S02]  /*a5d20*/  LEA R226, P5, R227, c[0x0][0x170], 0x2 ;  /* 0x00005c00e3e27a11 */ /* 0x000fe400078a10ff */
[----:B------:R-:W-:Y:S02]  /*a5d30*/  ISETP.LT.AND P2, PT, R251, c[0x0][0x178], !P0 ;  /* 0x00005e00fb007a0c */ /* 0x000fe40004741270 */
[----:B------:R-:W-:Y:S02]  /*a5d40*/  LEA R229, R243, R227, 0x5 ;  /* 0x000000e3f3e57211 */ /* 0x000fe400078e28ff */
[----:B------:R-:W-:Y:S01]  /*a5d50*/  LEA.HI.X.SX32 R227, R227, c[0x0][0x174], 0x2, P5 ;  /* 0x00005d00e3e37a11 */ /* 0x000fe200028f16ff */
[----:B------:R-:W-:-:S04]  /*a5d60*/  IMAD.WIDE R234, R242, 0x4, R224 ;  /* 0x00000004f2ea7825 */ /* 0x000fc800078e02e0 */
[----:B------:R-:W-:Y:S01]  /*a5d70*/  IMAD.WIDE R240, R242, 0x4, R226 ;  /* 0x00000004f2f07825 */ /* 0x000fe200078e02e2 */
[----:B------:R1:W-:Y:S01]  /*a5d80*/  @P3 STG.E [R234.64], R247 ;  /* 0x000000f7ea003986 */ /* 0x0003e2000c101904 */
[----:B------:R-:W-:Y:S02]  /*a5d90*/  ISETP.LT.AND P3, PT, R250, c[0x0][0x178], !P0 ;  /* 0x00005e00fa007a0c */ /* 0x000fe40004761270 */
[----:B------:R-:W-:Y:S01]  /*a5da0*/  IMAD R231, R243, 0x20, R229 ;  /* 0x00000020f3e77824 */ /* 0x000fe200078e02e5 */
[----:B------:R4:W-:Y:S01]  /*a5db0*/  @P2 STG.E [R240.64], R246 ;  /* 0x000000f6f0002986 */ /* 0x0009e2000c101904 */
[----:B------:R-:W-:-:S03]  /*a5dc0*/  LEA R228, P2, R229, c[0x0][0x170], 0x2 ;  /* 0x00005c00e5e47a11 */ /* 0x000fc600078410ff */
[----:B------:R-:W-:Y:S02]  /*a5dd0*/  LEA R230, P5, R231, c[0x0][0x170], 0x2 ;  /* 0x00005c00e7e67a11 */ /* 0x000fe400078a10ff */
[----:B------:R-:W-:Y:S02]  /*a5de0*/  LEA.HI.X.SX32 R229, R229, c[0x0][0x174], 0x2, P2 ;  /* 0x00005d00e5e57a11 */ /* 0x000fe400010f16ff */
[----:B------:R-:W-:Y:S01]  /*a5df0*/  ISETP.LT.AND P2, PT, R249, c[0x0][0x178], !P0 ;  /* 0x00005e00f9007a0c */ /* 0x000fe20004741270 */
[----:B-1----:R-:W3:Y:S01]  /*a5e00*/  LDL.LU R247, [R1+0x2e4] ;  /* 0x0002e40001f77983 */ /* 0x002ee20000300800 */
[----:B------:R-:W-:Y:S01]  /*a5e10*/  LEA R233, R243, R231, 0x5 ;  /* 0x000000e7f3e97211 */ /* 0x000fe200078e28ff */
[----:B------:R-:W-:Y:S01]  /*a5e20*/  IMAD.WIDE R234, R242, 0x4, R228 ;  /* 0x00000004f2ea7825 */ /* 0x000fe200078e02e4 */
[----:B------:R-:W-:Y:S01]  /*a5e30*/  LEA.HI.X.SX32 R231, R231, c[0x0][0x174], 0x2, P5 ;  /* 0x00005d00e7e77a11 */ /* 0x000fe200028f16ff */
[----:B----4-:R-:W4:Y:S01]  /*a5e40*/  LDL.LU R246, [R1+0x2b4] ;  /* 0x0002b40001f67983 */ /* 0x010f220000300800 */
[----:B------:R-:W-:-:S02]  /*a5e50*/  LEA R232, P6, R233, c[0x0][0x170], 0x2 ;  /* 0x00005c00e9e87a11 */ /* 0x000fc400078c10ff */
[----:B------:R-:W-:Y:S01]  /*a5e60*/  ISETP.LT.AND P4, PT, R248, c[0x0][0x178], !P0 ;  /* 0x00005e00f8007a0c */ /* 0x000fe20004781270 */
[----:B------:R-:W-:Y:S01]  /*a5e70*/  IMAD.WIDE R240, R242, 0x4, R230 ;  /* 0x00000004f2f07825 */ /* 0x000fe200078e02e6 */
[----:B------:R-:W-:Y:S01]  /*a5e80*/  ISETP.LT.AND P5, PT, R142, c[0x0][0x178], !P1 ;  /* 0x00005e008e007a0c */ /* 0x000fe20004fa1270 */
[----:B------:R1:W-:Y:S01]  /*a5e90*/  @P3 STG.E [R234.64], R245 ;  /* 0x000000f5ea003986 */ /* 0x0003e2000c101904 */
[----:B------:R-:W-:Y:S02]  /*a5ea0*/  ISETP.LT.AND P0, PT, R171, c[0x0][0x178], !P1 ;  /* 0x00005e00ab007a0c */ /* 0x000fe40004f01270 */
[----:B------:R-:W-:Y:S01]  /*a5eb0*/  LEA.HI.X.SX32 R233, R233, c[0x0][0x174], 0x2, P6 ;  /* 0x00005d00e9e97a11 */ /* 0x000fe200030f16ff */
[----:B------:R1:W-:Y:S02]  /*a5ec0*/  @P2 STG.E [R240.64], R244 ;  /* 0x000000f4f0002986 */ /* 0x0003e4000c101904 */
[C---:B-1----:R-:W-:Y:S02]  /*a5ed0*/  IADD3 R234, R242.reuse, c[0x0][0x198], RZ ;  /* 0x00006600f2ea7a10 */ /* 0x042fe40007ffe0ff */
[----:B------:R-:W4:Y:S01]  /*a5ee0*/  LDL.LU R235, [R1+0x284] ;  /* 0x0002840001eb7983 */ /* 0x000f220000300800 */
[----:B------:R-:W-:-:S03]  /*a5ef0*/  IMAD.WIDE R240, R242, 0x4, R232 ;  /* 0x00000004f2f07825 */ /* 0x000fc600078e02e8 */
[----:B------:R-:W4:Y:S01]  /*a5f00*/  LDL.LU R66, [R1+0x1d4] ;  /* 0x0001d40001427983 */ /* 0x000f220000300800 */
[----:B------:R-:W-:-:S03]  /*a5f10*/  IMAD.WIDE R242, R234, 0x4, R2 ;  /* 0x00000004eaf27825 */ /* 0x000fc600078e0202 */
[----:B------:R-:W4:Y:S01]  /*a5f20*/  LDL.LU R239, [R1+0x1c4] ;  /* 0x0001c40001ef7983 */ /* 0x000f220000300800 */
[----:B------:R-:W-:-:S03]  /*a5f30*/  IMAD.WIDE R244, R234, 0x4, R20 ;  /* 0x00000004eaf47825 */ /* 0x000fc600078e0214 */
[----:B------:R-:W4:Y:S04]  /*a5f40*/  LDL.LU R238, [R1+0x154] ;  /* 0x0001540001ee7983 */ /* 0x000f280000300800 */
[----:B------:R1:W-:Y:S04]  /*a5f50*/  @P4 STG.E [R240.64], R65 ;  /* 0x00000041f0004986 */ /* 0x0003e8000c101904 */
[----:B------:R-:W-:Y:S04]  /*a5f60*/  @P5 STG.E [R242.64], R64 ;  /* 0x00000040f2005986 */ /* 0x000fe8000c101904 */
[----:B-1----:R-:W4:Y:S04]  /*a5f70*/  LDL.LU R65, [R1+0x134] ;  /* 0x0001340001417983 */ /* 0x002f280000300800 */
[----:B--2---:R1:W-:Y:S04]  /*a5f80*/  @P0 STG.E [R244.64], R236 ;  /* 0x000000ecf4000986 */ /* 0x0043e8000c101904 */
[----:B-1----:R-:W2:Y:S04]  /*a5f90*/  LDL.LU R236, [R1+0x114] ;  /* 0x0001140001ec7983 */ /* 0x002ea80000300800 */
[----:B------:R-:W2:Y:S01]  /*a5fa0*/  LDL.LU R61, [R1+0x48d4] ;  /* 0x0048d400013d7983 */ /* 0x000ea20000300800 */
[----:B------:R-:W-:-:S02]  /*a5fb0*/  ISETP.LT.AND P6, PT, R143, c[0x0][0x178], !P1 ;  /* 0x00005e008f007a0c */ /* 0x000fc40004fc1270 */
[----:B------:R-:W-:Y:S02]  /*a5fc0*/  ISETP.LT.AND P2, PT, R119, c[0x0][0x178], !P1 ;  /* 0x00005e0077007a0c */ /* 0x000fe40004f41270 */
[----:B------:R-:W-:Y:S01]  /*a5fd0*/  ISETP.LT.AND P3, PT, R91, c[0x0][0x178], !P1 ;  /* 0x00005e005b007a0c */ /* 0x000fe20004f61270 */
[C---:B------:R-:W-:Y:S01]  /*a5fe0*/  IMAD.WIDE R240, R234.reuse, 0x4, R22 ;  /* 0x00000004eaf07825 */ /* 0x040fe200078e0216 */
[----:B------:R-:W-:Y:S01]  /*a5ff0*/  ISETP.LT.AND P4, PT, R163, c[0x0][0x178], !P1 ;  /* 0x00005e00a3007a0c */ /* 0x000fe20004f81270 */
[----:B------:R-:W2:Y:S01]  /*a6000*/  LDL.LU R63, [R1+0x104] ;  /* 0x00010400013f7983 */ /* 0x000ea20000300800 */
[----:B------:R-:W-:Y:S01]  /*a6010*/  ISETP.LT.AND P0, PT, R7, c[0x0][0x178], !P1 ;  /* 0x00005e0007007a0c */ /* 0x000fe20004f01270 */
[C---:B------:R-:W-:Y:S01]  /*a6020*/  IMAD.WIDE R242, R234.reuse, 0x4, R24 ;  /* 0x00000004eaf27825 */ /* 0x040fe200078e0218 */
[----:B------:R-:W-:Y:S01]  /*a6030*/  ISETP.LT.AND P5, PT, R47, c[0x0][0x178], !P1 ;  /* 0x00005e002f007a0c */ /* 0x000fe20004fa1270 */
[----:B------:R-:W2:Y:S02]  /*a6040*/  LDL.LU R62, [R1+0xe4] ;  /* 0x0000e400013e7983 */ /* 0x000ea40000300800 */
[----:B------:R-:W-:-:S02]  /*a6050*/  IMAD.WIDE R244, R234, 0x4, R26 ;  /* 0x00000004eaf47825 */ /* 0x000fc400078e021a */
[----:B---3--:R1:W-:Y:S01]  /*a6060*/  @P6 STG.E [R240.64], R237 ;  /* 0x000000edf0006986 */ /* 0x0083e2000c101904 */
[----:B------:R-:W-:-:S03]  /*a6070*/  ISETP.LT.AND P6, PT, R79, c[0x0][0x178], !P1 ;  /* 0x00005e004f007a0c */ /* 0x000fc60004fc1270 */
[----:B------:R3:W-:Y:S04]  /*a6080*/  @P2 STG.E [R242.64], R247 ;  /* 0x000000f7f2002986 */ /* 0x0007e8000c101904 */
[----:B----4-:R4:W-:Y:S01]  /*a6090*/  @P3 STG.E [R244.64], R246 ;  /* 0x000000f6f4003986 */ /* 0x0109e2000c101904 */
[----:B------:R-:W-:Y:S01]  /*a60a0*/  ISETP.LT.AND P3, PT, R103, c[0x0][0x178], !P1 ;  /* 0x00005e0067007a0c */ /* 0x000fe20004f61270 */
[C---:B-1----:R-:W-:Y:S02]  /*a60b0*/  IMAD.WIDE R240, R234.reuse, 0x4, R52 ;  /* 0x00000004eaf07825 */ /* 0x042fe400078e0234 */
[----:B------:R-:W2:Y:S01]  /*a60c0*/  LDL.LU R64, [R1+0xd4] ;  /* 0x0000d40001407983 */ /* 0x000ea20000300800 */
[----:B------:R-:W-:Y:S01]  /*a60d0*/  ISETP.LT.AND P2, PT, R127, c[0x0][0x178], !P1 ;  /* 0x00005e007f007a0c */ /* 0x000fe20004f41270 */
[----:B---3--:R-:W-:-:S02]  /*a60e0*/  IMAD.WIDE R242, R234, 0x4, R54 ;  /* 0x00000004eaf27825 */ /* 0x008fc400078e0236 */
[----:B------:R-:W3:Y:S02]  /*a60f0*/  LDL.LU R237, [R1+0x64] ;  /* 0x0000640001ed7983 */ /* 0x000ee40000300800 */
[----:B----4-:R-:W-:-:S04]  /*a6100*/  IMAD.WIDE R244, R234, 0x4, R56 ;  /* 0x00000004eaf47825 */ /* 0x010fc800078e0238 */
[C---:B------:R-:W-:Y:S01]  /*a6110*/  IMAD.WIDE R246, R234.reuse, 0x4, R58 ;  /* 0x00000004eaf67825 */ /* 0x040fe200078e023a */
[----:B------:R1:W-:Y:S04]  /*a6120*/  @P4 STG.E [R240.64], R235 ;  /* 0x000000ebf0004986 */ /* 0x0003e8000c101904 */
[----:B------:R4:W-:Y:S04]  /*a6130*/  @P0 STG.E [R242.64], R66 ;  /* 0x00000042f2000986 */ /* 0x0009e8000c101904 */
[----:B------:R4:W-:Y:S01]  /*a6140*/  @P5 STG.E [R244.64], R239 ;  /* 0x000000eff4005986 */ /* 0x0009e2000c101904 */
[----:B-1----:R-:W-:-:S03]  /*a6150*/  IMAD.WIDE R240, R234, 0x4, R84 ;  /* 0x00000004eaf07825 */ /* 0x002fc600078e0254 */
[----:B------:R1:W-:Y:S01]  /*a6160*/  @P6 STG.E [R246.64], R238 ;  /* 0x000000eef6006986 */ /* 0x0003e2000c101904 */
[----:B----4-:R-:W-:-:S03]  /*a6170*/  IMAD.WIDE R242, R234, 0x4, R86 ;  /* 0x00000004eaf27825 */ /* 0x010fc600078e0256 */
[----:B------:R-:W3:Y:S04]  /*a6180*/  LDL.LU R239, [R1+0x54] ;  /* 0x0000540001ef7983 */ /* 0x000ee80000300800 */
[----:B-1----:R-:W3:Y:S04]  /*a6190*/  LDL.LU R238, [R1+0x5c0] ;  /* 0x0005c00001ee7983 */ /* 0x002ee80000300800 */
[----:B------:R1:W-:Y:S04]  /*a61a0*/  @P3 STG.E [R240.64], R65 ;  /* 0x00000041f0003986 */ /* 0x0003e8000c101904 */
[----:B--2---:R2:W-:Y:S01]  /*a61b0*/  @P2 STG.E [R242.64], R236 ;  /* 0x000000ecf2002986 */ /* 0x0045e2000c101904 */
[----:B------:R-:W-:-:S03]  /*a61c0*/  ISETP.GE.AND P3, PT, R61, c[0x0][0x17c], PT ;  /* 0x00005f003d007a0c */ /* 0x000fc60003f66270 */
[----:B------:R-:W4:Y:S04]  /*a61d0*/  LDL.LU R61, [R1+0x590] ;  /* 0x00059000013d7983 */ /* 0x000f280000300800 */
[----:B------:R-:W4:Y:S04]  /*a61e0*/  LDL.LU R66, [R1+0x580] ;  /* 0x0005800001427983 */ /* 0x000f280000300800 */
[----:B-1----:R-:W4:Y:S04]  /*a61f0*/  LDL.LU R65, [R1+0x500] ;  /* 0x0005000001417983 */ /* 0x002f280000300800 */
[----:B--2---:R-:W2:Y:S01]  /*a6200*/  LDL.LU R236, [R1+0x4d0] ;  /* 0x0004d00001ec7983 */ /* 0x004ea20000300800 */
[----:B------:R-:W-:-:S02]  /*a6210*/  ISETP.LT.AND P4, PT, R147, c[0x0][0x178], !P1 ;  /* 0x00005e0093007a0c */ /* 0x000fc40004f81270 */
[----:B------:R-:W-:Y:S02]  /*a6220*/  ISETP.LT.AND P0, PT, R251, c[0x0][0x178], !P1 ;  /* 0x00005e00fb007a0c */ /* 0x000fe40004f01270 */
[----:B------:R-:W-:Y:S02]  /*a6230*/  ISETP.LT.AND P5, PT, R250, c[0x0][0x178], !P1 ;  /* 0x00005e00fa007a0c */ /* 0x000fe40004fa1270 */
[----:B------:R-:W-:Y:S01]  /*a6240*/  ISETP.LT.AND P6, PT, R249, c[0x0][0x178], !P1 ;  /* 0x00005e00f9007a0c */ /* 0x000fe20004fc1270 */
[----:B------:R-:W-:Y:S01]  /*a6250*/  IMAD.WIDE R244, R234, 0x4, R224 ;  /* 0x00000004eaf47825 */ /* 0x000fe200078e02e0 */
[----:B------:R-:W-:Y:S02]  /*a6260*/  ISETP.LT.AND P1, PT, R248, c[0x0][0x178], !P1 ;  /* 0x00005e00f8007a0c */ /* 0x000fe40004f21270 */
[----:B------:R-:W-:Y:S01]  /*a6270*/  ISETP.LT.AND P2, PT, R142, c[0x0][0x178], !P3 ;  /* 0x00005e008e007a0c */ /* 0x000fe20005f41270 */
[C---:B------:R-:W-:Y:S01]  /*a6280*/  IMAD.WIDE R246, R234.reuse, 0x4, R226 ;  /* 0x00000004eaf67825 */ /* 0x040fe200078e02e2 */
[----:B------:R-:W-:-:S03]  /*a6290*/  IADD3 R235, R234, c[0x0][0x198], RZ ;  /* 0x00006600eaeb7a10 */ /* 0x000fc60007ffe0ff */
[C---:B------:R-:W-:Y:S01]  /*a62a0*/  IMAD.WIDE R240, R234.reuse, 0x4, R228 ;  /* 0x00000004eaf07825 */ /* 0x040fe200078e02e4 */
[----:B------:R-:W-:Y:S03]  /*a62b0*/  @P4 STG.E [R244.64], R63 ;  /* 0x0000003ff4004986 */ /* 0x000fe6000c101904 */
[----:B------:R-:W-:Y:S01]  /*a62c0*/  IMAD.WIDE R242, R234, 0x4, R230 ;  /* 0x00000004eaf27825 */ /* 0x000fe200078e02e6 */
[----:B------:R-:W-:Y:S01]  /*a62d0*/  @P0 STG.E [R246.64], R62 ;  /* 0x0000003ef6000986 */ /* 0x000fe2000c101904 */
[----:B------:R-:W-:Y:S02]  /*a62e0*/  ISETP.LT.AND P0, PT, R171, c[0x0][0x178], !P3 ;  /* 0x00005e00ab007a0c */ /* 0x000fe40005f01270 */
[----:B------:R-:W-:Y:S01]  /*a62f0*/  ISETP.LT.AND P4, PT, R143, c[0x0][0x178], !P3 ;  /* 0x00005e008f007a0c */ /* 0x000fe20005f81270 */
[----:B------:R1:W-:Y:S01]  /*a6300*/  @P5 STG.E [R240.64], R64 ;  /* 0x00000040f0005986 */ /* 0x0003e2000c101904 */
[----:B------:R-:W-:-:S03]  /*a6310*/  ISETP.LT.AND P5, PT, R119, c[0x0][0x178], !P3 ;  /* 0x00005e0077007a0c */ /* 0x000fc60005fa1270 */
[----:B---3--:R3:W-:Y:S01]  /*a6320*/  @P6 STG.E [R242.64], R237 ;  /* 0x000000edf2006986 */ /* 0x0087e2000c101904 */
[----:B------:R-:W-:-:S03]  /*a6330*/  ISETP.LT.AND P6, PT, R91, c[0x0][0x178], !P3 ;  /* 0x00005e005b007a0c */ /* 0x000fc60005fc1270 */
[----:B-1----:R-:W2:Y:S01]  /*a6340*/  LDL.LU R64, [R1+0x4a0] ;  /* 0x0004a00001407983 */ /* 0x002ea20000300800 */
[----:B------:R-:W-:-:S03]  /*a6350*/  IMAD.WIDE R240, R234, 0x4, R232 ;  /* 0x00000004eaf07825 */ /* 0x000fc600078e02e8 */
[----:B---3--:R-:W3:Y:S01]  /*a6360*/  LDL.LU R237, [R1+0x3e0] ;  /* 0x0003e00001ed7983 */ /* 0x008ee20000300800 */
[----:B------:R-:W-:-:S03]  /*a6370*/  IMAD.WIDE R242, R235, 0x4, R2 ;  /* 0x00000004ebf27825 */ /* 0x000fc600078e0202 */
[----:B------:R-:W3:Y:S01]  /*a6380*/  LDL.LU R234, [R1+0x380] ;  /* 0x0003800001ea7983 */ /* 0x000ee20000300800 */
[----:B------:R-:W-:-:S03]  /*a6390*/  IMAD.WIDE R244, R235, 0x4, R24 ;  /* 0x00000004ebf47825 */ /* 0x000fc600078e0218 */
[----:B------:R1:W-:Y:S01]  /*a63a0*/  @P1 STG.E [R240.64], R239 ;  /* 0x000000eff0001986 */ /* 0x0003e2000c101904 */
[----:B------:R-:W-:-:S03]  /*a63b0*/  IMAD.WIDE R246, R235, 0x4, R26 ;  /* 0x00000004ebf67825 */ /* 0x000fc600078e021a */
[----:B------:R1:W-:Y:S04]  /*a63c0*/  @P2 STG.E [R242.64], R238 ;  /* 0x000000eef2002986 */ /* 0x0003e8000c101904 */
[----:B------:R-:W3:Y:S01]  /*a63d0*/  LDL.LU R62, [R1+0x2d0] ;  /* 0x0002d000013e7983 */ /* 0x000ee20000300800 */
[----:B-1----:R-:W-:-:S03]  /*a63e0*/  IMAD.WIDE R240, R235, 0x4, R20 ;  /* 0x00000004ebf07825 */ /* 0x002fc600078e0214 */
[----:B------:R-:W3:Y:S01]  /*a63f0*/  LDL.LU R239, [R1+0x290] ;  /* 0x0002900001ef7983 */ /* 0x000ee20000300800 */
[----:B------:R-:W-:-:S03]  /*a6400*/  IMAD.WIDE R242, R235, 0x4, R22 ;  /* 0x00000004ebf27825 */ /* 0x000fc600078e0216 */
[----:B------:R-:W3:Y:S04]  /*a6410*/  LDL.LU R238, [R1+0x210] ;  /* 0x0002100001ee7983 */ /* 0x000ee80000300800 */
[----:B------:R-:W3:Y:S04]  /*a6420*/  LDL.LU R63, [R1+0x48d8] ;  /* 0x0048d800013f7983 */ /* 0x000ee80000300800 */
[----:B----4-:R1:W-:Y:S04]  /*a6430*/  @P0 STG.E [R240.64], R61 ;  /* 0x0000003df0000986 */ /* 0x0103e8000c101904 */
[----:B------:R-:W-:Y:S04]  /*a6440*/  @P4 STG.E [R242.64], R66 ;  /* 0x00000042f2004986 */ /* 0x000fe8000c101904 */
[----:B------:R-:W-:Y:S04]  /*a6450*/  @P5 STG.E [R244.64], R65 ;  /* 0x00000041f4005986 */ /* 0x000fe8000c101904 */
[----:B--2---:R2:W-:Y:S04]  /*a6460*/  @P6 STG.E [R246.64], R236 ;  /* 0x000000ecf6006986 */ /* 0x0045e8000c101904 */
[----:B-1----:R-:W4:Y:S04]  /*a6470*/  LDL.LU R61, [R1+0x1e0] ;  /* 0x0001e000013d7983 */ /* 0x002f280000300800 */
[----:B--2---:R-:W2:Y:S01]  /*a6480*/  LDL.LU R236, [R1+0x160] ;  /* 0x0001600001ec7983 */ /* 0x004ea20000300800 */
[----:B------:R-:W-:-:S02]  /*a6490*/  ISETP.LT.AND P2, PT, R163, c[0x0][0x178], !P3 ;  /* 0x00005e00a3007a0c */ /* 0x000fc40005f41270 */
[----:B------:R-:W-:Y:S02]  /*a64a0*/  ISETP.LT.AND P1, PT, R7, c[0x0][0x178], !P3 ;  /* 0x00005e0007007a0c */ /* 0x000fe40005f21270 */
[----:B------:R-:W-:Y:S01]  /*a64b0*/  ISETP.LT.AND P0, PT, R47, c[0x0][0x178], !P3 ;  /* 0x00005e002f007a0c */ /* 0x000fe20005f01270 */
[----:B------:R-:W-:Y:S01]  /*a64c0*/  IMAD.WIDE R240, R235, 0x4, R52 ;  /* 0x00000004ebf07825 */ /* 0x000fe200078e0234 */
[----:B------:R-:W-:Y:S01]  /*a64d0*/  ISETP.LT.AND P4, PT, R79, c[0x0][0x178], !P3 ;  /* 0x00005e004f007a0c */ /* 0x000fe20005f81270 */
[----:B------:R-:W2:Y:S01]  /*a64e0*/  LDL.LU R66, [R1+0x140] ;  /* 0x0001400001427983 */ /* 0x000ea20000300800 */
[----:B------:R-:W-:Y:S01]  /*a64f0*/  ISETP.LT.AND P5, PT, R103, c[0x0][0x178], !P3 ;  /* 0x00005e0067007a0c */ /* 0x000fe20005fa1270 */
[----:B------:R-:W-:Y:S01]  /*a6500*/  IMAD.WIDE R242, R235, 0x4, R54 ;  /* 0x00000004ebf27825 */ /* 0x000fe200078e0236 */
[----:B------:R-:W-:Y:S01]  /*a6510*/  ISETP.LT.AND P6, PT, R127, c[0x0][0x178], !P3 ;  /* 0x00005e007f007a0c */ /* 0x000fe20005fc1270 */
[----:B------:R-:W2:Y:S02]  /*a6520*/  LDL.LU R65, [R1+0x120] ;  /* 0x0001200001417983 */ /* 0x000ea40000300800 */
[----:B------:R-:W-:-:S04]  /*a6530*/  IMAD.WIDE R244, R235, 0x4, R84 ;  /* 0x00000004ebf47825 */ /* 0x000fc800078e0254 */
[----:B------:R-:W-:Y:S01]  /*a6540*/  IMAD.WIDE R246, R235, 0x4, R86 ;  /* 0x00000004ebf67825 */ /* 0x000fe200078e0256 */
        /* <DEDUP_REMOVED lines=8> */
[----:B------:R1:W-:Y:S04]  /*a65d0*/  @P0 STG.E [R240.64], R234 ;  /* 0x000000eaf0000986 */ /* 0x0003e8000c101904 */
[----:B------:R1:W-:Y:S04]  /*a65e0*/  @P4 STG.E [R242.64], R62 ;  /* 0x0000003ef2004986 */ /* 0x0003e8000c101904 */
[----:B------:R1:W-:Y:S04]  /*a65f0*/  @P5 STG.E [R244.64], R239 ;  /* 0x000000eff4005986 */ /* 0x0003e8000c101904 */
[----:B------:R1:W-:Y:S02]  /*a6600*/  @P6 STG.E [R246.64], R238 ;  /* 0x000000eef6006986 */ /* 0x0003e4000c101904 */
[----:B-1----:R-:W-:Y:S01]  /*a6610*/  IMAD.WIDE R240, R235, 0x4, R224 ;  /* 0x00000004ebf07825 */ /* 0x002fe200078e02e0 */
[----:B------:R-:W-:-:S03]  /*a6620*/  ISETP.GE.AND P0, PT, R63, c[0x0][0x17c], PT ;  /* 0x00005f003f007a0c */ /* 0x000fc60003f06270 */
[----:B------:R-:W-:Y:S01]  /*a6630*/  IMAD.WIDE R242, R235, 0x4, R226 ;  /* 0x00000004ebf27825 */ /* 0x000fe200078e02e2 */
[----:B------:R-:W3:Y:S04]  /*a6640*/  LDL.LU R239, [R1+0x594] ;  /* 0x0005940001ef7983 */ /* 0x000ee80000300800 */
[----:B------:R-:W3:Y:S04]  /*a6650*/  LDL.LU R238, [R1+0x584] ;  /* 0x0005840001ee7983 */ /* 0x000ee80000300800 */
[----:B------:R-:W3:Y:S04]  /*a6660*/  LDL.LU R63, [R1+0x504] ;  /* 0x00050400013f7983 */ /* 0x000ee80000300800 */
[----:B------:R-:W3:Y:S04]  /*a6670*/  LDL.LU R62, [R1+0x4d4] ;  /* 0x0004d400013e7983 */ /* 0x000ee80000300800 */
[----:B----4-:R-:W-:Y:S04]  /*a6680*/  @P2 STG.E [R240.64], R61 ;  /* 0x0000003df0002986 */ /* 0x010fe8000c101904 */
[----:B--2---:R1:W-:Y:S04]  /*a6690*/  @P1 STG.E [R242.64], R236 ;  /* 0x000000ecf2001986 */ /* 0x0043e8000c101904 */
[----:B-1----:R-:W2:Y:S01]  /*a66a0*/  LDL.LU R236, [R1+0x4a4] ;  /* 0x0004a40001ec7983 */ /* 0x002ea20000300800 */
[----:B------:R-:W-:-:S02]  /*a66b0*/  ISETP.LT.AND P4, PT, R250, c[0x0][0x178], !P3 ;  /* 0x00005e00fa007a0c */ /* 0x000fc40005f81270 */
[----:B------:R-:W-:Y:S02]  /*a66c0*/  ISETP.LT.AND P5, PT, R249, c[0x0][0x178], !P3 ;  /* 0x00005e00f9007a0c */ /* 0x000fe40005fa1270 */
[----:B------:R-:W-:Y:S02]  /*a66d0*/  ISETP.LT.AND P6, PT, R142, c[0x0][0x178], !P0 ;  /* 0x00005e008e007a0c */ /* 0x000fe400047c1270 */
[C---:B------:R-:W-:Y:S01]  /*a66e0*/  IADD3 R234, R235.reuse, c[0x0][0x198], RZ ;  /* 0x00006600ebea7a10 */ /* 0x040fe20007ffe0ff */
[----:B------:R-:W-:Y:S01]  /*a66f0*/  IMAD.WIDE R240, R235, 0x4, R228 ;  /* 0x00000004ebf07825 */ /* 0x000fe200078e02e4 */
[----:B------:R-:W-:Y:S01]  /*a6700*/  ISETP.LT.AND P3, PT, R248, c[0x0][0x178], !P3 ;  /* 0x00005e00f8007a0c */ /* 0x000fe20005f61270 */
[----:B------:R-:W4:Y:S01]  /*a6710*/  LDL.LU R61, [R1+0x3e4] ;  /* 0x0003e400013d7983 */ /* 0x000f220000300800 */
[----:B------:R-:W-:Y:S01]  /*a6720*/  ISETP.LT.AND P1, PT, R171, c[0x0][0x178], !P0 ;  /* 0x00005e00ab007a0c */ /* 0x000fe20004721270 */
[----:B------:R-:W-:Y:S01]  /*a6730*/  IMAD.WIDE R242, R235, 0x4, R230 ;  /* 0x00000004ebf27825 */ /* 0x000fe200078e02e6 */
[----:B------:R-:W-:-:S03]  /*a6740*/  ISETP.LT.AND P2, PT, R143, c[0x0][0x178], !P0 ;  /* 0x00005e008f007a0c */ /* 0x000fc60004741270 */
[----:B------:R-:W-:Y:S01]  /*a6750*/  IMAD.WIDE R244, R235, 0x4, R232 ;  /* 0x00000004ebf47825 */ /* 0x000fe200078e02e8 */
[----:B------:R1:W-:Y:S03]  /*a6760*/  @P4 STG.E [R240.64], R66 ;  /* 0x00000042f0004986 */ /* 0x0003e6000c101904 */
[----:B------:R-:W-:Y:S01]  /*a6770*/  IMAD.WIDE R246, R234, 0x4, R2 ;  /* 0x00000004eaf67825 */ /* 0x000fe200078e0202 */
[----:B------:R3:W-:Y:S01]  /*a6780*/  @P5 STG.E [R242.64], R65 ;  /* 0x00000041f2005986 */ /* 0x0007e2000c101904 */
[----:B------:R-:W-:-:S03]  /*a6790*/  ISETP.LT.AND P4, PT, R119, c[0x0][0x178], !P0 ;  /* 0x00005e0077007a0c */ /* 0x000fc60004781270 */
[----:B------:R3:W-:Y:S01]  /*a67a0*/  @P3 STG.E [R244.64], R64 ;  /* 0x00000040f4003986 */ /* 0x0007e2000c101904 */
[----:B------:R-:W-:-:S03]  /*a67b0*/  ISETP.LT.AND P3, PT, R91, c[0x0][0x178], !P0 ;  /* 0x00005e005b007a0c */ /* 0x000fc60004761270 */
[----:B---3--:R3:W-:Y:S01]  /*a67c0*/  @P6 STG.E [R246.64], R237 ;  /* 0x000000edf6006986 */ /* 0x0087e2000c101904 */
[----:B-1----:R-:W-:Y:S01]  /*a67d0*/  IMAD.WIDE R240, R234, 0x4, R20 ;  /* 0x00000004eaf07825 */ /* 0x002fe200078e0214 */
[----:B------:R-:W-:-:S03]  /*a67e0*/  ISETP.LT.AND P5, PT, R163, c[0x0][0x178], !P0 ;  /* 0x00005e00a3007a0c */ /* 0x000fc600047a1270 */
[C---:B------:R-:W-:Y:S01]  /*a67f0*/  IMAD.WIDE R242, R234.reuse, 0x4, R22 ;  /* 0x00000004eaf27825 */ /* 0x040fe200078e0216 */
[----:B------:R-:W4:Y:S04]  /*a6800*/  LDL.LU R64, [R1+0x384] ;  /* 0x0003840001407983 */ /* 0x000f280000300800 */
[----:B---3--:R-:W3:Y:S01]  /*a6810*/  LDL.LU R237, [R1+0x2d4] ;  /* 0x0002d40001ed7983 */ /* 0x008ee20000300800 */
[----:B------:R-:W-:-:S03]  /*a6820*/  IMAD.WIDE R244, R234, 0x4, R52 ;  /* 0x00000004eaf47825 */ /* 0x000fc600078e0234 */
[----:B------:R-:W3:Y:S04]  /*a6830*/  LDL.LU R66, [R1+0x294] ;  /* 0x0002940001427983 */ /* 0x000ee80000300800 */
[----:B------:R-:W3:Y:S04]  /*a6840*/  LDL.LU R65, [R1+0x214] ;  /* 0x0002140001417983 */ /* 0x000ee80000300800 */
[----:B------:R1:W-:Y:S04]  /*a6850*/  @P1 STG.E [R240.64], R239 ;  /* 0x000000eff0001986 */ /* 0x0003e8000c101904 */
[----:B------:R1:W-:Y:S02]  /*a6860*/  @P2 STG.E [R242.64], R238 ;  /* 0x000000eef2002986 */ /* 0x0003e4000c101904 */
[----:B-1----:R-:W-:-:S02]  /*a6870*/  IMAD.WIDE R240, R234, 0x4, R24 ;  /* 0x00000004eaf07825 */ /* 0x002fc400078e0218 */
[----:B------:R-:W3:Y:S02]  /*a6880*/  LDL.LU R239, [R1+0x1e4] ;  /* 0x0001e40001ef7983 */ /* 0x000ee40000300800 */
[----:B------:R-:W-:Y:S02]  /*a6890*/  IMAD.WIDE R242, R234, 0x4, R26 ;  /* 0x00000004eaf27825 */ /* 0x000fe400078e021a */
[----:B------:R-:W-:Y:S04]  /*a68a0*/  @P4 STG.E [R240.64], R63 ;  /* 0x0000003ff0004986 */ /* 0x000fe8000c101904 */
[----:B------:R-:W-:Y:S04]  /*a68b0*/  @P3 STG.E [R242.64], R62 ;  /* 0x0000003ef2003986 */ /* 0x000fe8000c101904 */
[----:B------:R-:W3:Y:S04]  /*a68c0*/  LDL.LU R238, [R1+0x164] ;  /* 0x0001640001ee7983 */ /* 0x000ee80000300800 */
        /* <DEDUP_REMOVED lines=8> */
[----:B------:R-:W2:Y:S02]  /*a6950*/  LDL.LU R62, [R1+0x124] ;  /* 0x00012400013e7983 */ /* 0x000ea40000300800 */
[----:B------:R-:W-:Y:S01]  /*a6960*/  IMAD.WIDE R240, R234, 0x4, R56 ;  /* 0x00000004eaf07825 */ /* 0x000fe200078e0238 */
[----:B------:R-:W-:-:S03]  /*a6970*/  ISETP.LT.AND P3, PT, R127, c[0x0][0x178], !P0 ;  /* 0x00005e007f007a0c */ /* 0x000fc60004761270 */
[C---:B------:R-:W-:Y:S01]  /*a6980*/  IMAD.WIDE R242, R234.reuse, 0x4, R58 ;  /* 0x00000004eaf27825 */ /* 0x040fe200078e023a */
[----:B------:R-:W-:Y:S01]  /*a6990*/  ISETP.LT.AND P5, PT, R147, c[0x0][0x178], !P0 ;  /* 0x00005e0093007a0c */ /* 0x000fe200047a1270 */
[----:B----4-:R1:W-:Y:S04]  /*a69a0*/  @P6 STG.E [R246.64], R61 ;  /* 0x0000003df6006986 */ /* 0x0103e8000c101904 */
[----:B------:R4:W-:Y:S04]  /*a69b0*/  @P1 STG.E [R240.64], R64 ;  /* 0x00000040f0001986 */ /* 0x0009e8000c101904 */
[----:B---3--:R3:W-:Y:S04]  /*a69c0*/  @P2 STG.E [R242.64], R237 ;  /* 0x000000edf2002986 */ /* 0x0087e8000c101904 */
[----:B-1----:R-:W2:Y:S04]  /*a69d0*/  LDL.LU R61, [R1+0xf4] ;  /* 0x0000f400013d7983 */ /* 0x002ea80000300800 */
[----:B----4-:R-:W4:Y:S01]  /*a69e0*/  LDL.LU R64, [R1+0x650] ;  /* 0x0006500001407983 */ /* 0x010f220000300800 */
[----:B------:R-:W-:-:S03]  /*a69f0*/  IMAD.WIDE R240, R234, 0x4, R84 ;  /* 0x00000004eaf07825 */ /* 0x000fc600078e0254 */
[----:B---3--:R-:W4:Y:S01]  /*a6a00*/  LDL.LU R237, [R1+0x630] ;  /* 0x0006300001ed7983 */ /* 0x008f220000300800 */
[----:B------:R-:W-:Y:S01]  /*a6a10*/  IMAD.WIDE R242, R234, 0x4, R86 ;  /* 0x00000004eaf27825 */ /* 0x000fe200078e0256 */
[----:B------:R-:W-:Y:S02]  /*a6a20*/  ISETP.LT.AND P6, PT, R251, c[0x0][0x178], !P0 ;  /* 0x00005e00fb007a0c */ /* 0x000fe400047c1270 */
[----:B------:R-:W-:Y:S01]  /*a6a30*/  ISETP.LT.AND P1, PT, R250, c[0x0][0x178], !P0 ;  /* 0x00005e00fa007a0c */ /* 0x000fe20004721270 */
[C---:B------:R-:W-:Y:S01]  /*a6a40*/  IMAD.WIDE R244, R234.reuse, 0x4, R224 ;  /* 0x00000004eaf47825 */ /* 0x040fe200078e02e0 */
[----:B------:R1:W-:Y:S04]  /*a6a50*/  @P4 STG.E [R240.64], R66 ;  /* 0x00000042f0004986 */ /* 0x0003e8000c101904 */
[----:B------:R1:W-:Y:S01]  /*a6a60*/  @P3 STG.E [R242.64], R65 ;  /* 0x00000041f2003986 */ /* 0x0003e2000c101904 */
[----:B------:R-:W-:-:S03]  /*a6a70*/  IMAD.WIDE R246, R234, 0x4, R226 ;  /* 0x00000004eaf67825 */ /* 0x000fc600078e02e2 */
[----:B------:R1:W-:Y:S02]  /*a6a80*/  @P5 STG.E [R244.64], R239 ;  /* 0x000000eff4005986 */ /* 0x0003e4000c101904 */
[----:B-1----:R-:W-:Y:S02]  /*a6a90*/  IMAD.WIDE R240, R234, 0x4, R228 ;  /* 0x00000004eaf07825 */ /* 0x002fe400078e02e4 */
[----:B------:R-:W4:Y:S04]  /*a6aa0*/  LDL.LU R65, [R1+0x620] ;  /* 0x0006200001417983 */ /* 0x000f280000300800 */
[----:B------:R-:W4:Y:S04]  /*a6ab0*/  LDL.LU R239, [R1+0x600] ;  /* 0x0006000001ef7983 */ /* 0x000f280000300800 */
[----:B------:R1:W-:Y:S04]  /*a6ac0*/  @P6 STG.E [R246.64], R238 ;  /* 0x000000eef6006986 */ /* 0x0003e8000c101904 */
[----:B--2---:R2:W-:Y:S01]  /*a6ad0*/  @P1 STG.E [R240.64], R236 ;  /* 0x000000ecf0001986 */ /* 0x0045e2000c101904 */
[----:B------:R-:W-:-:S03]  /*a6ae0*/  ISETP.GE.AND P2, PT, R63, c[0x0][0x17c], PT ;  /* 0x00005f003f007a0c */ /* 0x000fc60003f46270 */
[----:B------:R-:W3:Y:S04]  /*a6af0*/  LDL.LU R63, [R1+0x5e0] ;  /* 0x0005e000013f7983 */ /* 0x000ee80000300800 */
[----:B------:R-:W3:Y:S04]  /*a6b00*/  LDL.LU R66, [R1+0x5b0] ;  /* 0x0005b00001427983 */ /* 0x000ee80000300800 */
[----:B-1----:R-:W3:Y:S04]  /*a6b10*/  LDL.LU R238, [R1+0x560] ;  /* 0x0005600001ee7983 */ /* 0x002ee80000300800 */
[----:B--2---:R-:W2:Y:S01]  /*a6b20*/  LDL.LU R236, [R1+0x530] ;  /* 0x0005300001ec7983 */ /* 0x004ea20000300800 */
[----:B------:R-:W-:-:S02]  /*a6b30*/  ISETP.LT.AND P4, PT, R249, c[0x0][0x178], !P0 ;  /* 0x00005e00f9007a0c */ /* 0x000fc40004781270 */
[----:B------:R-:W-:Y:S02]  /*a6b40*/  ISETP.LT.AND P0, PT, R248, c[0x0][0x178], !P0 ;  /* 0x00005e00f8007a0c */ /* 0x000fe40004701270 */
[----:B------:R-:W-:Y:S02]  /*a6b50*/  ISETP.LT.AND P5, PT, R142, c[0x0][0x178], !P2 ;  /* 0x00005e008e007a0c */ /* 0x000fe400057a1270 */
[----:B------:R-:W-:Y:S02]  /*a6b60*/  ISETP.LT.AND P6, PT, R171, c[0x0][0x178], !P2 ;  /* 0x00005e00ab007a0c */ /* 0x000fe400057c1270 */
[C---:B------:R-:W-:Y:S01]  /*a6b70*/  IADD3 R235, R234.reuse, c[0x0][0x198], RZ ;  /* 0x00006600eaeb7a10 */ /* 0x040fe20007ffe0ff */
[----:B------:R-:W-:Y:S01]  /*a6b80*/  IMAD.WIDE R240, R234, 0x4, R230 ;  /* 0x00000004eaf07825 */ /* 0x000fe200078e02e6 */
[----:B------:R-:W-:-:S03]  /*a6b90*/  ISETP.LT.AND P3, PT, R143, c[0x0][0x178], !P2 ;  /* 0x00005e008f007a0c */ /* 0x000fc60005761270 */
[----:B------:R-:W-:Y:S01]  /*a6ba0*/  IMAD.WIDE R242, R234, 0x4, R232 ;  /* 0x00000004eaf27825 */ /* 0x000fe200078e02e8 */
[----:B------:R-:W-:-:S03]  /*a6bb0*/  ISETP.LT.AND P1, PT, R119, c[0x0][0x178], !P2 ;  /* 0x00005e0077007a0c */ /* 0x000fc60005721270 */
[C---:B------:R-:W-:Y:S01]  /*a6bc0*/  IMAD.WIDE R244, R235.reuse, 0x4, R2 ;  /* 0x00000004ebf47825 */ /* 0x040fe200078e0202 */
[----:B------:R1:W-:Y:S03]  /*a6bd0*/  @P4 STG.E [R240.64], R62 ;  /* 0x0000003ef0004986 */ /* 0x0003e6000c101904 */
[----:B------:R-:W-:Y:S01]  /*a6be0*/  IMAD.WIDE R246, R235, 0x4, R20 ;  /* 0x00000004ebf67825 */ /* 0x000fe200078e0214 */
[----:B------:R-:W-:Y:S04]  /*a6bf0*/  @P0 STG.E [R242.64], R61 ;  /* 0x0000003df2000986 */ /* 0x000fe8000c101904 */
[----:B----4-:R4:W-:Y:S01]  /*a6c00*/  @P5 STG.E [R244.64], R64 ;  /* 0x00000040f4005986 */ /* 0x0109e2000c101904 */
[----:B------:R-:W-:-:S03]  /*a6c10*/  ISETP.LT.AND P0, PT, R91, c[0x0][0x178], !P2 ;  /* 0x00005e005b007a0c */ /* 0x000fc60005701270 */
[----:B------:R4:W-:Y:S01]  /*a6c20*/  @P6 STG.E [R246.64], R237 ;  /* 0x000000edf6006986 */ /* 0x0009e2000c101904 */
[----:B-1----:R-:W-:Y:S01]  /*a6c30*/  IMAD.WIDE R240, R235, 0x4, R22 ;  /* 0x00000004ebf07825 */ /* 0x002fe200078e0216 */
[----:B------:R-:W-:Y:S02]  /*a6c40*/  ISETP.LT.AND P4, PT, R163, c[0x0][0x178], !P2 ;  /* 0x00005e00a3007a0c */ /* 0x000fe40005781270 */
[----:B----4-:R-:W3:Y:S04]  /*a6c50*/  LDL.LU R64, [R1+0x4f0] ;  /* 0x0004f00001407983 */ /* 0x010ee80000300800 */
[----:B------:R-:W3:Y:S01]  /*a6c60*/  LDL.LU R237, [R1+0x4c0] ;  /* 0x0004c00001ed7983 */ /* 0x000ee20000300800 */
[----:B------:R-:W-:Y:S01]  /*a6c70*/  IMAD.WIDE R242, R235, 0x4, R24 ;  /* 0x00000004ebf27825 */ /* 0x000fe200078e0218 */
[----:B------:R-:W-:-:S02]  /*a6c80*/  ISETP.LT.AND P5, PT, R7, c[0x0][0x178], !P2 ;  /* 0x00005e0007007a0c */ /* 0x000fc400057a1270 */
[----:B------:R-:W-:Y:S01]  /*a6c90*/  ISETP.LT.AND P6, PT, R47, c[0x0][0x178], !P2 ;  /* 0x00005e002f007a0c */ /* 0x000fe200057c1270 */
[----:B------:R-:W3:Y:S04]  /*a6ca0*/  LDL.LU R62, [R1+0x490] ;  /* 0x00049000013e7983 */ /* 0x000ee80000300800 */
[----:B------:R1:W-:Y:S04]  /*a6cb0*/  @P3 STG.E [R240.64], R65 ;  /* 0x00000041f0003986 */ /* 0x0003e8000c101904 */
[----:B------:R-:W3:Y:S01]  /*a6cc0*/  LDL.LU R61, [R1+0x3d0] ;  /* 0x0003d000013d7983 */ /* 0x000ee20000300800 */
[----:B------:R-:W-:-:S03]  /*a6cd0*/  IMAD.WIDE R244, R235, 0x4, R54 ;  /* 0x00000004ebf47825 */ /* 0x000fc600078e0236 */
[----:B------:R1:W-:Y:S04]  /*a6ce0*/  @P1 STG.E [R242.64], R239 ;  /* 0x000000eff2001986 */ /* 0x0003e8000c101904 */
[----:B-1----:R-:W3:Y:S01]  /*a6cf0*/  LDL.LU R65, [R1+0x370] ;  /* 0x0003700001417983 */ /* 0x002ee20000300800 */
[----:B------:R-:W-:-:S04]  /*a6d00*/  IMAD.WIDE R240, R235, 0x4, R26 ;  /* 0x00000004ebf07825 */ /* 0x000fc800078e021a */
[C---:B------:R-:W-:Y:S01]  /*a6d10*/  IMAD.WIDE R246, R235.reuse, 0x4, R56 ;  /* 0x00000004ebf67825 */ /* 0x040fe200078e0238 */
[----:B------:R-:W3:Y:S03]  /*a6d20*/  LDL.LU R239, [R1+0x2c0] ;  /* 0x0002c00001ef7983 */ /* 0x000ee60000300800 */
[----:B------:R-:W-:Y:S01]  /*a6d30*/  IMAD.WIDE R242, R235, 0x4, R52 ;  /* 0x00000004ebf27825 */ /* 0x000fe200078e0234 */
[----:B---3--:R1:W-:Y:S04]  /*a6d40*/  @P0 STG.E [R240.64], R63 ;  /* 0x0000003ff0000986 */ /* 0x0083e8000c101904 */
[----:B------:R-:W-:Y:S04]  /*a6d50*/  @P4 STG.E [R242.64], R66 ;  /* 0x00000042f2004986 */ /* 0x000fe8000c101904 */
[----:B------:R3:W-:Y:S04]  /*a6d60*/  @P5 STG.E [R244.64], R238 ;  /* 0x000000eef4005986 */ /* 0x0007e8000c101904 */
[----:B-1----:R-:W4:Y:S04]  /*a6d70*/  LDL.LU R63, [R1+0x48e0] ;  /* 0x0048e000013f7983 */ /* 0x002f280000300800 */
[----:B--2---:R1:W-:Y:S04]  /*a6d80*/  @P6 STG.E [R246.64], R236 ;  /* 0x000000ecf6006986 */ /* 0x0043e8000c101904 */
[----:B---3--:R-:W2:Y:S04]  /*a6d90*/  LDL.LU R238, [R1+0x2a0] ;  /* 0x0002a00001ee7983 */ /* 0x008ea80000300800 */
[----:B-1----:R-:W3:Y:S01]  /*a6da0*/  LDL.LU R236, [R1+0x200] ;  /* 0x0002000001ec7983 */ /* 0x002ee20000300800 */
[----:B------:R-:W-:-:S02]  /*a6db0*/  ISETP.LT.AND P3, PT, R79, c[0x0][0x178], !P2 ;  /* 0x00005e004f007a0c */ /* 0x000fc40005761270 */
[----:B------:R-:W-:Y:S01]  /*a6dc0*/  ISETP.LT.AND P1, PT, R103, c[0x0][0x178], !P2 ;  /* 0x00005e0067007a0c */ /* 0x000fe20005721270 */
[----:B------:R-:W-:Y:S01]  /*a6dd0*/  IMAD.WIDE R240, R235, 0x4, R58 ;  /* 0x00000004ebf07825 */ /* 0x000fe200078e023a */
[----:B------:R-:W-:Y:S01]  /*a6de0*/  ISETP.LT.AND P0, PT, R127, c[0x0][0x178], !P2 ;  /* 0x00005e007f007a0c */ /* 0x000fe20005701270 */
[----:B------:R-:W4:Y:S01]  /*a6df0*/  LDL.LU R66, [R1+0x654] ;  /* 0x0006540001427983 */ /* 0x000f220000300800 */
[----:B------:R-:W-:Y:S01]  /*a6e00*/  ISETP.LT.AND P4, PT, R147, c[0x0][0x178], !P2 ;  /* 0x00005e0093007a0c */ /* 0x000fe20005781270 */
[----:B------:R-:W-:Y:S01]  /*a6e10*/  IMAD.WIDE R242, R235, 0x4, R84 ;  /* 0x00000004ebf27825 */ /* 0x000fe200078e0254 */
[----:B------:R-:W-:Y:S02]  /*a6e20*/  ISETP.LT.AND P5, PT, R251, c[0x0][0x178], !P2 ;  /* 0x00005e00fb007a0c */ /* 0x000fe400057a1270 */
[----:B------:R-:W-:Y:S01]  /*a6e30*/  ISETP.LT.AND P6, PT, R250, c[0x0][0x178], !P2 ;  /* 0x00005e00fa007a0c */ /* 0x000fe200057c1270 */
[----:B------:R-:W-:-:S04]  /*a6e40*/  IMAD.WIDE R244, R235, 0x4, R226 ;  /* 0x00000004ebf47825 */ /* 0x000fc800078e02e2 */
[----:B------:R-:W-:Y:S01]  /*a6e50*/  IMAD.WIDE R246, R235, 0x4, R228 ;  /* 0x00000004ebf67825 */ /* 0x000fe200078e02e4 */
[----:B------:R1:W-:Y:S04]  /*a6e60*/  @P3 STG.E [R240.64], R64 ;  /* 0x00000040f0003986 */ /* 0x0003e8000c101904 */
[----:B------:R1:W-:Y:S01]  /*a6e70*/  @P1 STG.E [R242.64], R237 ;  /* 0x000000edf2001986 */ /* 0x0003e2000c101904 */
[----:B------:R-:W-:Y:S02]  /*a6e80*/  ISETP.LT.AND P3, PT, R248, c[0x0][0x178], !P2 ;  /* 0x00005e00f8007a0c */ /* 0x000fe40005761270 */
[----:B------:R-:W-:Y:S01]  /*a6e90*/  ISETP.LT.AND P2, PT, R249, c[0x0][0x178], !P2 ;  /* 0x00005e00f9007a0c */ /* 0x000fe20005741270 */
[----:B-1----:R-:W4:Y:S01]  /*a6ea0*/  LDL.LU R64, [R1+0x634] ;  /* 0x0006340001407983 */ /* 0x002f220000300800 */
[----:B------:R-:W-:-:S03]  /*a6eb0*/  IMAD.WIDE R240, R235, 0x4, R86 ;  /* 0x00000004ebf07825 */ /* 0x000fc600078e0256 */
[----:B------:R-:W4:Y:S01]  /*a6ec0*/  LDL.LU R237, [R1+0x624] ;  /* 0x0006240001ed7983 */ /* 0x000f220000300800 */
[----:B------:R-:W-:-:S03]  /*a6ed0*/  IMAD.WIDE R242, R235, 0x4, R224 ;  /* 0x00000004ebf27825 */ /* 0x000fc600078e02e0 */
[----:B------:R1:W-:Y:S04]  /*a6ee0*/  @P0 STG.E [R240.64], R62 ;  /* 0x0000003ef0000986 */ /* 0x0003e8000c101904 */
[----:B------:R-:W-:Y:S04]  /*a6ef0*/  @P4 STG.E [R242.64], R61 ;  /* 0x0000003df2004986 */ /* 0x000fe8000c101904 */
[----:B------:R1:W-:Y:S04]  /*a6f00*/  @P5 STG.E [R244.64], R65 ;  /* 0x00000041f4005986 */ /* 0x0003e8000c101904 */
[----:B-1----:R-:W4:Y:S01]  /*a6f10*/  LDL.LU R62, [R1+0x604] ;  /* 0x00060400013e7983 */ /* 0x002f220000300800 */
[----:B------:R-:W-:-:S03]  /*a6f20*/  IMAD.WIDE R240, R235, 0x4, R230 ;  /* 0x00000004ebf07825 */ /* 0x000fc600078e02e6 */
[----:B------:R1:W-:Y:S04]  /*a6f30*/  @P6 STG.E [R246.64], R239 ;  /* 0x000000eff6006986 */ /* 0x0003e8000c101904 */
[----:B------:R-:W4:Y:S01]  /*a6f40*/  LDL.LU R65, [R1+0x5e4] ;  /* 0x0005e40001417983 */ /* 0x000f220000300800 */
[----:B------:R-:W-:-:S03]  /*a6f50*/  IMAD.WIDE R242, R235, 0x4, R232 ;  /* 0x00000004ebf27825 */ /* 0x000fc600078e02e8 */
[----:B-1----:R-:W4:Y:S04]  /*a6f60*/  LDL.LU R239, [R1+0x5b4] ;  /* 0x0005b40001ef7983 */ /* 0x002f280000300800 */
[----:B------:R-:W4:Y:S04]  /*a6f70*/  LDL.LU R61, [R1+0x564] ;  /* 0x00056400013d7983 */ /* 0x000f280000300800 */
[----:B--2---:R1:W-:Y:S04]  /*a6f80*/  @P2 STG.E [R240.64], R238 ;  /* 0x000000eef0002986 */ /* 0x0043e8000c101904 */
[----:B---3--:R2:W-:Y:S04]  /*a6f90*/  @P3 STG.E [R242.64], R236 ;  /* 0x000000ecf2003986 */ /* 0x0085e8000c101904 */
[----:B-1----:R-:W3:Y:S04]  /*a6fa0*/  LDL.LU R238, [R1+0x534] ;  /* 0x0005340001ee7983 */ /* 0x002ee80000300800 */
[----:B--2---:R-:W2:Y:S01]  /*a6fb0*/  LDL.LU R236, [R1+0x4f4] ;  /* 0x0004f40001ec7983 */ /* 0x004ea20000300800 */
[----:B----4-:R-:W-:-:S04]  /*a6fc0*/  ISETP.GE.AND P1, PT, R63, c[0x0][0x17c], PT ;  /* 0x00005f003f007a0c */ /* 0x010fc80003f26270 */
[----:B------:R-:W-:Y:S02]  /*a6fd0*/  ISETP.LT.AND P0, PT, R142, c[0x0][0x178], !P1 ;  /* 0x00005e008e007a0c */ /* 0x000fe40004f01270 */
[----:B------:R-:W-:Y:S02]  /*a6fe0*/  ISETP.LT.AND P4, PT, R171, c[0x0][0x178], !P1 ;  /* 0x00005e00ab007a0c */ /* 0x000fe40004f81270 */
[----:B------:R-:W-:Y:S02]  /*a6ff0*/  ISETP.LT.AND P5, PT, R143, c[0x0][0x178], !P1 ;  /* 0x00005e008f007a0c */ /* 0x000fe40004fa1270 */
[----:B------:R-:W-:Y:S02]  /*a7000*/  IADD3 R235, R235, c[0x0][0x198], RZ ;  /* 0x00006600ebeb7a10 */ /* 0x000fe40007ffe0ff */
[----:B------:R-:W-:-:S03]  /*a7010*/  ISETP.LT.AND P3, PT, R119, c[0x0][0x178], !P1 ;  /* 0x00005e0077007a0c */ /* 0x000fc60004f61270 */
[----:B------:R-:W-:Y:S01]  /*a7020*/  IMAD.WIDE R240, R235, 0x4, R2 ;  /* 0x00000004ebf07825 */ /* 0x000fe200078e0202 */
[----:B------:R-:W-:-:S03]  /*a7030*/  ISETP.LT.AND P2, PT, R91, c[0x0][0x178], !P1 ;  /* 0x00005e005b007a0c */ /* 0x000fc60004f41270 */
[----:B------:R-:W-:Y:S01]  /*a7040*/  IMAD.WIDE R242, R235, 0x4, R20 ;  /* 0x00000004ebf27825 */ /* 0x000fe200078e0214 */
[----:B------:R-:W-:-:S03]  /*a7050*/  ISETP.LT.AND P6, PT, R163, c[0x0][0x178], !P1 ;  /* 0x00005e00a3007a0c */ /* 0x000fc60004fc1270 */
[C---:B------:R-:W-:Y:S01]  /*a7060*/  IMAD.WIDE R244, R235.reuse, 0x4, R22 ;  /* 0x00000004ebf47825 */ /* 0x040fe200078e0216 */
[----:B------:R1:W-:Y:S04]  /*a7070*/  @P0 STG.E [R240.64], R66 ;  /* 0x00000042f0000986 */ /* 0x0003e8000c101904 */
[----:B------:R4:W-:Y:S04]  /*a7080*/  @P4 STG.E [R242.64], R64 ;  /* 0x00000040f2004986 */ /* 0x0009e8000c101904 */
[----:B------:R4:W-:Y:S04]  /*a7090*/  @P5 STG.E [R244.64], R237 ;  /* 0x000000edf4005986 */ /* 0x0009e8000c101904 */
[----:B-1----:R-:W2:Y:S01]  /*a70a0*/  LDL.LU R66, [R1+0x4c4] ;  /* 0x0004c40001427983 */ /* 0x002ea20000300800 */
[----:B------:R-:W-:-:S03]  /*a70b0*/  IMAD.WIDE R240, R235, 0x4, R24 ;  /* 0x00000004ebf07825 */ /* 0x000fc600078e0218 */
[----:B----4-:R-:W4:Y:S01]  /*a70c0*/  LDL.LU R64, [R1+0x494] ;  /* 0x0004940001407983 */ /* 0x010f220000300800 */
[----:B------:R-:W-:-:S03]  /*a70d0*/  ISETP.LT.AND P0, PT, R7, c[0x0][0x178], !P1 ;  /* 0x00005e0007007a0c */ /* 0x000fc60004f01270 */
[----:B------:R-:W4:Y:S01]  /*a70e0*/  LDL.LU R237, [R1+0x3d4] ;  /* 0x0003d40001ed7983 */ /* 0x000f220000300800 */
[----:B------:R-:W-:-:S03]  /*a70f0*/  IMAD.WIDE R242, R235, 0x4, R26 ;  /* 0x00000004ebf27825 */ /* 0x000fc600078e021a */
[----:B------:R-:W4:Y:S01]  /*a7100*/  LDL.LU R63, [R1+0x48e4] ;  /* 0x0048e400013f7983 */ /* 0x000f220000300800 */
[----:B------:R-:W-:Y:S01]  /*a7110*/  IMAD.WIDE R244, R235, 0x4, R52 ;  /* 0x00000004ebf47825 */ /* 0x000fe200078e0234 */
[----:B------:R-:W-:Y:S02]  /*a7120*/  ISETP.LT.AND P4, PT, R47, c[0x0][0x178], !P1 ;  /* 0x00005e002f007a0c */ /* 0x000fe40004f81270 */
[----:B------:R-:W-:Y:S01]  /*a7130*/  ISETP.LT.AND P5, PT, R79, c[0x0][0x178], !P1 ;  /* 0x00005e004f007a0c */ /* 0x000fe20004fa1270 */
[----:B------:R1:W-:Y:S04]  /*a7140*/  @P3 STG.E [R240.64], R62 ;  /* 0x0000003ef0003986 */ /* 0x0003e8000c101904 */
[----:B------:R1:W-:Y:S04]  /*a7150*/  @P2 STG.E [R242.64], R65 ;  /* 0x00000041f2002986 */ /* 0x0003e8000c101904 */
[----:B------:R1:W-:Y:S02]  /*a7160*/  @P6 STG.E [R244.64], R239 ;  /* 0x000000eff4006986 */ /* 0x0003e4000c101904 */
[----:B-1----:R-:W-:-:S02]  /*a7170*/  IMAD.WIDE R240, R235, 0x4, R54 ;  /* 0x00000004ebf07825 */ /* 0x002fc400078e0236 */
[----:B------:R-:W4:Y:S02]  /*a7180*/  LDL.LU R65, [R1+0x374] ;  /* 0x0003740001417983 */ /* 0x000f240000300800 */
[C---:B------:R-:W-:Y:S02]  /*a7190*/  IMAD.WIDE R242, R235.reuse, 0x4, R56 ;  /* 0x00000004ebf27825 */ /* 0x040fe400078e0238 */
[----:B------:R-:W4:Y:S02]  /*a71a0*/  LDL.LU R239, [R1+0x2c4] ;  /* 0x0002c40001ef7983 */ /* 0x000f240000300800 */
[----:B------:R-:W-:Y:S02]  /*a71b0*/  IMAD.WIDE R244, R235, 0x4, R58 ;  /* 0x00000004ebf47825 */ /* 0x000fe400078e023a */
[----:B------:R1:W-:Y:S04]  /*a71c0*/  @P0 STG.E [R240.64], R61 ;  /* 0x0000003df0000986 */ /* 0x0003e8000c101904 */
[----:B------:R-:W4:Y:S04]  /*a71d0*/  LDL.LU R62, [R1+0x2a4] ;  /* 0x0002a400013e7983 */ /* 0x000f280000300800 */
[----:B-1----:R-:W4:Y:S04]  /*a71e0*/  LDL.LU R61, [R1+0x204] ;  /* 0x00020400013d7983 */ /* 0x002f280000300800 */
[----:B---3--:R1:W-:Y:S04]  /*a71f0*/  @P4 STG.E [R242.64], R238 ;  /* 0x000000eef2004986 */ /* 0x0083e8000c101904 */
[----:B--2---:R2:W-:Y:S04]  /*a7200*/  @P5 STG.E [R244.64], R236 ;  /* 0x000000ecf4005986 */ /* 0x0045e8000c101904 */
[----:B-1----:R-:W3:Y:S04]  /*a7210*/  LDL.LU R238, [R1+0x6b0] ;  /* 0x0006b00001ee7983 */ /* 0x002ee80000300800 */
[----:B--2---:R-:W2:Y:S01]  /*a7220*/  LDL.LU R236, [R1+0x6a0] ;  /* 0x0006a00001ec7983 */ /* 0x004ea20000300800 */
[----:B------:R-:W-:-:S02]  /*a7230*/  ISETP.LT.AND P3, PT, R103, c[0x0][0x178], !P1 ;  /* 0x00005e0067007a0c */ /* 0x000fc40004f61270 */
[----:B------:R-:W-:Y:S02]  /*a7240*/  ISETP.LT.AND P2, PT, R127, c[0x0][0x178], !P1 ;  /* 0x00005e007f007a0c */ /* 0x000fe40004f41270 */
[----:B------:R-:W-:Y:S01]  /*a7250*/  ISETP.LT.AND P6, PT, R147, c[0x0][0x178], !P1 ;  /* 0x00005e0093007a0c */ /* 0x000fe20004fc1270 */
[----:B------:R-:W-:Y:S01]  /*a7260*/  IMAD.WIDE R240, R235, 0x4, R84 ;  /* 0x00000004ebf07825 */ /* 0x000fe200078e0254 */
[----:B------:R-:W-:Y:S02]  /*a7270*/  ISETP.LT.AND P0, PT, R251, c[0x0][0x178], !P1 ;  /* 0x00005e00fb007a0c */ /* 0x000fe40004f01270 */
[----:B------:R-:W-:Y:S01]  /*a7280*/  ISETP.LT.AND P5, PT, R250, c[0x0][0x178], !P1 ;  /* 0x00005e00fa007a0c */ /* 0x000fe20004fa1270 */
[----:B------:R-:W-:-:S04]  /*a7290*/  IMAD.WIDE R242, R235, 0x4, R86 ;  /* 0x00000004ebf27825 */ /* 0x000fc800078e0256 */
[C---:B------:R-:W-:Y:S01]  /*a72a0*/  IMAD.WIDE R244, R235.reuse, 0x4, R224 ;  /* 0x00000004ebf47825 */ /* 0x040fe200078e02e0 */
[----:B------:R-:W-:Y:S01]  /*a72b0*/  IADD3 R234, R235, c[0x0][0x198], RZ ;  /* 0x00006600ebea7a10 */ /* 0x000fe20007ffe0ff */
[----:B------:R1:W-:Y:S04]  /*a72c0*/  @P3 STG.E [R240.64], R66 ;  /* 0x00000042f0003986 */ /* 0x0003e8000c101904 */
[----:B----4-:R4:W-:Y:S01]  /*a72d0*/  @P2 STG.E [R242.64], R64 ;  /* 0x00000040f2002986 */ /* 0x0109e2000c101904 */
[----:B------:R-:W-:Y:S02]  /*a72e0*/  ISETP.LT.AND P2, PT, R248, c[0x0][0x178], !P1 ;  /* 0x00005e00f8007a0c */ /* 0x000fe40004f41270 */
[----:B------:R-:W-:Y:S01]  /*a72f0*/  ISETP.LT.AND P1, PT, R249, c[0x0][0x178], !P1 ;  /* 0x00005e00f9007a0c */ /* 0x000fe20004f21270 */
[----:B------:R4:W-:Y:S01]  /*a7300*/  @P6 STG.E [R244.64], R237 ;  /* 0x000000edf4006986 */ /* 0x0009e2000c101904 */
[----:B------:R-:W-:Y:S01]  /*a7310*/  ISETP.GE.AND P4, PT, R63, c[0x0][0x17c], PT ;  /* 0x00005f003f007a0c */ /* 0x000fe20003f86270 */
[----:B-1----:R-:W-:-:S03]  /*a7320*/  IMAD.WIDE R240, R235, 0x4, R228 ;  /* 0x00000004ebf07825 */ /* 0x002fc600078e02e4 */
[----:B------:R-:W-:Y:S01]  /*a7330*/  ISETP.LT.AND P3, PT, R142, c[0x0][0x178], !P4 ;  /* 0x00005e008e007a0c */ /* 0x000fe20006761270 */
[----:B----4-:R-:W-:Y:S01]  /*a7340*/  IMAD.WIDE R242, R235, 0x4, R226 ;  /* 0x00000004ebf27825 */ /* 0x010fe200078e02e2 */
[----:B------:R-:W4:Y:S01]  /*a7350*/  LDL.LU R64, [R1+0x690] ;  /* 0x0006900001407983 */ /* 0x000f220000300800 */
[----:B------:R-:W-:-:S03]  /*a7360*/  ISETP.LT.AND P6, PT, R171, c[0x0][0x178], !P4 ;  /* 0x00005e00ab007a0c */ /* 0x000fc600067c1270 */
[----:B------:R-:W4:Y:S01]  /*a7370*/  LDL.LU R237, [R1+0x680] ;  /* 0x0006800001ed7983 */ /* 0x000f220000300800 */
[----:B------:R-:W-:-:S03]  /*a7380*/  IMAD.WIDE R244, R234, 0x4, R2 ;  /* 0x00000004eaf47825 */ /* 0x000fc600078e0202 */
[----:B------:R-:W4:Y:S01]  /*a7390*/  LDL.LU R66, [R1+0x660] ;  /* 0x0006600001427983 */ /* 0x000f220000300800 */
[----:B------:R-:W-:-:S03]  /*a73a0*/  IMAD.WIDE R246, R234, 0x4, R20 ;  /* 0x00000004eaf67825 */ /* 0x000fc600078e0214 */
[----:B------:R1:W-:Y:S04]  /*a73b0*/  @P0 STG.E [R242.64], R65 ;  /* 0x00000041f2000986 */ /* 0x0003e8000c101904 */
[----:B------:R1:W-:Y:S04]  /*a73c0*/  @P5 STG.E [R240.64], R239 ;  /* 0x000000eff0005986 */ /* 0x0003e8000c101904 */
[----:B-1----:R-:W4:Y:S01]  /*a73d0*/  LDL.LU R65, [R1+0x640] ;  /* 0x0006400001417983 */ /* 0x002f220000300800 */
[----:B------:R-:W-:-:S03]  /*a73e0*/  IMAD.WIDE R242, R235, 0x4, R232 ;  /* 0x00000004ebf27825 */ /* 0x000fc600078e02e8 */
[----:B------:R-:W4:Y:S01]  /*a73f0*/  LDL.LU R239, [R1+0x610] ;  /* 0x0006100001ef7983 */ /* 0x000f220000300800 */
[----:B------:R-:W-:-:S03]  /*a7400*/  IMAD.WIDE R240, R235, 0x4, R230 ;  /* 0x00000004ebf07825 */ /* 0x000fc600078e02e6 */
[----:B------:R-:W4:Y:S04]  /*a7410*/  LDL.LU R235, [R1+0x670] ;  /* 0x0006700001eb7983 */ /* 0x000f280000300800 */
[----:B------:R-:W-:Y:S04]  /*a7420*/  @P1 STG.E [R240.64], R62 ;  /* 0x0000003ef0001986 */ /* 0x000fe8000c101904 */
[----:B------:R-:W-:Y:S04]  /*a7430*/  @P2 STG.E [R242.64], R61 ;  /* 0x0000003df2002986 */ /* 0x000fe8000c101904 */
[----:B---3--:R1:W-:Y:S04]  /*a7440*/  @P3 STG.E [R244.64], R238 ;  /* 0x000000eef4003986 */ /* 0x0083e8000c101904 */
[----:B--2---:R2:W-:Y:S04]  /*a7450*/  @P6 STG.E [R246.64], R236 ;  /* 0x000000ecf6006986 */ /* 0x0045e8000c101904 */
[----:B-1----:R-:W3:Y:S04]  /*a7460*/  LDL.LU R238, [R1+0x5f0] ;  /* 0x0005f00001ee7983 */ /* 0x002ee80000300800 */
[----:B--2---:R-:W2:Y:S04]  /*a7470*/  LDL.LU R236, [R1+0x5d0] ;  /* 0x0005d00001ec7983 */ /* 0x004ea80000300800 */
[----:B------:R-:W2:Y:S01]  /*a7480*/  LDL.LU R61, [R1+0x48e8] ;  /* 0x0048e800013d7983 */ /* 0x000ea20000300800 */
[----:B------:R-:W-:-:S02]  /*a7490*/  ISETP.LT.AND P0, PT, R143, c[0x0][0x178], !P4 ;  /* 0x00005e008f007a0c */ /* 0x000fc40006701270 */
[----:B------:R-:W-:Y:S01]  /*a74a0*/  ISETP.LT.AND P5, PT, R119, c[0x0][0x178], !P4 ;  /* 0x00005e0077007a0c */ /* 0x000fe200067a1270 */
[C---:B------:R-:W-:Y:S01]  /*a74b0*/  IMAD.WIDE R240, R234.reuse, 0x4, R22 ;  /* 0x00000004eaf07825 */ /* 0x040fe200078e0216 */
[----:B------:R-:W-:Y:S01]  /*a74c0*/  ISETP.LT.AND P2, PT, R91, c[0x0][0x178], !P4 ;  /* 0x00005e005b007a0c */ /* 0x000fe20006741270 */
[----:B------:R-:W2:Y:S01]  /*a74d0*/  LDL.LU R63, [R1+0x5a0] ;  /* 0x0005a000013f7983 */ /* 0x000ea20000300800 */
[----:B------:R-:W-:Y:S01]  /*a74e0*/  ISETP.LT.AND P1, PT, R163, c[0x0][0x178], !P4 ;  /* 0x00005e00a3007a0c */ /* 0x000fe20006721270 */
[C---:B------:R-:W-:Y:S01]  /*a74f0*/  IMAD.WIDE R242, R234.reuse, 0x4, R24 ;  /* 0x00000004eaf27825 */ /* 0x040fe200078e0218 */
[----:B------:R-:W-:Y:S01]  /*a7500*/  ISETP.LT.AND P3, PT, R7, c[0x0][0x178], !P4 ;  /* 0x00005e0007007a0c */ /* 0x000fe20006761270 */
[----:B------:R-:W2:Y:S01]  /*a7510*/  LDL.LU R62, [R1+0x570] ;  /* 0x00057000013e7983 */ /* 0x000ea20000300800 */
[----:B------:R-:W-:Y:S01]  /*a7520*/  ISETP.LT.AND P6, PT, R47, c[0x0][0x178], !P4 ;  /* 0x00005e002f007a0c */ /* 0x000fe200067c1270 */
[----:B------:R-:W-:-:S04]  /*a7530*/  IMAD.WIDE R244, R234, 0x4, R54 ;  /* 0x00000004eaf47825 */ /* 0x000fc800078e0236 */
[----:B------:R-:W-:Y:S01]  /*a7540*/  IMAD.WIDE R246, R234, 0x4, R56 ;  /* 0x00000004eaf67825 */ /* 0x000fe200078e0238 */
[----:B----4-:R1:W-:Y:S01]  /*a7550*/  @P0 STG.E [R240.64], R64 ;  /* 0x00000040f0000986 */ /* 0x0103e2000c101904 */
[----:B------:R-:W-:-:S03]  /*a7560*/  ISETP.LT.AND P0, PT, R79, c[0x0][0x178], !P4 ;  /* 0x00005e004f007a0c */ /* 0x000fc60006701270 */
[----:B------:R4:W-:Y:S01]  /*a7570*/  @P5 STG.E [R242.64], R237 ;  /* 0x000000edf2005986 */ /* 0x0009e2000c101904 */
[----:B------:R-:W-:Y:S01]  /*a7580*/  ISETP.LT.AND P5, PT, R103, c[0x0][0x178], !P4 ;  /* 0x00005e0067007a0c */ /* 0x000fe200067a1270 */
[C---:B-1----:R-:W-:Y:S02]  /*a7590*/  IMAD.WIDE R240, R234.reuse, 0x4, R26 ;  /* 0x00000004eaf07825 */ /* 0x042fe400078e021a */
[----:B------:R-:W2:Y:S02]  /*a75a0*/  LDL.LU R64, [R1+0x540] ;  /* 0x0005400001407983 */ /* 0x000ea40000300800 */
[C---:B----4-:R-:W-:Y:S02]  /*a75b0*/  IMAD.WIDE R242, R234.reuse, 0x4, R52 ;  /* 0x00000004eaf27825 */ /* 0x050fe400078e0234 */
[----:B------:R-:W4:Y:S04]  /*a75c0*/  LDL.LU R237, [R1+0x4e0] ;  /* 0x0004e00001ed7983 */ /* 0x000f280000300800 */
[----:B------:R1:W-:Y:S04]  /*a75d0*/  @P2 STG.E [R240.64], R235 ;  /* 0x000000ebf0002986 */ /* 0x0003e8000c101904 */
[----:B------:R1:W-:Y:S04]  /*a75e0*/  @P1 STG.E [R242.64], R66 ;  /* 0x00000042f2001986 */ /* 0x0003e8000c101904 */
[----:B------:R1:W-:Y:S02]  /*a75f0*/  @P3 STG.E [R244.64], R65 ;  /* 0x00000041f4003986 */ /* 0x0003e4000c101904 */
[----:B-1----:R-:W-:-:S02]  /*a7600*/  IMAD.WIDE R240, R234, 0x4, R58 ;  /* 0x00000004eaf07825 */ /* 0x002fc400078e023a */
[----:B------:R1:W-:Y:S02]  /*a7610*/  @P6 STG.E [R246.64], R239 ;  /* 0x000000eff6006986 */ /* 0x0003e4000c101904 */
[----:B------:R-:W-:Y:S02]  /*a7620*/  IMAD.WIDE R242, R234, 0x4, R84 ;  /* 0x00000004eaf27825 */ /* 0x000fe400078e0254 */
[----:B------:R-:W4:Y:S04]  /*a7630*/  LDL.LU R65, [R1+0x4b0] ;  /* 0x0004b00001417983 */ /* 0x000f280000300800 */
[----:B-1----:R-:W4:Y:S04]  /*a7640*/  LDL.LU R239, [R1+0x400] ;  /* 0x0004000001ef7983 */ /* 0x002f280000300800 */
[----:B---3--:R1:W-:Y:S04]  /*a7650*/  @P0 STG.E [R240.64], R238 ;  /* 0x000000eef0000986 */ /* 0x0083e8000c101904 */
        /* <DEDUP_REMOVED lines=13> */
[----:B------:R-:W-:-:S04]  /*a7730*/  IMAD.WIDE R242, R234, 0x4, R224 ;  /* 0x00000004eaf27825 */ /* 0x000fc800078e02e0 */
[C---:B------:R-:W-:Y:S01]  /*a7740*/  IMAD.WIDE R244, R234.reuse, 0x4, R226 ;  /* 0x00000004eaf47825 */ /* 0x040fe200078e02e2 */
[----:B------:R1:W-:Y:S03]  /*a7750*/  @P2 STG.E [R240.64], R63 ;  /* 0x0000003ff0002986 */ /* 0x0003e6000c101904 */
[----:B------:R-:W-:Y:S01]  /*a7760*/  IMAD.WIDE R246, R234, 0x4, R228 ;  /* 0x00000004eaf67825 */ /* 0x000fe200078e02e4 */
[----:B------:R4:W-:Y:S01]  /*a7770*/  @P1 STG.E [R242.64], R62 ;  /* 0x0000003ef2001986 */ /* 0x0009e2000c101904 */
[----:B------:R-:W-:-:S03]  /*a7780*/  ISETP.LT.AND P2, PT, R142, c[0x0][0x178], !P0 ;  /* 0x00005e008e007a0c */ /* 0x000fc60004741270 */
[----:B------:R4:W-:Y:S01]  /*a7790*/  @P3 STG.E [R244.64], R64 ;  /* 0x00000040f4003986 */ /* 0x0009e2000c101904 */
[----:B------:R-:W-:Y:S01]  /*a77a0*/  ISETP.LT.AND P3, PT, R171, c[0x0][0x178], !P0 ;  /* 0x00005e00ab007a0c */ /* 0x000fe20004761270 */
[C---:B-1----:R-:W-:Y:S02]  /*a77b0*/  IMAD.WIDE R240, R234.reuse, 0x4, R230 ;  /* 0x00000004eaf07825 */ /* 0x042fe400078e02e6 */
[----:B----4-:R1:W-:Y:S01]  /*a77c0*/  @P6 STG.E [R246.64], R237 ;  /* 0x000000edf6006986 */ /* 0x0103e2000c101904 */
[----:B------:R-:W-:Y:S01]  /*a77d0*/  ISETP.LT.AND P6, PT, R143, c[0x0][0x178], !P0 ;  /* 0x00005e008f007a0c */ /* 0x000fe200047c1270 */
[C---:B------:R-:W-:Y:S01]  /*a77e0*/  IMAD.WIDE R242, R234.reuse, 0x4, R232 ;  /* 0x00000004eaf27825 */ /* 0x040fe200078e02e8 */
[----:B------:R-:W-:Y:S02]  /*a77f0*/  ISETP.LT.AND P1, PT, R119, c[0x0][0x178], !P0 ;  /* 0x00005e0077007a0c */ /* 0x000fe40004721270 */
[----:B------:R-:W-:Y:S01]  /*a7800*/  IADD3 R234, R234, c[0x0][0x198], RZ ;  /* 0x00006600eaea7a10 */ /* 0x000fe20007ffe0ff */
[----:B------:R-:W4:Y:S04]  /*a7810*/  LDL.LU R64, [R1+0x674] ;  /* 0x0006740001407983 */ /* 0x000f280000300800 */
[----:B-1----:R-:W4:Y:S01]  /*a7820*/  LDL.LU R237, [R1+0x664] ;  /* 0x0006640001ed7983 */ /* 0x002f220000300800 */
[----:B------:R-:W-:-:S03]  /*a7830*/  IMAD.WIDE R244, R234, 0x4, R22 ;  /* 0x00000004eaf47825 */ /* 0x000fc600078e0216 */
[----:B------:R-:W4:Y:S01]  /*a7840*/  LDL.LU R63, [R1+0x644] ;  /* 0x00064400013f7983 */ /* 0x000f220000300800 */
[----:B------:R-:W-:-:S03]  /*a7850*/  IMAD.WIDE R246, R234, 0x4, R24 ;  /* 0x00000004eaf67825 */ /* 0x000fc600078e0218 */
[----:B------:R-:W4:Y:S04]  /*a7860*/  LDL.LU R62, [R1+0x614] ;  /* 0x00061400013e7983 */ /* 0x000f280000300800 */
[----:B------:R1:W-:Y:S04]  /*a7870*/  @P5 STG.E [R240.64], R65 ;  /* 0x00000041f0005986 */ /* 0x0003e8000c101904 */
[----:B------:R1:W-:Y:S02]  /*a7880*/  @P4 STG.E [R242.64], R239 ;  /* 0x000000eff2004986 */ /* 0x0003e4000c101904 */
[----:B-1----:R-:W-:-:S02]  /*a7890*/  IMAD.WIDE R240, R234, 0x4, R2 ;  /* 0x00000004eaf07825 */ /* 0x002fc400078e0202 */
[----:B------:R-:W4:Y:S02]  /*a78a0*/  LDL.LU R65, [R1+0x5f4] ;  /* 0x0005f40001417983 */ /* 0x000f240000300800 */
[----:B------:R-:W-:Y:S02]  /*a78b0*/  IMAD.WIDE R242, R234, 0x4, R20 ;  /* 0x00000004eaf27825 */ /* 0x000fe400078e0214 */
[----:B------:R-:W4:Y:S04]  /*a78c0*/  LDL.LU R239, [R1+0x5d4] ;  /* 0x0005d40001ef7983 */ /* 0x000f280000300800 */
[----:B---3--:R-:W-:Y:S04]  /*a78d0*/  @P2 STG.E [R240.64], R61 ;  /* 0x0000003df0002986 */ /* 0x008fe8000c101904 */
[----:B------:R-:W-:Y:S04]  /*a78e0*/  @P3 STG.E [R242.64], R66 ;  /* 0x00000042f2003986 */ /* 0x000fe8000c101904 */
[----:B------:R1:W-:Y:S04]  /*a78f0*/  @P6 STG.E [R244.64], R238 ;  /* 0x000000eef4006986 */ /* 0x0003e8000c101904 */
        /* <DEDUP_REMOVED lines=8> */
[----:B------:R-:W3:Y:S01]  /*a7980*/  LDL.LU R66, [R1+0x544] ;  /* 0x0005440001427983 */ /* 0x000ee20000300800 */
[----:B------:R-:W-:Y:S01]  /*a7990*/  ISETP.LT.AND P2, PT, R47, c[0x0][0x178], !P0 ;  /* 0x00005e002f007a0c */ /* 0x000fe20004741270 */
[C---:B------:R-:W-:Y:S01]  /*a79a0*/  IMAD.WIDE R242, R234.reuse, 0x4, R52 ;  /* 0x00000004eaf27825 */ /* 0x040fe200078e0234 */
[----:B------:R-:W-:Y:S02]  /*a79b0*/  ISETP.LT.AND P3, PT, R79, c[0x0][0x178], !P0 ;  /* 0x00005e004f007a0c */ /* 0x000fe40004761270 */
[----:B------:R-:W-:Y:S01]  /*a79c0*/  ISETP.LT.AND P6, PT, R103, c[0x0][0x178], !P0 ;  /* 0x00005e0067007a0c */ /* 0x000fe200047c1270 */
[C---:B------:R-:W-:Y:S02]  /*a79d0*/  IMAD.WIDE R244, R234.reuse, 0x4, R58 ;  /* 0x00000004eaf47825 */ /* 0x040fe400078e023a */
[----:B----4-:R1:W-:Y:S04]  /*a79e0*/  @P5 STG.E [R240.64], R64 ;  /* 0x00000040f0005986 */ /* 0x0103e8000c101904 */
[----:B------:R4:W-:Y:S04]  /*a79f0*/  @P4 STG.E [R242.64], R237 ;  /* 0x000000edf2004986 */ /* 0x0009e8000c101904 */
[----:B-1----:R-:W3:Y:S01]  /*a7a00*/  LDL.LU R64, [R1+0x4e4] ;  /* 0x0004e40001407983 */ /* 0x002ee20000300800 */
[----:B------:R-:W-:-:S03]  /*a7a10*/  IMAD.WIDE R240, R234, 0x4, R54 ;  /* 0x00000004eaf07825 */ /* 0x000fc600078e0236 */
[----:B----4-:R-:W4:Y:S01]  /*a7a20*/  LDL.LU R237, [R1+0x4b4] ;  /* 0x0004b40001ed7983 */ /* 0x010f220000300800 */
[----:B------:R-:W-:-:S03]  /*a7a30*/  IMAD.WIDE R242, R234, 0x4, R56 ;  /* 0x00000004eaf27825 */ /* 0x000fc600078e0238 */
[----:B------:R-:W-:Y:S01]  /*a7a40*/  @P1 STG.E [R240.64], R63 ;  /* 0x0000003ff0001986 */ /* 0x000fe2000c101904 */
[----:B------:R-:W-:-:S03]  /*a7a50*/  IMAD.WIDE R246, R234, 0x4, R84 ;  /* 0x00000004eaf67825 */ /* 0x000fc600078e0254 */
[----:B------:R1:W-:Y:S04]  /*a7a60*/  @P2 STG.E [R242.64], R62 ;  /* 0x0000003ef2002986 */ /* 0x0003e8000c101904 */
[----:B-1----:R-:W4:Y:S04]  /*a7a70*/  LDL.LU R62, [R1+0x404] ;  /* 0x00040400013e7983 */ /* 0x002f280000300800 */
[----:B------:R1:W-:Y:S04]  /*a7a80*/  @P3 STG.E [R244.64], R65 ;  /* 0x00000041f4003986 */ /* 0x0003e8000c101904 */
[----:B------:R1:W-:Y:S04]  /*a7a90*/  @P6 STG.E [R246.64], R239 ;  /* 0x000000eff6006986 */ /* 0x0003e8000c101904 */
[----:B-1----:R-:W4:Y:S04]  /*a7aa0*/  LDL.LU R65, [R1+0x488] ;  /* 0x0004880001417983 */ /* 0x002f280000300800 */
[----:B------:R-:W4:Y:S01]  /*a7ab0*/  LDL.LU R239, [R1+0x3f8] ;  /* 0x0003f80001ef7983 */ /* 0x000f220000300800 */
[----:B------:R-:W-:-:S02]  /*a7ac0*/  ISETP.LT.AND P5, PT, R127, c[0x0][0x178], !P0 ;  /* 0x00005e007f007a0c */ /* 0x000fc400047a1270 */
[----:B------:R-:W-:Y:S01]  /*a7ad0*/  ISETP.LT.AND P4, PT, R147, c[0x0][0x178], !P0 ;  /* 0x00005e0093007a0c */ /* 0x000fe20004781270 */
[----:B------:R-:W-:-:S04]  /*a7ae0*/  IMAD.WIDE R240, R234, 0x4, R86 ;  /* 0x00000004eaf07825 */ /* 0x000fc800078e0256 */
[----:B------:R-:W-:Y:S01]  /*a7af0*/  IMAD.WIDE R242, R234, 0x4, R224 ;  /* 0x00000004eaf27825 */ /* 0x000fe200078e02e0 */
[----:B--2---:R-:W-:Y:S02]  /*a7b00*/  ISETP.GE.AND P1, PT, R61, c[0x0][0x17c], PT ;  /* 0x00005f003d007a0c */ /* 0x004fe40003f26270 */
[----:B------:R-:W2:Y:S04]  /*a7b10*/  LDL.LU R61, [R1+0x3a8] ;  /* 0x0003a800013d7983 */ /* 0x000ea80000300800 */
[----:B---3--:R1:W-:Y:S04]  /*a7b20*/  @P5 STG.E [R240.64], R238 ;  /* 0x000000eef0005986 */ /* 0x0083e8000c101904 */
[----:B------:R3:W-:Y:S04]  /*a7b30*/  @P4 STG.E [R242.64], R236 ;  /* 0x000000ecf2004986 */ /* 0x0007e8000c101904 */
[----:B-1----:R-:W2:Y:S04]  /*a7b40*/  LDL.LU R238, [R1+0x2e8] ;  /* 0x0002e80001ee7983 */ /* 0x002ea80000300800 */
[----:B---3--:R-:W3:Y:S01]  /*a7b50*/  LDL.LU R236, [R1+0x2b8] ;  /* 0x0002b80001ec7983 */ /* 0x008ee20000300800 */
[----:B------:R-:W-:-:S02]  /*a7b60*/  ISETP.LT.AND P2, PT, R251, c[0x0][0x178], !P0 ;  /* 0x00005e00fb007a0c */ /* 0x000fc40004741270 */
[----:B------:R-:W-:Y:S02]  /*a7b70*/  ISETP.LT.AND P3, PT, R250, c[0x0][0x178], !P0 ;  /* 0x00005e00fa007a0c */ /* 0x000fe40004761270 */
[----:B------:R-:W-:Y:S01]  /*a7b80*/  ISETP.LT.AND P6, PT, R249, c[0x0][0x178], !P0 ;  /* 0x00005e00f9007a0c */ /* 0x000fe200047c1270 */
[----:B------:R-:W-:Y:S01]  /*a7b90*/  IMAD.WIDE R244, R234, 0x4, R226 ;  /* 0x00000004eaf47825 */ /* 0x000fe200078e02e2 */
[----:B------:R-:W-:-:S03]  /*a7ba0*/  ISETP.LT.AND P0, PT, R248, c[0x0][0x178], !P0 ;  /* 0x00005e00f8007a0c */ /* 0x000fc60004701270 */
[----:B------:R-:W-:-:S04]  /*a7bb0*/  IMAD.WIDE R240, R234, 0x4, R228 ;  /* 0x00000004eaf07825 */ /* 0x000fc800078e02e4 */
[----:B------:R-:W-:Y:S01]  /*a7bc0*/  IMAD.WIDE R242, R234, 0x4, R230 ;  /* 0x00000004eaf27825 */ /* 0x000fe200078e02e6 */
[----:B------:R1:W-:Y:S01]  /*a7bd0*/  @P2 STG.E [R244.64], R66 ;  /* 0x00000042f4002986 */ /* 0x0003e2000c101904 */
[----:B------:R-:W-:Y:S02]  /*a7be0*/  ISETP.LT.AND P4, PT, R142, c[0x0][0x178], !P1 ;  /* 0x00005e008e007a0c */ /* 0x000fe40004f81270 */
[----:B------:R-:W-:Y:S01]  /*a7bf0*/  ISETP.LT.AND P5, PT, R171, c[0x0][0x178], !P1 ;  /* 0x00005e00ab007a0c */ /* 0x000fe20004fa1270 */
[----:B------:R4:W-:Y:S01]  /*a7c00*/  @P3 STG.E [R240.64], R64 ;  /* 0x00000040f0003986 */ /* 0x0009e2000c101904 */
[----:B------:R-:W-:-:S03]  /*a7c10*/  IADD3 R235, R234, c[0x0][0x198], RZ ;  /* 0x00006600eaeb7a10 */ /* 0x000fc60007ffe0ff */
[----:B----4-:R4:W-:Y:S01]  /*a7c20*/  @P6 STG.E [R242.64], R237 ;  /* 0x000000edf2006986 */ /* 0x0109e2000c101904 */
[----:B------:R-:W-:-:S03]  /*a7c30*/  ISETP.LT.AND P6, PT, R143, c[0x0][0x178], !P1 ;  /* 0x00005e008f007a0c */ /* 0x000fc60004fc1270 */
[----:B-1----:R-:W3:Y:S01]  /*a7c40*/  LDL.LU R66, [R1+0x1d8] ;  /* 0x0001d80001427983 */ /* 0x002ee20000300800 */
[----:B------:R-:W-:-:S03]  /*a7c50*/  IMAD.WIDE R240, R234, 0x4, R232 ;  /* 0x00000004eaf07825 */ /* 0x000fc600078e02e8 */
[----:B------:R-:W3:Y:S01]  /*a7c60*/  LDL.LU R64, [R1+0x1c8] ;  /* 0x0001c80001407983 */ /* 0x000ee20000300800 */
[----:B----4-:R-:W-:-:S03]  /*a7c70*/  IMAD.WIDE R242, R235, 0x4, R2 ;  /* 0x00000004ebf27825 */ /* 0x010fc600078e0202 */
[----:B------:R-:W4:Y:S01]  /*a7c80*/  LDL.LU R237, [R1+0x158] ;  /* 0x0001580001ed7983 */ /* 0x000f220000300800 */
[----:B------:R-:W-:-:S03]  /*a7c90*/  IMAD.WIDE R244, R235, 0x4, R20 ;  /* 0x00000004ebf47825 */ /* 0x000fc600078e0214 */
[----:B------:R-:W4:Y:S04]  /*a7ca0*/  LDL.LU R234, [R1+0x288] ;  /* 0x0002880001ea7983 */ /* 0x000f280000300800 */
[----:B------:R1:W-:Y:S02]  /*a7cb0*/  @P0 STG.E [R240.64], R62 ;  /* 0x0000003ef0000986 */ /* 0x0003e4000c101904 */
[----:B-1----:R-:W-:Y:S02]  /*a7cc0*/  IMAD.WIDE R240, R235, 0x4, R22 ;  /* 0x00000004ebf07825 */ /* 0x002fe400078e0216 */
        /* <DEDUP_REMOVED lines=8> */
[----:B--2---:R1:W-:Y:S04]  /*a7d50*/  @P6 STG.E [R240.64], R61 ;  /* 0x0000003df0006986 */ /* 0x0043e8000c101904 */
[----:B-1----:R-:W2:Y:S04]  /*a7d60*/  LDL.LU R61, [R1+0x48f0] ;  /* 0x0048f000013d7983 */ /* 0x002ea80000300800 */
[----:B------:R-:W2:Y:S04]  /*a7d70*/  LDL.LU R63, [R1+0x108] ;  /* 0x00010800013f7983 */ /* 0x000ea80000300800 */
[----:B------:R1:W-:Y:S04]  /*a7d80*/  @P2 STG.E [R242.64], R238 ;  /* 0x000000eef2002986 */ /* 0x0003e8000c101904 */
[----:B------:R-:W2:Y:S04]  /*a7d90*/  LDL.LU R62, [R1+0xe8] ;  /* 0x0000e800013e7983 */ /* 0x000ea80000300800 */
[----:B---3--:R3:W-:Y:S04]  /*a7da0*/  @P3 STG.E [R244.64], R236 ;  /* 0x000000ecf4003986 */ /* 0x0087e8000c101904 */
[----:B-1----:R-:W2:Y:S04]  /*a7db0*/  LDL.LU R238, [R1+0xd8] ;  /* 0x0000d80001ee7983 */ /* 0x002ea80000300800 */
[----:B---3--:R-:W3:Y:S01]  /*a7dc0*/  LDL.LU R236, [R1+0x68] ;  /* 0x0000680001ec7983 */ /* 0x008ee20000300800 */
[----:B------:R-:W-:-:S02]  /*a7dd0*/  ISETP.LT.AND P4, PT, R163, c[0x0][0x178], !P1 ;  /* 0x00005e00a3007a0c */ /* 0x000fc40004f81270 */
[----:B------:R-:W-:Y:S02]  /*a7de0*/  ISETP.LT.AND P0, PT, R7, c[0x0][0x178], !P1 ;  /* 0x00005e0007007a0c */ /* 0x000fe40004f01270 */
[----:B------:R-:W-:Y:S02]  /*a7df0*/  ISETP.LT.AND P5, PT, R47, c[0x0][0x178], !P1 ;  /* 0x00005e002f007a0c */ /* 0x000fe40004fa1270 */
[----:B------:R-:W-:Y:S01]  /*a7e00*/  ISETP.LT.AND P6, PT, R79, c[0x0][0x178], !P1 ;  /* 0x00005e004f007a0c */ /* 0x000fe20004fc1270 */
[----:B------:R-:W-:Y:S01]  /*a7e10*/  IMAD.WIDE R240, R235, 0x4, R52 ;  /* 0x00000004ebf07825 */ /* 0x000fe200078e0234 */
[----:B------:R-:W-:-:S03]  /*a7e20*/  ISETP.LT.AND P3, PT, R103, c[0x0][0x178], !P1 ;  /* 0x00005e0067007a0c */ /* 0x000fc60004f61270 */
[----:B------:R-:W-:Y:S01]  /*a7e30*/  IMAD.WIDE R242, R235, 0x4, R54 ;  /* 0x00000004ebf27825 */ /* 0x000fe200078e0236 */
[----:B------:R-:W-:-:S03]  /*a7e40*/  ISETP.LT.AND P2, PT, R127, c[0x0][0x178], !P1 ;  /* 0x00005e007f007a0c */ /* 0x000fc60004f41270 */
[----:B------:R-:W-:-:S04]  /*a7e50*/  IMAD.WIDE R244, R235, 0x4, R56 ;  /* 0x00000004ebf47825 */ /* 0x000fc800078e0238 */
[C---:B------:R-:W-:Y:S01]  /*a7e60*/  IMAD.WIDE R246, R235.reuse, 0x4, R58 ;  /* 0x00000004ebf67825 */ /* 0x040fe200078e023a */
[----:B----4-:R1:W-:Y:S04]  /*a7e70*/  @P4 STG.E [R240.64], R234 ;  /* 0x000000eaf0004986 */ /* 0x0103e8000c101904 */
[----:B------:R4:W-:Y:S04]  /*a7e80*/  @P0 STG.E [R242.64], R66 ;  /* 0x00000042f2000986 */ /* 0x0009e8000c101904 */
[----:B------:R4:W-:Y:S01]  /*a7e90*/  @P5 STG.E [R244.64], R64 ;  /* 0x00000040f4005986 */ /* 0x0009e2000c101904 */
[----:B-1----:R-:W-:-:S03]  /*a7ea0*/  IMAD.WIDE R240, R235, 0x4, R84 ;  /* 0x00000004ebf07825 */ /* 0x002fc600078e0254 */
[----:B------:R1:W-:Y:S01]  /*a7eb0*/  @P6 STG.E [R246.64], R237 ;  /* 0x000000edf6006986 */ /* 0x0003e2000c101904 */
[----:B----4-:R-:W-:-:S03]  /*a7ec0*/  IMAD.WIDE R242, R235, 0x4, R86 ;  /* 0x00000004ebf27825 */ /* 0x010fc600078e0256 */
[----:B------:R-:W4:Y:S04]  /*a7ed0*/  LDL.LU R64, [R1+0x58] ;  /* 0x0000580001407983 */ /* 0x000f280000300800 */
[----:B-1----:R-:W4:Y:S04]  /*a7ee0*/  LDL.LU R237, [R1+0x48c] ;  /* 0x00048c0001ed7983 */ /* 0x002f280000300800 */
[----:B------:R1:W-:Y:S04]  /*a7ef0*/  @P3 STG.E [R240.64], R65 ;  /* 0x00000041f0003986 */ /* 0x0003e8000c101904 */
[----:B------:R1:W-:Y:S01]  /*a7f00*/  @P2 STG.E [R242.64], R239 ;  /* 0x000000eff2002986 */ /* 0x0003e2000c101904 */
[----:B------:R-:W-:-:S02]  /*a7f10*/  ISETP.LT.AND P4, PT, R147, c[0x0][0x178], !P1 ;  /* 0x00005e0093007a0c */ /* 0x000fc40004f81270 */
[----:B------:R-:W-:Y:S02]  /*a7f20*/  ISETP.LT.AND P0, PT, R251, c[0x0][0x178], !P1 ;  /* 0x00005e00fb007a0c */ /* 0x000fe40004f01270 */
[----:B------:R-:W-:Y:S02]  /*a7f30*/  ISETP.LT.AND P5, PT, R250, c[0x0][0x178], !P1 ;  /* 0x00005e00fa007a0c */ /* 0x000fe40004fa1270 */
[----:B------:R-:W-:Y:S01]  /*a7f40*/  ISETP.LT.AND P6, PT, R249, c[0x0][0x178], !P1 ;  /* 0x00005e00f9007a0c */ /* 0x000fe20004fc1270 */
[----:B------:R-:W-:-:S04]  /*a7f50*/  IMAD.WIDE R244, R235, 0x4, R224 ;  /* 0x00000004ebf47825 */ /* 0x000fc800078e02e0 */
[----:B------:R-:W-:-:S04]  /*a7f60*/  IMAD.WIDE R246, R235, 0x4, R226 ;  /* 0x00000004ebf67825 */ /* 0x000fc800078e02e2 */
[----:B-1----:R-:W-:-:S04]  /*a7f70*/  IMAD.WIDE R240, R235, 0x4, R228 ;  /* 0x00000004ebf07825 */ /* 0x002fc800078e02e4 */
[----:B------:R-:W-:Y:S01]  /*a7f80*/  IMAD.WIDE R242, R235, 0x4, R230 ;  /* 0x00000004ebf27825 */ /* 0x000fe200078e02e6 */
[----:B--2---:R-:W-:Y:S02]  /*a7f90*/  ISETP.GE.AND P3, PT, R61, c[0x0][0x17c], PT ;  /* 0x00005f003d007a0c */ /* 0x004fe40003f66270 */
[----:B------:R-:W2:Y:S04]  /*a7fa0*/  LDL.LU R61, [R1+0x3fc] ;  /* 0x0003fc00013d7983 */ /* 0x000ea80000300800 */
[----:B------:R-:W2:Y:S04]  /*a7fb0*/  LDL.LU R66, [R1+0x3ac] ;  /* 0x0003ac0001427983 */ /* 0x000ea80000300800 */
[----:B------:R-:W2:Y:S04]  /*a7fc0*/  LDL.LU R65, [R1+0x2ec] ;  /* 0x0002ec0001417983 */ /* 0x000ea80000300800 */
[----:B------:R-:W2:Y:S04]  /*a7fd0*/  LDL.LU R239, [R1+0x2bc] ;  /* 0x0002bc0001ef7983 */ /* 0x000ea80000300800 */
[----:B------:R-:W-:Y:S04]  /*a7fe0*/  @P4 STG.E [R244.64], R63 ;  /* 0x0000003ff4004986 */ /* 0x000fe8000c101904 */
[----:B------:R-:W-:Y:S04]  /*a7ff0*/  @P0 STG.E [R246.64], R62 ;  /* 0x0000003ef6000986 */ /* 0x000fe8000c101904 */
[----:B------:R1:W-:Y:S04]  /*a8000*/  @P5 STG.E [R240.64], R238 ;  /* 0x000000eef0005986 */ /* 0x0003e8000c101904 */
[----:B---3--:R3:W-:Y:S04]  /*a8010*/  @P6 STG.E [R242.64], R236 ;  /* 0x000000ecf2006986 */ /* 0x0087e8000c101904 */
[----:B-1----:R-:W2:Y:S04]  /*a8020*/  LDL.LU R238, [R1+0x28c] ;  /* 0x00028c0001ee7983 */ /* 0x002ea80000300800 */
[----:B---3--:R-:W3:Y:S01]  /*a8030*/  LDL.LU R236, [R1+0x1dc] ;  /* 0x0001dc0001ec7983 */ /* 0x008ee20000300800 */
[----:B------:R-:W-:-:S02]  /*a8040*/  ISETP.LT.AND P1, PT, R248, c[0x0][0x178], !P1 ;  /* 0x00005e00f8007a0c */ /* 0x000fc40004f21270 */
[----:B------:R-:W-:Y:S02]  /*a8050*/  ISETP.LT.AND P2, PT, R142, c[0x0][0x178], !P3 ;  /* 0x00005e008e007a0c */ /* 0x000fe40005f41270 */
[----:B------:R-:W-:Y:S02]  /*a8060*/  IADD3 R234, R235, c[0x0][0x198], RZ ;  /* 0x00006600ebea7a10 */ /* 0x000fe40007ffe0ff */
[----:B------:R-:W-:Y:S01]  /*a8070*/  ISETP.LT.AND P0, PT, R171, c[0x0][0x178], !P3 ;  /* 0x00005e00ab007a0c */ /* 0x000fe20005f01270 */
[----:B------:R-:W-:Y:S01]  /*a8080*/  IMAD.WIDE R240, R235, 0x4, R232 ;  /* 0x00000004ebf07825 */ /* 0x000fe200078e02e8 */
[----:B------:R-:W-:Y:S01]  /*a8090*/  ISETP.LT.AND P4, PT, R143, c[0x0][0x178], !P3 ;  /* 0x00005e008f007a0c */ /* 0x000fe20005f81270 */
[----:B------:R-:W3:Y:S01]  /*a80a0*/  LDL.LU R235, [R1+0x1cc] ;  /* 0x0001cc0001eb7983 */ /* 0x000ee20000300800 */
[----:B------:R-:W-:Y:S01]  /*a80b0*/  ISETP.LT.AND P5, PT, R119, c[0x0][0x178], !P3 ;  /* 0x00005e0077007a0c */ /* 0x000fe20005fa1270 */
[C---:B------:R-:W-:Y:S01]  /*a80c0*/  IMAD.WIDE R242, R234.reuse, 0x4, R2 ;  /* 0x00000004eaf27825 */ /* 0x040fe200078e0202 */
[----:B------:R-:W-:Y:S01]  /*a80d0*/  ISETP.LT.AND P6, PT, R91, c[0x0][0x178], !P3 ;  /* 0x00005e005b007a0c */ /* 0x000fe20005fc1270 */
[----:B------:R-:W3:Y:S02]  /*a80e0*/  LDL.LU R62, [R1+0x15c] ;  /* 0x00015c00013e7983 */ /* 0x000ee40000300800 */
[----:B------:R-:W-:-:S04]  /*a80f0*/  IMAD.WIDE R244, R234, 0x4, R24 ;  /* 0x00000004eaf47825 */ /* 0x000fc800078e0218 */
[C---:B------:R-:W-:Y:S01]  /*a8100*/  IMAD.WIDE R246, R234.reuse, 0x4, R26 ;  /* 0x00000004eaf67825 */ /* 0x040fe200078e021a */
[----:B----4-:R1:W-:Y:S04]  /*a8110*/  @P1 STG.E [R240.64], R64 ;  /* 0x00000040f0001986 */ /* 0x0103e8000c101904 */
[----:B------:R4:W-:Y:S01]  /*a8120*/  @P2 STG.E [R242.64], R237 ;  /* 0x000000edf2002986 */ /* 0x0009e2000c101904 */
[----:B-1----:R-:W-:-:S03]  /*a8130*/  IMAD.WIDE R240, R234, 0x4, R20 ;  /* 0x00000004eaf07825 */ /* 0x002fc600078e0214 */
[----:B------:R-:W3:Y:S01]  /*a8140*/  LDL.LU R64, [R1+0x13c] ;  /* 0x00013c0001407983 */ /* 0x000ee20000300800 */
[----:B----4-:R-:W-:-:S03]  /*a8150*/  IMAD.WIDE R242, R234, 0x4, R22 ;  /* 0x00000004eaf27825 */ /* 0x010fc600078e0216 */
[----:B------:R-:W3:Y:S04]  /*a8160*/  LDL.LU R237, [R1+0x11c] ;  /* 0x00011c0001ed7983 */ /* 0x000ee80000300800 */
[----:B------:R-:W3:Y:S01]  /*a8170*/  LDL.LU R63, [R1+0x48f4] ;  /* 0x0048f400013f7983 */ /* 0x000ee20000300800 */
[----:B------:R-:W-:Y:S02]  /*a8180*/  ISETP.LT.AND P2, PT, R163, c[0x0][0x178], !P3 ;  /* 0x00005e00a3007a0c */ /* 0x000fe40005f41270 */
[----:B------:R-:W-:Y:S01]  /*a8190*/  ISETP.LT.AND P1, PT, R7, c[0x0][0x178], !P3 ;  /* 0x00005e0007007a0c */ /* 0x000fe20005f21270 */
[----:B--2---:R1:W-:Y:S04]  /*a81a0*/  @P0 STG.E [R240.64], R61 ;  /* 0x0000003df0000986 */ /* 0x0043e8000c101904 */
[----:B------:R-:W-:Y:S04]  /*a81b0*/  @P4 STG.E [R242.64], R66 ;  /* 0x00000042f2004986 */ /* 0x000fe8000c101904 */
[----:B------:R-:W-:Y:S04]  /*a81c0*/  @P5 STG.E [R244.64], R65 ;  /* 0x00000041f4005986 */ /* 0x000fe8000c101904 */
[----:B------:R2:W-:Y:S04]  /*a81d0*/  @P6 STG.E [R246.64], R239 ;  /* 0x000000eff6006986 */ /* 0x0005e8000c101904 */
[----:B-1----:R-:W4:Y:S04]  /*a81e0*/  LDL.LU R61, [R1+0x10c] ;  /* 0x00010c00013d7983 */ /* 0x002f280000300800 */
[----:B--2---:R-:W2:Y:S01]  /*a81f0*/  LDL.LU R239, [R1+0xec] ;  /* 0x0000ec0001ef7983 */ /* 0x004ea20000300800 */
[----:B------:R-:W-:-:S03]  /*a8200*/  IMAD.WIDE R240, R234, 0x4, R52 ;  /* 0x00000004eaf07825 */ /* 0x000fc600078e0234 */
[----:B------:R-:W2:Y:S01]  /*a8210*/  LDL.LU R66, [R1+0xdc] ;  /* 0x0000dc0001427983 */ /* 0x000ea20000300800 */
[----:B------:R-:W-:-:S03]  /*a8220*/  IMAD.WIDE R242, R234, 0x4, R54 ;  /* 0x00000004eaf27825 */ /* 0x000fc600078e0236 */
[----:B------:R-:W2:Y:S04]  /*a8230*/  LDL.LU R65, [R1+0x6c] ;  /* 0x00006c0001417983 */ /* 0x000ea80000300800 */
[----:B------:R1:W-:Y:S04]  /*a8240*/  @P2 STG.E [R240.64], R238 ;  /* 0x000000eef0002986 */ /* 0x0003e8000c101904 */
[----:B---3--:R3:W-:Y:S04]  /*a8250*/  @P1 STG.E [R242.64], R236 ;  /* 0x000000ecf2001986 */ /* 0x0087e8000c101904 */
[----:B-1----:R-:W2:Y:S04]  /*a8260*/  LDL.LU R238, [R1+0x5c] ;  /* 0x00005c0001ee7983 */ /* 0x002ea80000300800 */
[----:B---3--:R-:W3:Y:S01]  /*a8270*/  LDL.LU R236, [R1+0x5c8] ;  /* 0x0005c80001ec7983 */ /* 0x008ee20000300800 */
[----:B------:R-:W-:-:S02]  /*a8280*/  ISETP.LT.AND P0, PT, R47, c[0x0][0x178], !P3 ;  /* 0x00005e002f007a0c */ /* 0x000fc40005f01270 */
[----:B------:R-:W-:Y:S02]  /*a8290*/  ISETP.LT.AND P4, PT, R79, c[0x0][0x178], !P3 ;  /* 0x00005e004f007a0c */ /* 0x000fe40005f81270 */
[----:B------:R-:W-:Y:S02]  /*a82a0*/  ISETP.LT.AND P5, PT, R103, c[0x0][0x178], !P3 ;  /* 0x00005e0067007a0c */ /* 0x000fe40005fa1270 */
[----:B------:R-:W-:Y:S01]  /*a82b0*/  ISETP.LT.AND P6, PT, R127, c[0x0][0x178], !P3 ;  /* 0x00005e007f007a0c */ /* 0x000fe20005fc1270 */
[C---:B------:R-:W-:Y:S01]  /*a82c0*/  IMAD.WIDE R240, R234.reuse, 0x4, R56 ;  /* 0x00000004eaf07825 */ /* 0x040fe200078e0238 */
[----:B------:R-:W-:Y:S02]  /*a82d0*/  ISETP.LT.AND P2, PT, R147, c[0x0][0x178], !P3 ;  /* 0x00005e0093007a0c */ /* 0x000fe40005f41270 */
[----:B------:R-:W-:Y:S01]  /*a82e0*/  ISETP.LT.AND P1, PT, R251, c[0x0][0x178], !P3 ;  /* 0x00005e00fb007a0c */ /* 0x000fe20005f21270 */
[----:B------:R-:W-:-:S04]  /*a82f0*/  IMAD.WIDE R242, R234, 0x4, R58 ;  /* 0x00000004eaf27825 */ /* 0x000fc800078e023a */
[C---:B------:R-:W-:Y:S01]  /*a8300*/  IMAD.WIDE R244, R234.reuse, 0x4, R84 ;  /* 0x00000004eaf47825 */ /* 0x040fe200078e0254 */
[----:B------:R1:W-:Y:S03]  /*a8310*/  @P0 STG.E [R240.64], R235 ;  /* 0x000000ebf0000986 */ /* 0x0003e6000c101904 */
[C---:B------:R-:W-:Y:S01]  /*a8320*/  IMAD.WIDE R246, R234.reuse, 0x4, R86 ;  /* 0x00000004eaf67825 */ /* 0x040fe200078e0256 */
[----:B------:R1:W-:Y:S04]  /*a8330*/  @P4 STG.E [R242.64], R62 ;  /* 0x0000003ef2004986 */ /* 0x0003e8000c101904 */
[----:B------:R1:W-:Y:S02]  /*a8340*/  @P5 STG.E [R244.64], R64 ;  /* 0x00000040f4005986 */ /* 0x0003e4000c101904 */
[----:B-1----:R-:W-:-:S02]  /*a8350*/  IMAD.WIDE R240, R234, 0x4, R224 ;  /* 0x00000004eaf07825 */ /* 0x002fc400078e02e0 */
[----:B------:R1:W-:Y:S02]  /*a8360*/  @P6 STG.E [R246.64], R237 ;  /* 0x000000edf6006986 */ /* 0x0003e4000c101904 */
[----:B------:R-:W-:Y:S02]  /*a8370*/  IMAD.WIDE R242, R234, 0x4, R226 ;  /* 0x00000004eaf27825 */ /* 0x000fe400078e02e2 */
[----:B------:R-:W3:Y:S01]  /*a8380*/  LDL.LU R64, [R1+0x598] ;  /* 0x0005980001407983 */ /* 0x000ee20000300800 */
[----:B------:R-:W-:-:S03]  /*a8390*/  ISETP.GE.AND P0, PT, R63, c[0x0][0x17c], PT ;  /* 0x00005f003f007a0c */ /* 0x000fc60003f06270 */
[----:B-1----:R-:W3:Y:S04]  /*a83a0*/  LDL.LU R237, [R1+0x588] ;  /* 0x0005880001ed7983 */ /* 0x002ee80000300800 */
[----:B------:R-:W3:Y:S04]  /*a83b0*/  LDL.LU R63, [R1+0x508] ;  /* 0x00050800013f7983 */ /* 0x000ee80000300800 */
[----:B------:R-:W3:Y:S01]  /*a83c0*/  LDL.LU R62, [R1+0x4d8] ;  /* 0x0004d800013e7983 */ /* 0x000ee20000300800 */
[----:B------:R-:W-:Y:S02]  /*a83d0*/  ISETP.LT.AND P4, PT, R250, c[0x0][0x178], !P3 ;  /* 0x00005e00fa007a0c */ /* 0x000fe40005f81270 */
[----:B------:R-:W-:-:S02]  /*a83e0*/  ISETP.LT.AND P5, PT, R249, c[0x0][0x178], !P3 ;  /* 0x00005e00f9007a0c */ /* 0x000fc40005fa1270 */
[----:B------:R-:W-:Y:S02]  /*a83f0*/  ISETP.LT.AND P3, PT, R248, c[0x0][0x178], !P3 ;  /* 0x00005e00f8007a0c */ /* 0x000fe40005f61270 */
[----:B------:R-:W-:Y:S02]  /*a8400*/  ISETP.LT.AND P6, PT, R142, c[0x0][0x178], !P0 ;  /* 0x00005e008e007a0c */ /* 0x000fe400047c1270 */
[C---:B------:R-:W-:Y:S01]  /*a8410*/  IADD3 R235, R234.reuse, c[0x0][0x198], RZ ;  /* 0x00006600eaeb7a10 */ /* 0x040fe20007ffe0ff */
[----:B------:R-:W-:-:S04]  /*a8420*/  IMAD.WIDE R244, R234, 0x4, R232 ;  /* 0x00000004eaf47825 */ /* 0x000fc800078e02e8 */
[----:B------:R-:W-:Y:S01]  /*a8430*/  IMAD.WIDE R246, R235, 0x4, R2 ;  /* 0x00000004ebf67825 */ /* 0x000fe200078e0202 */
[----:B----4-:R-:W-:Y:S04]  /*a8440*/  @P2 STG.E [R240.64], R61 ;  /* 0x0000003df0002986 */ /* 0x010fe8000c101904 */
[----:B--2---:R1:W-:Y:S04]  /*a8450*/  @P1 STG.E [R242.64], R239 ;  /* 0x000000eff2001986 */ /* 0x0043e8000c101904 */
[----:B-1----:R-:W2:Y:S01]  /*a8460*/  LDL.LU R239, [R1+0x4a8] ;  /* 0x0004a80001ef7983 */ /* 0x002ea20000300800 */
[----:B------:R-:W-:-:S03]  /*a8470*/  IMAD.WIDE R240, R234, 0x4, R228 ;  /* 0x00000004eaf07825 */ /* 0x000fc600078e02e4 */
[----:B------:R-:W4:Y:S01]  /*a8480*/  LDL.LU R61, [R1+0x3e8] ;  /* 0x0003e800013d7983 */ /* 0x000f220000300800 */
[----:B------:R-:W-:-:S03]  /*a8490*/  IMAD.WIDE R242, R234, 0x4, R230 ;  /* 0x00000004eaf27825 */ /* 0x000fc600078e02e6 */
[----:B------:R-:W-:Y:S04]  /*a84a0*/  @P4 STG.E [R240.64], R66 ;  /* 0x00000042f0004986 */ /* 0x000fe8000c101904 */
[----:B------:R-:W-:Y:S04]  /*a84b0*/  @P5 STG.E [R242.64], R65 ;  /* 0x00000041f2005986 */ /* 0x000fe8000c101904 */
[----:B------:R1:W-:Y:S04]  /*a84c0*/  @P3 STG.E [R244.64], R238 ;  /* 0x000000eef4003986 */ /* 0x0003e8000c101904 */
[----:B---3--:R3:W-:Y:S04]  /*a84d0*/  @P6 STG.E [R246.64], R236 ;  /* 0x000000ecf6006986 */ /* 0x0087e8000c101904 */
[----:B-1----:R-:W4:Y:S04]  /*a84e0*/  LDL.LU R238, [R1+0x388] ;  /* 0x0003880001ee7983 */ /* 0x002f280000300800 */
[----:B---3--:R-:W3:Y:S01]  /*a84f0*/  LDL.LU R236, [R1+0x2d8] ;  /* 0x0002d80001ec7983 */ /* 0x008ee20000300800 */
[----:B------:R-:W-:-:S02]  /*a8500*/  ISETP.LT.AND P1, PT, R171, c[0x0][0x178], !P0 ;  /* 0x00005e00ab007a0c */ /* 0x000fc40004721270 */
[----:B------:R-:W-:Y:S02]  /*a8510*/  ISETP.LT.AND P2, PT, R143, c[0x0][0x178], !P0 ;  /* 0x00005e008f007a0c */ /* 0x000fe40004741270 */
[----:B------:R-:W-:Y:S01]  /*a8520*/  ISETP.LT.AND P4, PT, R119, c[0x0][0x178], !P0 ;  /* 0x00005e0077007a0c */ /* 0x000fe20004781270 */
[----:B------:R-:W-:Y:S01]  /*a8530*/  IMAD.WIDE R240, R235, 0x4, R20 ;  /* 0x00000004ebf07825 */ /* 0x000fe200078e0214 */
[----:B------:R-:W-:Y:S01]  /*a8540*/  ISETP.LT.AND P3, PT, R91, c[0x0][0x178], !P0 ;  /* 0x00005e005b007a0c */ /* 0x000fe20004761270 */
[----:B------:R-:W3:Y:S01]  /*a8550*/  LDL.LU R66, [R1+0x298] ;  /* 0x0002980001427983 */ /* 0x000ee20000300800 */
[----:B------:R-:W-:Y:S01]  /*a8560*/  ISETP.LT.AND P5, PT, R163, c[0x0][0x178], !P0 ;  /* 0x00005e00a3007a0c */ /* 0x000fe200047a1270 */
[C---:B------:R-:W-:Y:S02]  /*a8570*/  IMAD.WIDE R242, R235.reuse, 0x4, R22 ;  /* 0x00000004ebf27825 */ /* 0x040fe400078e0216 */
[----:B------:R-:W3:Y:S02]  /*a8580*/  LDL.LU R65, [R1+0x218] ;  /* 0x0002180001417983 */ /* 0x000ee40000300800 */
[----:B------:R-:W-:-:S02]  /*a8590*/  IMAD.WIDE R244, R235, 0x4, R52 ;  /* 0x00000004ebf47825 */ /* 0x000fc400078e0234 */
[----:B------:R1:W-:Y:S04]  /*a85a0*/  @P1 STG.E [R240.64], R64 ;  /* 0x00000040f0001986 */ /* 0x0003e8000c101904 */
[----:B------:R1:W-:Y:S02]  /*a85b0*/  @P2 STG.E [R242.64], R237 ;  /* 0x000000edf2002986 */ /* 0x0003e4000c101904 */
[C---:B-1----:R-:W-:Y:S02]  /*a85c0*/  IMAD.WIDE R240, R235.reuse, 0x4, R24 ;  /* 0x00000004ebf07825 */ /* 0x042fe400078e0218 */
[----:B------:R-:W3:Y:S02]  /*a85d0*/  LDL.LU R64, [R1+0x1e8] ;  /* 0x0001e80001407983 */ /* 0x000ee40000300800 */
[----:B------:R-:W-:-:S02]  /*a85e0*/  IMAD.WIDE R242, R235, 0x4, R26 ;  /* 0x00000004ebf27825 */ /* 0x000fc400078e021a */
[----:B------:R1:W-:Y:S04]  /*a85f0*/  @P4 STG.E [R240.64], R63 ;  /* 0x0000003ff0004986 */ /* 0x0003e8000c101904 */
[----:B------:R-:W3:Y:S04]  /*a8600*/  LDL.LU R237, [R1+0x168] ;  /* 0x0001680001ed7983 */ /* 0x000ee80000300800 */
[----:B------:R1:W-:Y:S01]  /*a8610*/  @P3 STG.E [R242.64], R62 ;  /* 0x0000003ef2003986 */ /* 0x0003e2000c101904 */
[----:B------:R-:W-:Y:S02]  /*a8620*/  ISETP.LT.AND P6, PT, R7, c[0x0][0x178], !P0 ;  /* 0x00005e0007007a0c */ /* 0x000fe400047c1270 */
[----:B------:R-:W-:-:S02]  /*a8630*/  ISETP.LT.AND P1, PT, R47, c[0x0][0x178], !P0 ;  /* 0x00005e002f007a0c */ /* 0x000fc40004721270 */
[----:B------:R-:W-:Y:S01]  /*a8640*/  ISETP.LT.AND P2, PT, R79, c[0x0][0x178], !P0 ;  /* 0x00005e004f007a0c */ /* 0x000fe20004741270 */
[----:B------:R-:W-:-:S04]  /*a8650*/  IMAD.WIDE R246, R235, 0x4, R54 ;  /* 0x00000004ebf67825 */ /* 0x000fc800078e0236 */
[----:B-1----:R-:W-:-:S04]  /*a8660*/  IMAD.WIDE R240, R235, 0x4, R56 ;  /* 0x00000004ebf07825 */ /* 0x002fc800078e0238 */
[----:B------:R-:W-:Y:S01]  /*a8670*/  IMAD.WIDE R242, R235, 0x4, R58 ;  /* 0x00000004ebf27825 */ /* 0x000fe200078e023a */
[----:B--2---:R1:W-:Y:S04]  /*a8680*/  @P5 STG.E [R244.64], R239 ;  /* 0x000000eff4005986 */ /* 0x0043e8000c101904 */
[----:B-1----:R-:W2:Y:S04]  /*a8690*/  LDL.LU R239, [R1+0x148] ;  /* 0x0001480001ef7983 */ /* 0x002ea80000300800 */
[----:B------:R-:W2:Y:S04]  /*a86a0*/  LDL.LU R63, [R1+0x48f8] ;  /* 0x0048f800013f7983 */ /* 0x000ea80000300800 */
[----:B----4-:R1:W-:Y:S04]  /*a86b0*/  @P6 STG.E [R246.64], R61 ;  /* 0x0000003df6006986 */ /* 0x0103e8000c101904 */
[----:B------:R-:W4:Y:S04]  /*a86c0*/  LDL.LU R62, [R1+0x128] ;  /* 0x00012800013e7983 */ /* 0x000f280000300800 */
[----:B------:R3:W-:Y:S04]  /*a86d0*/  @P1 STG.E [R240.64], R238 ;  /* 0x000000eef0001986 */ /* 0x0007e8000c101904 */
[----:B-1----:R-:W4:Y:S04]  /*a86e0*/  LDL.LU R61, [R1+0xf8] ;  /* 0x0000f800013d7983 */ /* 0x002f280000300800 */
[----:B---3--:R1:W-:Y:S04]  /*a86f0*/  @P2 STG.E [R242.64], R236 ;  /* 0x000000ecf2002986 */ /* 0x0083e8000c101904 */
[----:B------:R-:W3:Y:S04]  /*a8700*/  LDL.LU R238, [R1+0x5cc] ;  /* 0x0005cc0001ee7983 */ /* 0x000ee80000300800 */
[----:B-1----:R-:W3:Y:S01]  /*a8710*/  LDL.LU R236, [R1+0x59c] ;  /* 0x00059c0001ec7983 */ /* 0x002ee20000300800 */
[----:B------:R-:W-:-:S02]  /*a8720*/  ISETP.LT.AND P4, PT, R103, c[0x0][0x178], !P0 ;  /* 0x00005e0067007a0c */ /* 0x000fc40004781270 */
[----:B------:R-:W-:Y:S02]  /*a8730*/  ISETP.LT.AND P3, PT, R127, c[0x0][0x178], !P0 ;  /* 0x00005e007f007a0c */ /* 0x000fe40004761270 */
[----:B------:R-:W-:Y:S02]  /*a8740*/  ISETP.LT.AND P5, PT, R147, c[0x0][0x178], !P0 ;  /* 0x00005e0093007a0c */ /* 0x000fe400047a1270 */
[----:B------:R-:W-:Y:S01]  /*a8750*/  ISETP.LT.AND P6, PT, R251, c[0x0][0x178], !P0 ;  /* 0x00005e00fb007a0c */ /* 0x000fe200047c1270 */
[----:B------:R-:W-:-:S04]  /*a8760*/  IMAD.WIDE R240, R235, 0x4, R84 ;  /* 0x00000004ebf07825 */ /* 0x000fc800078e0254 */
[----:B------:R-:W-:-:S04]  /*a8770*/  IMAD.WIDE R242, R235, 0x4, R86 ;  /* 0x00000004ebf27825 */ /* 0x000fc800078e0256 */
[C---:B------:R-:W-:Y:S01]  /*a8780*/  IMAD.WIDE R244, R235.reuse, 0x4, R224 ;  /* 0x00000004ebf47825 */ /* 0x040fe200078e02e0 */
[----:B------:R-:W-:Y:S03]  /*a8790*/  @P4 STG.E [R240.64], R66 ;  /* 0x00000042f0004986 */ /* 0x000fe6000c101904 */
[----:B------:R-:W-:Y:S01]  /*a87a0*/  IMAD.WIDE R246, R235, 0x4, R226 ;  /* 0x00000004ebf67825 */ /* 0x000fe200078e02e2 */
[----:B------:R-:W-:Y:S01]  /*a87b0*/  @P3 STG.E [R242.64], R65 ;  /* 0x00000041f2003986 */ /* 0x000fe2000c101904 */
[----:B------:R-:W-:-:S03]  /*a87c0*/  ISETP.LT.AND P1, PT, R250, c[0x0][0x178], !P0 ;  /* 0x00005e00fa007a0c */ /* 0x000fc60004721270 */
[----:B------:R1:W-:Y:S04]  /*a87d0*/  @P5 STG.E [R244.64], R64 ;  /* 0x00000040f4005986 */ /* 0x0003e8000c101904 */
[----:B------:R1:W-:Y:S04]  /*a87e0*/  @P6 STG.E [R246.64], R237 ;  /* 0x000000edf6006986 */ /* 0x0003e8000c101904 */
[----:B-1----:R-:W3:Y:S04]  /*a87f0*/  LDL.LU R64, [R1+0x58c] ;  /* 0x00058c0001407983 */ /* 0x002ee80000300800 */
[----:B------:R-:W3:Y:S01]  /*a8800*/  LDL.LU R237, [R1+0x50c] ;  /* 0x00050c0001ed7983 */ /* 0x000ee20000300800 */
[----:B------:R-:W-:Y:S01]  /*a8810*/  IMAD.WIDE R240, R235, 0x4, R228 ;  /* 0x00000004ebf07825 */ /* 0x000fe200078e02e4 */
[----:B------:R-:W-:-:S02]  /*a8820*/  ISETP.LT.AND P4, PT, R249, c[0x0][0x178], !P0 ;  /* 0x00005e00f9007a0c */ /* 0x000fc40004781270 */
[----:B------:R-:W-:Y:S02]  /*a8830*/  ISETP.LT.AND P0, PT, R248, c[0x0][0x178], !P0 ;  /* 0x00005e00f8007a0c */ /* 0x000fe40004701270 */
[C---:B------:R-:W-:Y:S01]  /*a8840*/  IADD3 R234, R235.reuse, c[0x0][0x198], RZ ;  /* 0x00006600ebea7a10 */ /* 0x040fe20007ffe0ff */
[----:B------:R-:W-:-:S04]  /*a8850*/  IMAD.WIDE R242, R235, 0x4, R232 ;  /* 0x00000004ebf27825 */ /* 0x000fc800078e02e8 */
[----:B------:R-:W-:-:S04]  /*a8860*/  IMAD.WIDE R244, R234, 0x4, R2 ;  /* 0x00000004eaf47825 */ /* 0x000fc800078e0202 */
[----:B------:R-:W-:Y:S01]  /*a8870*/  IMAD.WIDE R246, R234, 0x4, R20 ;  /* 0x00000004eaf67825 */ /* 0x000fe200078e0214 */
[----:B--2---:R-:W-:Y:S02]  /*a8880*/  ISETP.GE.AND P2, PT, R63, c[0x0][0x17c], PT ;  /* 0x00005f003f007a0c */ /* 0x004fe40003f46270 */
[----:B------:R-:W2:Y:S02]  /*a8890*/  LDL.LU R63, [R1+0x4dc] ;  /* 0x0004dc00013f7983 */ /* 0x000ea40000300800 */
[----:B------:R-:W-:Y:S02]  /*a88a0*/  ISETP.LT.AND P5, PT, R142, c[0x0][0x178], !P2 ;  /* 0x00005e008e007a0c */ /* 0x000fe400057a1270 */
[----:B------:R-:W-:Y:S01]  /*a88b0*/  ISETP.LT.AND P6, PT, R171, c[0x0][0x178], !P2 ;  /* 0x00005e00ab007a0c */ /* 0x000fe200057c1270 */
[----:B------:R-:W2:Y:S04]  /*a88c0*/  LDL.LU R66, [R1+0x4ac] ;  /* 0x0004ac0001427983 */ /* 0x000ea80000300800 */
[----:B------:R1:W-:Y:S04]  /*a88d0*/  @P1 STG.E [R240.64], R239 ;  /* 0x000000eff0001986 */ /* 0x0003e8000c101904 */
[----:B------:R-:W2:Y:S04]  /*a88e0*/  LDL.LU R65, [R1+0x3ec] ;  /* 0x0003ec0001417983 */ /* 0x000ea80000300800 */
[----:B-1----:R-:W2:Y:S01]  /*a88f0*/  LDL.LU R239, [R1+0x38c] ;  /* 0x00038c0001ef7983 */ /* 0x002ea20000300800 */
[----:B------:R-:W-:-:S05]  /*a8900*/  IMAD.WIDE R240, R235, 0x4, R230 ;  /* 0x00000004ebf07825 */ /* 0x000fca00078e02e6 */
[----:B----4-:R-:W-:Y:S04]  /*a8910*/  @P4 STG.E [R240.64], R62 ;  /* 0x0000003ef0004986 */ /* 0x010fe8000c101904 */
[----:B------:R-:W-:Y:S04]  /*a8920*/  @P0 STG.E [R242.64], R61 ;  /* 0x0000003df2000986 */ /* 0x000fe8000c101904 */
[----:B---3--:R1:W-:Y:S04]  /*a8930*/  @P5 STG.E [R244.64], R238 ;  /* 0x000000eef4005986 */ /* 0x0083e8000c101904 */
[----:B------:R3:W-:Y:S04]  /*a8940*/  @P6 STG.E [R246.64], R236 ;  /* 0x000000ecf6006986 */ /* 0x0007e8000c101904 */
[----:B-1----:R-:W4:Y:S04]  /*a8950*/  LDL.LU R238, [R1+0x2dc] ;  /* 0x0002dc0001ee7983 */ /* 0x002f280000300800 */
[----:B---3--:R-:W3:Y:S01]  /*a8960*/  LDL.LU R236, [R1+0x29c] ;  /* 0x00029c0001ec7983 */ /* 0x008ee20000300800 */
[----:B------:R-:W-:-:S02]  /*a8970*/  ISETP.LT.AND P3, PT, R143, c[0x0][0x178], !P2 ;  /* 0x00005e008f007a0c */ /* 0x000fc40005761270 */
[----:B------:R-:W-:Y:S01]  /*a8980*/  ISETP.LT.AND P1, PT, R119, c[0x0][0x178], !P2 ;  /* 0x00005e0077007a0c */ /* 0x000fe20005721270 */
[C---:B------:R-:W-:Y:S01]  /*a8990*/  IMAD.WIDE R240, R234.reuse, 0x4, R22 ;  /* 0x00000004eaf07825 */ /* 0x040fe200078e0216 */
[----:B------:R-:W-:Y:S01]  /*a89a0*/  ISETP.LT.AND P0, PT, R91, c[0x0][0x178], !P2 ;  /* 0x00005e005b007a0c */ /* 0x000fe20005701270 */
[----:B------:R-:W3:Y:S01]  /*a89b0*/  LDL.LU R62, [R1+0x21c] ;  /* 0x00021c00013e7983 */ /* 0x000ee20000300800 */
[----:B------:R-:W-:Y:S01]  /*a89c0*/  ISETP.LT.AND P4, PT, R163, c[0x0][0x178], !P2 ;  /* 0x00005e00a3007a0c */ /* 0x000fe20005781270 */
[----:B------:R-:W-:Y:S01]  /*a89d0*/  IMAD.WIDE R242, R234, 0x4, R24 ;  /* 0x00000004eaf27825 */ /* 0x000fe200078e0218 */
[----:B------:R-:W-:Y:S01]  /*a89e0*/  ISETP.LT.AND P5, PT, R7, c[0x0][0x178], !P2 ;  /* 0x00005e0007007a0c */ /* 0x000fe200057a1270 */
[----:B------:R-:W3:Y:S01]  /*a89f0*/  LDL.LU R61, [R1+0x1ec] ;  /* 0x0001ec00013d7983 */ /* 0x000ee20000300800 */
[----:B------:R-:W-:-:S03]  /*a8a00*/  ISETP.LT.AND P6, PT, R47, c[0x0][0x178], !P2 ;  /* 0x00005e002f007a0c */ /* 0x000fc600057c1270 */
[----:B------:R1:W-:Y:S04]  /*a8a10*/  @P3 STG.E [R240.64], R64 ;  /* 0x00000040f0003986 */ /* 0x0003e8000c101904 */
[----:B------:R1:W-:Y:S02]  /*a8a20*/  @P1 STG.E [R242.64], R237 ;  /* 0x000000edf2001986 */ /* 0x0003e4000c101904 */
[C---:B-1----:R-:W-:Y:S02]  /*a8a30*/  IMAD.WIDE R240, R234.reuse, 0x4, R26 ;  /* 0x00000004eaf07825 */ /* 0x042fe400078e021a */
[----:B------:R-:W3:Y:S04]  /*a8a40*/  LDL.LU R64, [R1+0x16c] ;  /* 0x00016c0001407983 */ /* 0x000ee80000300800 */
[----:B------:R-:W3:Y:S01]  /*a8a50*/  LDL.LU R237, [R1+0x14c] ;  /* 0x00014c0001ed7983 */ /* 0x000ee20000300800 */
[----:B------:R-:W-:Y:S01]  /*a8a60*/  IMAD.WIDE R242, R234, 0x4, R52 ;  /* 0x00000004eaf27825 */ /* 0x000fe200078e0234 */
[----:B------:R-:W-:-:S03]  /*a8a70*/  ISETP.LT.AND P3, PT, R79, c[0x0][0x178], !P2 ;  /* 0x00005e004f007a0c */ /* 0x000fc60005761270 */
[----:B------:R-:W-:Y:S01]  /*a8a80*/  IMAD.WIDE R244, R234, 0x4, R54 ;  /* 0x00000004eaf47825 */ /* 0x000fe200078e0236 */
[----:B------:R-:W-:-:S03]  /*a8a90*/  ISETP.LT.AND P1, PT, R103, c[0x0][0x178], !P2 ;  /* 0x00005e0067007a0c */ /* 0x000fc60005721270 */
[C---:B------:R-:W-:Y:S01]  /*a8aa0*/  IMAD.WIDE R246, R234.reuse, 0x4, R56 ;  /* 0x00000004eaf67825 */ /* 0x040fe200078e0238 */
[----:B--2---:R1:W-:Y:S04]  /*a8ab0*/  @P0 STG.E [R240.64], R63 ;  /* 0x0000003ff0000986 */ /* 0x0043e8000c101904 */
[----:B------:R-:W-:Y:S04]  /*a8ac0*/  @P4 STG.E [R242.64], R66 ;  /* 0x00000042f2004986 */ /* 0x000fe8000c101904 */
[----:B-1----:R-:W2:Y:S04]  /*a8ad0*/  LDL.LU R63, [R1+0x48fc] ;  /* 0x0048fc00013f7983 */ /* 0x002ea80000300800 */
[----:B------:R1:W-:Y:S04]  /*a8ae0*/  @P5 STG.E [R244.64], R65 ;  /* 0x00000041f4005986 */ /* 0x0003e8000c101904 */
[----:B------:R1:W-:Y:S01]  /*a8af0*/  @P6 STG.E [R246.64], R239 ;  /* 0x000000eff6006986 */ /* 0x0003e2000c101904 */
[----:B------:R-:W-:-:S03]  /*a8b00*/  IMAD.WIDE R240, R234, 0x4, R58 ;  /* 0x00000004eaf07825 */ /* 0x000fc600078e023a */
[----:B-1----:R-:W2:Y:S04]  /*a8b10*/  LDL.LU R65, [R1+0x12c] ;  /* 0x00012c0001417983 */ /* 0x002ea80000300800 */
[----:B------:R-:W2:Y:S01]  /*a8b20*/  LDL.LU R239, [R1+0xfc] ;  /* 0x0000fc0001ef7983 */ /* 0x000ea20000300800 */
[----:B------:R-:W-:-:S03]  /*a8b30*/  IMAD.WIDE R242, R234, 0x4, R84 ;  /* 0x00000004eaf27825 */ /* 0x000fc600078e0254 */
[----:B------:R-:W2:Y:S04]  /*a8b40*/  LDL.LU R66, [R1+0x658] ;  /* 0x0006580001427983 */ /* 0x000ea80000300800 */
[----:B----4-:R1:W-:Y:S04]  /*a8b50*/  @P3 STG.E [R240.64], R238 ;  /* 0x000000eef0003986 */ /* 0x0103e8000c101904 */
[----:B---3--:R3:W-:Y:S04]  /*a8b60*/  @P1 STG.E [R242.64], R236 ;  /* 0x000000ecf2001986 */ /* 0x0087e8000c101904 */
[----:B-1----:R-:W4:Y:S04]  /*a8b70*/  LDL.LU R238, [R1+0x638] ;  /* 0x0006380001ee7983 */ /* 0x002f280000300800 */
[----:B---3--:R-:W4:Y:S01]  /*a8b80*/  LDL.LU R236, [R1+0x628] ;  /* 0x0006280001ec7983 */ /* 0x008f220000300800 */
        /* <DEDUP_REMOVED lines=8> */
[C---:B------:R-:W-:Y:S01]  /*a8c10*/  IMAD.WIDE R244, R234.reuse, 0x4, R226 ;  /* 0x00000004eaf47825 */ /* 0x040fe200078e02e2 */
[----:B------:R1:W-:Y:S03]  /*a8c20*/  @P0 STG.E [R240.64], R62 ;  /* 0x0000003ef0000986 */ /* 0x0003e6000c101904 */
[C---:B------:R-:W-:Y:S01]  /*a8c30*/  IMAD.WIDE R246, R234.reuse, 0x4, R228 ;  /* 0x00000004eaf67825 */ /* 0x040fe200078e02e4 */
[----:B------:R-:W-:Y:S04]  /*a8c40*/  @P4 STG.E [R242.64], R61 ;  /* 0x0000003df2004986 */ /* 0x000fe8000c101904 */
[----:B------:R1:W-:Y:S04]  /*a8c50*/  @P5 STG.E [R244.64], R64 ;  /* 0x00000040f4005986 */ /* 0x0003e8000c101904 */
[----:B-1----:R-:W4:Y:S04]  /*a8c60*/  LDL.LU R62, [R1+0x608] ;  /* 0x00060800013e7983 */ /* 0x002f280000300800 */
[----:B------:R1:W-:Y:S04]  /*a8c70*/  @P6 STG.E [R246.64], R237 ;  /* 0x000000edf6006986 */ /* 0x0003e8000c101904 */
[----:B------:R-:W4:Y:S01]  /*a8c80*/  LDL.LU R64, [R1+0x5e8] ;  /* 0x0005e80001407983 */ /* 0x000f220000300800 */
[----:B------:R-:W-:-:S03]  /*a8c90*/  IMAD.WIDE R240, R234, 0x4, R230 ;  /* 0x00000004eaf07825 */ /* 0x000fc600078e02e6 */
[----:B-1----:R-:W4:Y:S01]  /*a8ca0*/  LDL.LU R237, [R1+0x5b8] ;  /* 0x0005b80001ed7983 */ /* 0x002f220000300800 */
[C---:B------:R-:W-:Y:S01]  /*a8cb0*/  IMAD.WIDE R242, R234.reuse, 0x4, R232 ;  /* 0x00000004eaf27825 */ /* 0x040fe200078e02e8 */
[----:B------:R-:W-:Y:S02]  /*a8cc0*/  IADD3 R235, R234, c[0x0][0x198], RZ ;  /* 0x00006600eaeb7a10 */ /* 0x000fe40007ffe0ff */
[----:B------:R-:W4:Y:S03]  /*a8cd0*/  LDL.LU R61, [R1+0x568] ;  /* 0x00056800013d7983 */ /* 0x000f260000300800 */
[----:B------:R-:W-:Y:S01]  /*a8ce0*/  IMAD.WIDE R244, R235, 0x4, R22 ;  /* 0x00000004ebf47825 */ /* 0x000fe200078e0216 */
[----:B--2---:R-:W-:-:S04]  /*a8cf0*/  ISETP.GE.AND P1, PT, R63, c[0x0][0x17c], PT ;  /* 0x00005f003f007a0c */ /* 0x004fc80003f26270 */
[----:B------:R-:W-:Y:S02]  /*a8d00*/  ISETP.LT.AND P0, PT, R142, c[0x0][0x178], !P1 ;  /* 0x00005e008e007a0c */ /* 0x000fe40004f01270 */
[----:B------:R-:W-:Y:S02]  /*a8d10*/  ISETP.LT.AND P4, PT, R171, c[0x0][0x178], !P1 ;  /* 0x00005e00ab007a0c */ /* 0x000fe40004f81270 */
[----:B------:R-:W-:Y:S01]  /*a8d20*/  ISETP.LT.AND P5, PT, R143, c[0x0][0x178], !P1 ;  /* 0x00005e008f007a0c */ /* 0x000fe20004fa1270 */
[----:B------:R1:W-:Y:S04]  /*a8d30*/  @P2 STG.E [R240.64], R65 ;  /* 0x00000041f0002986 */ /* 0x0003e8000c101904 */
[----:B------:R2:W-:Y:S04]  /*a8d40*/  @P3 STG.E [R242.64], R239 ;  /* 0x000000eff2003986 */ /* 0x0005e8000c101904 */
[----:B-1----:R-:W3:Y:S01]  /*a8d50*/  LDL.LU R65, [R1+0x538] ;  /* 0x0005380001417983 */ /* 0x002ee20000300800 */
[----:B------:R-:W-:-:S03]  /*a8d60*/  IMAD.WIDE R240, R235, 0x4, R2 ;  /* 0x00000004ebf07825 */ /* 0x000fc600078e0202 */
[----:B--2---:R-:W2:Y:S01]  /*a8d70*/  LDL.LU R239, [R1+0x4f8] ;  /* 0x0004f80001ef7983 */ /* 0x004ea20000300800 */
[----:B------:R-:W-:-:S03]  /*a8d80*/  IMAD.WIDE R242, R235, 0x4, R20 ;  /* 0x00000004ebf27825 */ /* 0x000fc600078e0214 */
[----:B------:R1:W-:Y:S04]  /*a8d90*/  @P0 STG.E [R240.64], R66 ;  /* 0x00000042f0000986 */ /* 0x0003e8000c101904 */
[----:B----4-:R4:W-:Y:S04]  /*a8da0*/  @P4 STG.E [R242.64], R238 ;  /* 0x000000eef2004986 */ /* 0x0109e8000c101904 */
[----:B-1----:R-:W2:Y:S04]  /*a8db0*/  LDL.LU R66, [R1+0x4c8] ;  /* 0x0004c80001427983 */ /* 0x002ea80000300800 */
[----:B------:R1:W-:Y:S04]  /*a8dc0*/  @P5 STG.E [R244.64], R236 ;  /* 0x000000ecf4005986 */ /* 0x0003e8000c101904 */
[----:B----4-:R-:W4:Y:S04]  /*a8dd0*/  LDL.LU R238, [R1+0x498] ;  /* 0x0004980001ee7983 */ /* 0x010f280000300800 */
[----:B-1----:R-:W4:Y:S01]  /*a8de0*/  LDL.LU R236, [R1+0x3d8] ;  /* 0x0003d80001ec7983 */ /* 0x002f220000300800 */
[----:B------:R-:W-:-:S02]  /*a8df0*/  ISETP.LT.AND P3, PT, R119, c[0x0][0x178], !P1 ;  /* 0x00005e0077007a0c */ /* 0x000fc40004f61270 */
[----:B------:R-:W-:Y:S02]  /*a8e00*/  ISETP.LT.AND P2, PT, R91, c[0x0][0x178], !P1 ;  /* 0x00005e005b007a0c */ /* 0x000fe40004f41270 */
[----:B------:R-:W-:Y:S01]  /*a8e10*/  ISETP.LT.AND P6, PT, R163, c[0x0][0x178], !P1 ;  /* 0x00005e00a3007a0c */ /* 0x000fe20004fc1270 */
[----:B------:R-:W-:Y:S01]  /*a8e20*/  IMAD.WIDE R240, R235, 0x4, R24 ;  /* 0x00000004ebf07825 */ /* 0x000fe200078e0218 */
[----:B------:R-:W4:Y:S01]  /*a8e30*/  LDL.LU R63, [R1+0x4900] ;  /* 0x00490000013f7983 */ /* 0x000f220000300800 */
[----:B------:R-:W-:Y:S02]  /*a8e40*/  ISETP.LT.AND P0, PT, R7, c[0x0][0x178], !P1 ;  /* 0x00005e0007007a0c */ /* 0x000fe40004f01270 */
[----:B------:R-:W-:Y:S01]  /*a8e50*/  IMAD.WIDE R242, R235, 0x4, R26 ;  /* 0x00000004ebf27825 */ /* 0x000fe200078e021a */
[----:B------:R-:W-:-:S03]  /*a8e60*/  ISETP.LT.AND P4, PT, R47, c[0x0][0x178], !P1 ;  /* 0x00005e002f007a0c */ /* 0x000fc60004f81270 */
[----:B------:R-:W-:Y:S01]  /*a8e70*/  IMAD.WIDE R244, R235, 0x4, R52 ;  /* 0x00000004ebf47825 */ /* 0x000fe200078e0234 */
[----:B------:R-:W-:Y:S01]  /*a8e80*/  ISETP.LT.AND P5, PT, R79, c[0x0][0x178], !P1 ;  /* 0x00005e004f007a0c */ /* 0x000fe20004fa1270 */
[----:B------:R-:W-:Y:S04]  /*a8e90*/  @P3 STG.E [R240.64], R62 ;  /* 0x0000003ef0003986 */ /* 0x000fe8000c101904 */
[----:B------:R1:W-:Y:S01]  /*a8ea0*/  @P2 STG.E [R242.64], R64 ;  /* 0x00000040f2002986 */ /* 0x0003e2000c101904 */
[----:B------:R-:W-:-:S03]  /*a8eb0*/  ISETP.LT.AND P3, PT, R103, c[0x0][0x178], !P1 ;  /* 0x00005e0067007a0c */ /* 0x000fc60004f61270 */
[----:B------:R1:W-:Y:S04]  /*a8ec0*/  @P6 STG.E [R244.64], R237 ;  /* 0x000000edf4006986 */ /* 0x0003e8000c101904 */
[----:B-1----:R-:W4:Y:S01]  /*a8ed0*/  LDL.LU R64, [R1+0x378] ;  /* 0x0003780001407983 */ /* 0x002f220000300800 */
[----:B------:R-:W-:-:S03]  /*a8ee0*/  IMAD.WIDE R240, R235, 0x4, R54 ;  /* 0x00000004ebf07825 */ /* 0x000fc600078e0236 */
[----:B------:R-:W4:Y:S01]  /*a8ef0*/  LDL.LU R237, [R1+0x2c8] ;  /* 0x0002c80001ed7983 */ /* 0x000f220000300800 */
[----:B------:R-:W-:Y:S01]  /*a8f00*/  IMAD.WIDE R242, R235, 0x4, R56 ;  /* 0x00000004ebf27825 */ /* 0x000fe200078e0238 */
[----:B------:R-:W-:-:S03]  /*a8f10*/  ISETP.LT.AND P2, PT, R127, c[0x0][0x178], !P1 ;  /* 0x00005e007f007a0c */ /* 0x000fc60004f41270 */
[----:B------:R-:W-:Y:S01]  /*a8f20*/  IMAD.WIDE R244, R235, 0x4, R58 ;  /* 0x00000004ebf47825 */ /* 0x000fe200078e023a */
[----:B------:R-:W-:Y:S01]  /*a8f30*/  ISETP.LT.AND P6, PT, R147, c[0x0][0x178], !P1 ;  /* 0x00005e0093007a0c */ /* 0x000fe20004fc1270 */
[----:B------:R1:W-:Y:S04]  /*a8f40*/  @P0 STG.E [R240.64], R61 ;  /* 0x0000003df0000986 */ /* 0x0003e8000c101904 */
[----:B------:R-:W4:Y:S04]  /*a8f50*/  LDL.LU R62, [R1+0x2a8] ;  /* 0x0002a800013e7983 */ /* 0x000f280000300800 */
[----:B-1----:R-:W4:Y:S01]  /*a8f60*/  LDL.LU R61, [R1+0x208] ;  /* 0x00020800013d7983 */ /* 0x002f220000300800 */
[----:B------:R-:W-:-:S03]  /*a8f70*/  IMAD.WIDE R240, R235, 0x4, R84 ;  /* 0x00000004ebf07825 */ /* 0x000fc600078e0254 */
[----:B---3--:R1:W-:Y:S04]  /*a8f80*/  @P4 STG.E [R242.64], R65 ;  /* 0x00000041f2004986 */ /* 0x0083e8000c101904 */
[----:B--2---:R2:W-:Y:S04]  /*a8f90*/  @P5 STG.E [R244.64], R239 ;  /* 0x000000eff4005986 */ /* 0x0045e8000c101904 */
[----:B-1----:R-:W3:Y:S01]  /*a8fa0*/  LDL.LU R65, [R1+0x65c] ;  /* 0x00065c0001417983 */ /* 0x002ee20000300800 */
[----:B------:R-:W-:-:S03]  /*a8fb0*/  IMAD.WIDE R242, R235, 0x4, R86 ;  /* 0x00000004ebf27825 */ /* 0x000fc600078e0256 */
[----:B--2---:R-:W2:Y:S01]  /*a8fc0*/  LDL.LU R239, [R1+0x63c] ;  /* 0x00063c0001ef7983 */ /* 0x004ea20000300800 */
[----:B------:R-:W-:-:S03]  /*a8fd0*/  IMAD.WIDE R244, R235, 0x4, R224 ;  /* 0x00000004ebf47825 */ /* 0x000fc600078e02e0 */
[----:B------:R-:W-:Y:S04]  /*a8fe0*/  @P3 STG.E [R240.64], R66 ;  /* 0x00000042f0003986 */ /* 0x000fe8000c101904 */
[----:B----4-:R1:W-:Y:S04]  /*a8ff0*/  @P2 STG.E [R242.64], R238 ;  /* 0x000000eef2002986 */ /* 0x0103e8000c101904 */
[----:B------:R4:W-:Y:S04]  /*a9000*/  @P6 STG.E [R244.64], R236 ;  /* 0x000000ecf4006986 */ /* 0x0009e8000c101904 */
[----:B-1----:R-:W2:Y:S04]  /*a9010*/  LDL.LU R238, [R1+0x62c] ;  /* 0x00062c0001ee7983 */ /* 0x002ea80000300800 */
[----:B----4-:R-:W4:Y:S01]  /*a9020*/  LDL.LU R236, [R1+0x60c] ;  /* 0x00060c0001ec7983 */ /* 0x010f220000300800 */
[----:B------:R-:W-:-:S02]  /*a9030*/  ISETP.LT.AND P0, PT, R251, c[0x0][0x178], !P1 ;  /* 0x00005e00fb007a0c */ /* 0x000fc40004f01270 */
[----:B------:R-:W-:Y:S01]  /*a9040*/  ISETP.LT.AND P5, PT, R250, c[0x0][0x178], !P1 ;  /* 0x00005e00fa007a0c */ /* 0x000fe20004fa1270 */
[----:B------:R-:W-:Y:S01]  /*a9050*/  IMAD.WIDE R242, R235, 0x4, R226 ;  /* 0x00000004ebf27825 */ /* 0x000fe200078e02e2 */
[----:B------:R-:W-:Y:S01]  /*a9060*/  ISETP.GE.AND P4, PT, R63, c[0x0][0x17c], PT ;  /* 0x00005f003f007a0c */ /* 0x000fe20003f86270 */
[----:B------:R-:W4:Y:S01]  /*a9070*/  LDL.LU R66, [R1+0x5bc] ;  /* 0x0005bc0001427983 */ /* 0x000f220000300800 */
[----:B------:R-:W-:Y:S01]  /*a9080*/  ISETP.LT.AND P2, PT, R248, c[0x0][0x178], !P1 ;  /* 0x00005e00f8007a0c */ /* 0x000fe20004f41270 */
[----:B------:R-:W-:Y:S01]  /*a9090*/  IMAD.WIDE R240, R235, 0x4, R228 ;  /* 0x00000004ebf07825 */ /* 0x000fe200078e02e4 */
[----:B------:R-:W-:Y:S02]  /*a90a0*/  ISETP.LT.AND P1, PT, R249, c[0x0][0x178], !P1 ;  /* 0x00005e00f9007a0c */ /* 0x000fe40004f21270 */
[----:B------:R-:W-:Y:S02]  /*a90b0*/  ISETP.LT.AND P3, PT, R142, c[0x0][0x178], !P4 ;  /* 0x00005e008e007a0c */ /* 0x000fe40006761270 */
[----:B------:R-:W-:-:S02]  /*a90c0*/  ISETP.LT.AND P6, PT, R171, c[0x0][0x178], !P4 ;  /* 0x00005e00ab007a0c */ /* 0x000fc400067c1270 */
[C---:B------:R-:W-:Y:S01]  /*a90d0*/  IADD3 R234, R235.reuse, c[0x0][0x198], RZ ;  /* 0x00006600ebea7a10 */ /* 0x040fe20007ffe0ff */
[----:B------:R1:W-:Y:S04]  /*a90e0*/  @P0 STG.E [R242.64], R64 ;  /* 0x00000040f2000986 */ /* 0x0003e8000c101904 */
[----:B------:R-:W-:Y:S01]  /*a90f0*/  IMAD.WIDE R244, R234, 0x4, R2 ;  /* 0x00000004eaf47825 */ /* 0x000fe200078e0202 */
[----:B------:R1:W-:Y:S04]  /*a9100*/  @P5 STG.E [R240.64], R237 ;  /* 0x000000edf0005986 */ /* 0x0003e8000c101904 */
[----:B-1----:R-:W4:Y:S01]  /*a9110*/  LDL.LU R64, [R1+0x56c] ;  /* 0x00056c0001407983 */ /* 0x002f220000300800 */
[----:B------:R-:W-:-:S03]  /*a9120*/  IMAD.WIDE R242, R235, 0x4, R232 ;  /* 0x00000004ebf27825 */ /* 0x000fc600078e02e8 */
[----:B------:R-:W4:Y:S01]  /*a9130*/  LDL.LU R237, [R1+0x53c] ;  /* 0x00053c0001ed7983 */ /* 0x000f220000300800 */
[----:B------:R-:W-:-:S03]  /*a9140*/  IMAD.WIDE R240, R235, 0x4, R230 ;  /* 0x00000004ebf07825 */ /* 0x000fc600078e02e6 */
[----:B------:R-:W4:Y:S01]  /*a9150*/  LDL.LU R235, [R1+0x5ec] ;  /* 0x0005ec0001eb7983 */ /* 0x000f220000300800 */
[----:B------:R-:W-:Y:S01]  /*a9160*/  IMAD.WIDE R246, R234, 0x4, R20 ;  /* 0x00000004eaf67825 */ /* 0x000fe200078e0214 */
[----:B------:R-:W-:Y:S02]  /*a9170*/  ISETP.LT.AND P0, PT, R143, c[0x0][0x178], !P4 ;  /* 0x00005e008f007a0c */ /* 0x000fe40006701270 */
[----:B------:R1:W-:Y:S01]  /*a9180*/  @P1 STG.E [R240.64], R62 ;  /* 0x0000003ef0001986 */ /* 0x0003e2000c101904 */
[----:B------:R-:W-:-:S03]  /*a9190*/  ISETP.LT.AND P5, PT, R119, c[0x0][0x178], !P4 ;  /* 0x00005e0077007a0c */ /* 0x000fc600067a1270 */
[----:B------:R1:W-:Y:S02]  /*a91a0*/  @P2 STG.E [R242.64], R61 ;  /* 0x0000003df2002986 */ /* 0x0003e4000c101904 */
[----:B-1----:R-:W-:-:S04]  /*a91b0*/  IMAD.WIDE R240, R234, 0x4, R22 ;  /* 0x00000004eaf07825 */ /* 0x002fc800078e0216 */
[----:B------:R-:W-:Y:S01]  /*a91c0*/  IMAD.WIDE R242, R234, 0x4, R24 ;  /* 0x00000004eaf27825 */ /* 0x000fe200078e0218 */
[----:B---3--:R1:W-:Y:S04]  /*a91d0*/  @P3 STG.E [R244.64], R65 ;  /* 0x00000041f4003986 */ /* 0x0083e8000c101904 */
[----:B--2---:R2:W-:Y:S04]  /*a91e0*/  @P6 STG.E [R246.64], R239 ;  /* 0x000000eff6006986 */ /* 0x0045e8000c101904 */
[----:B-1----:R-:W3:Y:S04]  /*a91f0*/  LDL.LU R65, [R1+0x4fc] ;  /* 0x0004fc0001417983 */ /* 0x002ee80000300800 */
[----:B--2---:R-:W2:Y:S04]  /*a9200*/  LDL.LU R239, [R1+0x4cc] ;  /* 0x0004cc0001ef7983 */ /* 0x004ea80000300800 */
[----:B------:R-:W2:Y:S04]  /*a9210*/  LDL.LU R61, [R1+0x4904] ;  /* 0x00490400013d7983 */ /* 0x000ea80000300800 */
[----:B------:R-:W2:Y:S04]  /*a9220*/  LDL.LU R63, [R1+0x49c] ;  /* 0x00049c00013f7983 */ /* 0x000ea80000300800 */
[----:B------:R-:W2:Y:S04]  /*a9230*/  LDL.LU R62, [R1+0x3dc] ;  /* 0x0003dc00013e7983 */ /* 0x000ea80000300800 */
[----:B------:R1:W-:Y:S04]  /*a9240*/  @P0 STG.E [R240.64], R238 ;  /* 0x000000eef0000986 */ /* 0x0003e8000c101904 */
[----:B----4-:R4:W-:Y:S04]  /*a9250*/  @P5 STG.E [R242.64], R236 ;  /* 0x000000ecf2005986 */ /* 0x0109e8000c101904 */
[----:B-1----:R-:W2:Y:S04]  /*a9260*/  LDL.LU R238, [R1+0x37c] ;  /* 0x00037c0001ee7983 */ /* 0x002ea80000300800 */
[----:B----4-:R-:W4:Y:S01]  /*a9270*/  LDL.LU R236, [R1+0x2cc] ;  /* 0x0002cc0001ec7983 */ /* 0x010f220000300800 */
        /* <DEDUP_REMOVED lines=9> */
[----:B------:R-:W-:Y:S01]  /*a9310*/  IMAD.WIDE R246, R234, 0x4, R56 ;  /* 0x00000004eaf67825 */ /* 0x000fe200078e0238 */
[----:B------:R1:W-:Y:S04]  /*a9320*/  @P2 STG.E [R240.64], R235 ;  /* 0x000000ebf0002986 */ /* 0x0003e8000c101904 */
[----:B------:R-:W-:Y:S01]  /*a9330*/  @P1 STG.E [R242.64], R66 ;  /* 0x00000042f2001986 */ /* 0x000fe2000c101904 */
[----:B------:R-:W-:-:S03]  /*a9340*/  ISETP.LT.AND P2, PT, R127, c[0x0][0x178], !P4 ;  /* 0x00005e007f007a0c */ /* 0x000fc60006741270 */
[----:B------:R1:W-:Y:S01]  /*a9350*/  @P3 STG.E [R244.64], R64 ;  /* 0x00000040f4003986 */ /* 0x0003e2000c101904 */
[----:B------:R-:W-:-:S03]  /*a9360*/  ISETP.LT.AND P1, PT, R147, c[0x0][0x178], !P4 ;  /* 0x00005e0093007a0c */ /* 0x000fc60006721270 */
[----:B------:R1:W-:Y:S02]  /*a9370*/  @P6 STG.E [R246.64], R237 ;  /* 0x000000edf6006986 */ /* 0x0003e4000c101904 */
[C---:B-1----:R-:W-:Y:S01]  /*a9380*/  IMAD.WIDE R240, R234.reuse, 0x4, R58 ;  /* 0x00000004eaf07825 */ /* 0x042fe200078e023a */
[----:B------:R-:W-:Y:S01]  /*a9390*/  ISETP.LT.AND P3, PT, R251, c[0x0][0x178], !P4 ;  /* 0x00005e00fb007a0c */ /* 0x000fe20006761270 */
[----:B------:R-:W4:Y:S04]  /*a93a0*/  LDL.LU R64, [R1+0x2ac] ;  /* 0x0002ac0001407983 */ /* 0x000f280000300800 */
[----:B------:R-:W4:Y:S01]  /*a93b0*/  LDL.LU R237, [R1+0x20c] ;  /* 0x00020c0001ed7983 */ /* 0x000f220000300800 */
[----:B------:R-:W-:Y:S01]  /*a93c0*/  IMAD.WIDE R242, R234, 0x4, R84 ;  /* 0x00000004eaf27825 */ /* 0x000fe200078e0254 */
[----:B------:R-:W-:-:S03]  /*a93d0*/  ISETP.LT.AND P6, PT, R250, c[0x0][0x178], !P4 ;  /* 0x00005e00fa007a0c */ /* 0x000fc600067c1270 */
[----:B------:R-:W-:-:S04]  /*a93e0*/  IMAD.WIDE R244, R234, 0x4, R226 ;  /* 0x00000004eaf47825 */ /* 0x000fc800078e02e2 */
[----:B------:R-:W-:Y:S01]  /*a93f0*/  IMAD.WIDE R246, R234, 0x4, R228 ;  /* 0x00000004eaf67825 */ /* 0x000fe200078e02e4 */
[----:B---3--:R1:W-:Y:S04]  /*a9400*/  @P0 STG.E [R240.64], R65 ;  /* 0x00000041f0000986 */ /* 0x0083e8000c101904 */
[----:B--2---:R2:W-:Y:S01]  /*a9410*/  @P5 STG.E [R242.64], R239 ;  /* 0x000000eff2005986 */ /* 0x0045e2000c101904 */
[----:B------:R-:W-:-:S03]  /*a9420*/  ISETP.GE.AND P0, PT, R61, c[0x0][0x17c], PT ;  /* 0x00005f003d007a0c */ /* 0x000fc60003f06270 */
[----:B------:R-:W3:Y:S01]  /*a9430*/  LDL.LU R61, [R1+0x6b8] ;  /* 0x0006b800013d7983 */ /* 0x000ee20000300800 */
[----:B-1----:R-:W-:-:S03]  /*a9440*/  IMAD.WIDE R240, R234, 0x4, R86 ;  /* 0x00000004eaf07825 */ /* 0x002fc600078e0256 */
[----:B------:R-:W3:Y:S01]  /*a9450*/  LDL.LU R66, [R1+0x6a8] ;  /* 0x0006a80001427983 */ /* 0x000ee20000300800 */
[----:B--2---:R-:W-:-:S03]  /*a9460*/  IMAD.WIDE R242, R234, 0x4, R224 ;  /* 0x00000004eaf27825 */ /* 0x004fc600078e02e0 */
[----:B------:R-:W2:Y:S04]  /*a9470*/  LDL.LU R65, [R1+0x698] ;  /* 0x0006980001417983 */ /* 0x000ea80000300800 */
[----:B------:R-:W2:Y:S04]  /*a9480*/  LDL.LU R239, [R1+0x688] ;  /* 0x0006880001ef7983 */ /* 0x000ea80000300800 */
[----:B------:R-:W-:Y:S04]  /*a9490*/  @P2 STG.E [R240.64], R63 ;  /* 0x0000003ff0002986 */ /* 0x000fe8000c101904 */
[----:B------:R-:W-:Y:S04]  /*a94a0*/  @P1 STG.E [R242.64], R62 ;  /* 0x0000003ef2001986 */ /* 0x000fe8000c101904 */
[----:B------:R1:W-:Y:S04]  /*a94b0*/  @P3 STG.E [R244.64], R238 ;  /* 0x000000eef4003986 */ /* 0x0003e8000c101904 */
[----:B----4-:R4:W-:Y:S04]  /*a94c0*/  @P6 STG.E [R246.64], R236 ;  /* 0x000000ecf6006986 */ /* 0x0109e8000c101904 */
[----:B-1----:R-:W2:Y:S04]  /*a94d0*/  LDL.LU R238, [R1+0x678] ;  /* 0x0006780001ee7983 */ /* 0x002ea80000300800 */
[----:B----4-:R-:W4:Y:S01]  /*a94e0*/  LDL.LU R236, [R1+0x668] ;  /* 0x0006680001ec7983 */ /* 0x010f220000300800 */
[----:B------:R-:W-:-:S02]  /*a94f0*/  ISETP.LT.AND P5, PT, R249, c[0x0][0x178], !P4 ;  /* 0x00005e00f9007a0c */ /* 0x000fc400067a1270 */
[----:B------:R-:W-:Y:S01]  /*a9500*/  ISETP.LT.AND P4, PT, R248, c[0x0][0x178], !P4 ;  /* 0x00005e00f8007a0c */ /* 0x000fe20006781270 */
[----:B------:R-:W-:Y:S01]  /*a9510*/  IMAD.WIDE R240, R234, 0x4, R230 ;  /* 0x00000004eaf07825 */ /* 0x000fe200078e02e6 */
[----:B------:R-:W-:Y:S01]  /*a9520*/  ISETP.LT.AND P2, PT, R142, c[0x0][0x178], !P0 ;  /* 0x00005e008e007a0c */ /* 0x000fe20004741270 */
[----:B------:R-:W4:Y:S01]  /*a9530*/  LDL.LU R63, [R1+0x648] ;  /* 0x00064800013f7983 */ /* 0x000f220000300800 */
[----:B------:R-:W-:Y:S01]  /*a9540*/  ISETP.LT.AND P3, PT, R171, c[0x0][0x178], !P0 ;  /* 0x00005e00ab007a0c */ /* 0x000fe20004761270 */
[C---:B------:R-:W-:Y:S01]  /*a9550*/  IMAD.WIDE R242, R234.reuse, 0x4, R232 ;  /* 0x00000004eaf27825 */ /* 0x040fe200078e02e8 */
[----:B------:R-:W-:Y:S01]  /*a9560*/  ISETP.LT.AND P6, PT, R143, c[0x0][0x178], !P0 ;  /* 0x00005e008f007a0c */ /* 0x000fe200047c1270 */
[----:B------:R-:W4:Y:S01]  /*a9570*/  LDL.LU R62, [R1+0x618] ;  /* 0x00061800013e7983 */ /* 0x000f220000300800 */
[----:B------:R-:W-:Y:S02]  /*a9580*/  ISETP.LT.AND P1, PT, R119, c[0x0][0x178], !P0 ;  /* 0x00005e0077007a0c */ /* 0x000fe40004721270 */
[----:B------:R-:W-:-:S05]  /*a9590*/  IADD3 R234, R234, c[0x0][0x198], RZ ;  /* 0x00006600eaea7a10 */ /* 0x000fca0007ffe0ff */
[----:B------:R-:W-:-:S04]  /*a95a0*/  IMAD.WIDE R244, R234, 0x4, R22 ;  /* 0x00000004eaf47825 */ /* 0x000fc800078e0216 */
[C---:B------:R-:W-:Y:S01]  /*a95b0*/  IMAD.WIDE R246, R234.reuse, 0x4, R24 ;  /* 0x00000004eaf67825 */ /* 0x040fe200078e0218 */
        /* <DEDUP_REMOVED lines=8> */
[----:B---3--:R1:W-:Y:S04]  /*a9640*/  @P2 STG.E [R240.64], R61 ;  /* 0x0000003df0002986 */ /* 0x0083e8000c101904 */
[----:B------:R3:W-:Y:S04]  /*a9650*/  @P3 STG.E [R242.64], R66 ;  /* 0x00000042f2003986 */ /* 0x0007e8000c101904 */
[----:B--2---:R-:W-:Y:S04]  /*a9660*/  @P6 STG.E [R244.64], R65 ;  /* 0x00000041f4006986 */ /* 0x004fe8000c101904 */
[----:B------:R2:W-:Y:S01]  /*a9670*/  @P1 STG.E [R246.64], R239 ;  /* 0x000000eff6001986 */ /* 0x0005e2000c101904 */
[----:B-1----:R-:W-:-:S03]  /*a9680*/  IMAD.WIDE R240, R234, 0x4, R26 ;  /* 0x00000004eaf07825 */ /* 0x002fc600078e021a */
[----:B---3--:R-:W3:Y:S01]  /*a9690*/  LDL.LU R66, [R1+0x5a8] ;  /* 0x0005a80001427983 */ /* 0x008ee20000300800 */
[----:B------:R-:W-:-:S03]  /*a96a0*/  IMAD.WIDE R242, R234, 0x4, R52 ;  /* 0x00000004eaf27825 */ /* 0x000fc600078e0234 */
[----:B--2---:R-:W2:Y:S04]  /*a96b0*/  LDL.LU R239, [R1+0x578] ;  /* 0x0005780001ef7983 */ /* 0x004ea80000300800 */
        /* <DEDUP_REMOVED lines=10> */
[----:B------:R-:W-:-:S04]  /*a9760*/  IMAD.WIDE R240, R234, 0x4, R54 ;  /* 0x00000004eaf07825 */ /* 0x000fc800078e0236 */
[----:B------:R-:W-:Y:S01]  /*a9770*/  IMAD.WIDE R242, R234, 0x4, R56 ;  /* 0x00000004eaf27825 */ /* 0x000fe200078e0238 */
[----:B------:R-:W-:-:S03]  /*a9780*/  ISETP.LT.AND P5, PT, R127, c[0x0][0x178], !P0 ;  /* 0x00005e007f007a0c */ /* 0x000fc600047a1270 */
[C---:B------:R-:W-:Y:S01]  /*a9790*/  IMAD.WIDE R244, R234.reuse, 0x4, R58 ;  /* 0x00000004eaf47825 */ /* 0x040fe200078e023a */
[----:B------:R1:W-:Y:S03]  /*a97a0*/  @P1 STG.E [R240.64], R63 ;  /* 0x0000003ff0001986 */ /* 0x0003e6000c101904 */
[----:B------:R-:W-:Y:S01]  /*a97b0*/  IMAD.WIDE R246, R234, 0x4, R84 ;  /* 0x00000004eaf67825 */ /* 0x000fe200078e0254 */
[----:B------:R-:W-:Y:S01]  /*a97c0*/  ISETP.LT.AND P4, PT, R147, c[0x0][0x178], !P0 ;  /* 0x00005e0093007a0c */ /* 0x000fe20004781270 */
[----:B------:R1:W-:Y:S01]  /*a97d0*/  @P2 STG.E [R242.64], R62 ;  /* 0x0000003ef2002986 */ /* 0x0003e2000c101904 */
[----:B------:R-:W-:-:S03]  /*a97e0*/  ISETP.LT.AND P1, PT, R251, c[0x0][0x178], !P0 ;  /* 0x00005e00fb007a0c */ /* 0x000fc60004721270 */
[----:B-1----:R-:W4:Y:S01]  /*a97f0*/  LDL.LU R63, [R1+0x408] ;  /* 0x00040800013f7983 */ /* 0x002f220000300800 */
[----:B------:R-:W-:-:S04]  /*a9800*/  IMAD.WIDE R240, R234, 0x4, R86 ;  /* 0x00000004eaf07825 */ /* 0x000fc800078e0256 */
[----:B------:R-:W-:Y:S01]  /*a9810*/  IMAD.WIDE R242, R234, 0x4, R224 ;  /* 0x00000004eaf27825 */ /* 0x000fe200078e02e0 */
[----:B------:R1:W-:Y:S04]  /*a9820*/  @P3 STG.E [R244.64], R64 ;  /* 0x00000040f4003986 */ /* 0x0003e8000c101904 */
[----:B------:R1:W-:Y:S01]  /*a9830*/  @P6 STG.E [R246.64], R237 ;  /* 0x000000edf6006986 */ /* 0x0003e2000c101904 */
[----:B------:R-:W-:Y:S02]  /*a9840*/  ISETP.LT.AND P3, PT, R250, c[0x0][0x178], !P0 ;  /* 0x00005e00fa007a0c */ /* 0x000fe40004761270 */
[----:B------:R-:W-:Y:S01]  /*a9850*/  ISETP.LT.AND P6, PT, R249, c[0x0][0x178], !P0 ;  /* 0x00005e00f9007a0c */ /* 0x000fe200047c1270 */
[----:B-1----:R-:W4:Y:S04]  /*a9860*/  LDL.LU R64, [R1+0x6bc] ;  /* 0x0006bc0001407983 */ /* 0x002f280000300800 */
[----:B------:R-:W4:Y:S04]  /*a9870*/  LDL.LU R237, [R1+0x6ac] ;  /* 0x0006ac0001ed7983 */ /* 0x000f280000300800 */
[----:B------:R-:W4:Y:S01]  /*a9880*/  LDL.LU R62, [R1+0x69c] ;  /* 0x00069c00013e7983 */ /* 0x000f220000300800 */
[----:B------:R-:W-:-:S03]  /*a9890*/  IMAD.WIDE R244, R234, 0x4, R226 ;  /* 0x00000004eaf47825 */ /* 0x000fc600078e02e2 */
[----:B---3--:R1:W-:Y:S04]  /*a98a0*/  @P5 STG.E [R240.64], R66 ;  /* 0x00000042f0005986 */ /* 0x0083e8000c101904 */
[----:B--2---:R2:W-:Y:S04]  /*a98b0*/  @P4 STG.E [R242.64], R239 ;  /* 0x000000eff2004986 */ /* 0x0045e8000c101904 */
[----:B-1----:R-:W3:Y:S01]  /*a98c0*/  LDL.LU R66, [R1+0x68c] ;  /* 0x00068c0001427983 */ /* 0x002ee20000300800 */
[----:B------:R-:W-:Y:S01]  /*a98d0*/  IMAD.WIDE R240, R234, 0x4, R228 ;  /* 0x00000004eaf07825 */ /* 0x000fe200078e02e4 */
[----:B------:R-:W-:-:S02]  /*a98e0*/  ISETP.GE.AND P2, PT, R61, c[0x0][0x17c], PT ;  /* 0x00005f003d007a0c */ /* 0x000fc40003f46270 */
[----:B------:R1:W-:Y:S04]  /*a98f0*/  @P1 STG.E [R244.64], R65 ;  /* 0x00000041f4001986 */ /* 0x0003e8000c101904 */
[----:B--2---:R-:W2:Y:S01]  /*a9900*/  LDL.LU R239, [R1+0x67c] ;  /* 0x00067c0001ef7983 */ /* 0x004ea20000300800 */
[----:B------:R-:W-:-:S03]  /*a9910*/  IMAD.WIDE R242, R234, 0x4, R230 ;  /* 0x00000004eaf27825 */ /* 0x000fc600078e02e6 */
[----:B------:R-:W2:Y:S04]  /*a9920*/  LDL.LU R61, [R1+0x66c] ;  /* 0x00066c00013d7983 */ /* 0x000ea80000300800 */
[----:B-1----:R-:W2:Y:S04]  /*a9930*/  LDL.LU R65, [R1+0x64c] ;  /* 0x00064c0001417983 */ /* 0x002ea80000300800 */
[----:B------:R1:W-:Y:S04]  /*a9940*/  @P3 STG.E [R240.64], R238 ;  /* 0x000000eef0003986 */ /* 0x0003e8000c101904 */
[----:B----4-:R4:W-:Y:S04]  /*a9950*/  @P6 STG.E [R242.64], R236 ;  /* 0x000000ecf2006986 */ /* 0x0109e8000c101904 */
[----:B-1----:R-:W2:Y:S04]  /*a9960*/  LDL.LU R238, [R1+0x61c] ;  /* 0x00061c0001ee7983 */ /* 0x002ea80000300800 */
[----:B----4-:R-:W4:Y:S01]  /*a9970*/  LDL.LU R236, [R1+0x5fc] ;  /* 0x0005fc0001ec7983 */ /* 0x010f220000300800 */
[----:B------:R-:W-:-:S02]  /*a9980*/  ISETP.LT.AND P0, PT, R248, c[0x0][0x178], !P0 ;  /* 0x00005e00f8007a0c */ /* 0x000fc40004701270 */
[----:B------:R-:W-:Y:S02]  /*a9990*/  ISETP.LT.AND P4, PT, R142, c[0x0][0x178], !P2 ;  /* 0x00005e008e007a0c */ /* 0x000fe40005781270 */
[----:B------:R-:W-:Y:S02]  /*a99a0*/  ISETP.LT.AND P5, PT, R171, c[0x0][0x178], !P2 ;  /* 0x00005e00ab007a0c */ /* 0x000fe400057a1270 */
[C---:B------:R-:W-:Y:S02]  /*a99b0*/  IADD3 R235, R234.reuse, c[0x0][0x198], RZ ;  /* 0x00006600eaeb7a10 */ /* 0x040fe40007ffe0ff */
[----:B------:R-:W-:Y:S01]  /*a99c0*/  ISETP.LT.AND P6, PT, R143, c[0x0][0x178], !P2 ;  /* 0x00005e008f007a0c */ /* 0x000fe200057c1270 */
[----:B------:R-:W-:Y:S01]  /*a99d0*/  IMAD.WIDE R240, R234, 0x4, R232 ;  /* 0x00000004eaf07825 */ /* 0x000fe200078e02e8 */
[----:B------:R-:W-:-:S03]  /*a99e0*/  ISETP.LT.AND P1, PT, R119, c[0x0][0x178], !P2 ;  /* 0x00005e0077007a0c */ /* 0x000fc60005721270 */
[----:B------:R-:W-:Y:S01]  /*a99f0*/  IMAD.WIDE R242, R235, 0x4, R2 ;  /* 0x00000004ebf27825 */ /* 0x000fe200078e0202 */
[----:B------:R-:W-:-:S03]  /*a9a00*/  ISETP.LT.AND P3, PT, R91, c[0x0][0x178], !P2 ;  /* 0x00005e005b007a0c */ /* 0x000fc60005761270 */
[----:B------:R-:W-:Y:S01]  /*a9a10*/  IMAD.WIDE R244, R235, 0x4, R20 ;  /* 0x00000004ebf47825 */ /* 0x000fe200078e0214 */
[----:B------:R1:W-:Y:S01]  /*a9a20*/  @P0 STG.E [R240.64], R63 ;  /* 0x0000003ff0000986 */ /* 0x0003e2000c101904 */
[----:B------:R-:W-:Y:S02]  /*a9a30*/  ISETP.LT.AND P0, PT, R7, c[0x0][0x178], !P2 ;  /* 0x00005e0007007a0c */ /* 0x000fe40005701270 */
[----:B-1----:R-:W-:Y:S01]  /*a9a40*/  IMAD.WIDE R240, R235, 0x4, R22 ;  /* 0x00000004ebf07825 */ /* 0x002fe200078e0216 */
[----:B------:R1:W-:Y:S01]  /*a9a50*/  @P4 STG.E [R242.64], R64 ;  /* 0x00000040f2004986 */ /* 0x0003e2000c101904 */
[----:B------:R-:W-:-:S03]  /*a9a60*/  ISETP.LT.AND P4, PT, R163, c[0x0][0x178], !P2 ;  /* 0x00005e00a3007a0c */ /* 0x000fc60005781270 */
[----:B------:R1:W-:Y:S01]  /*a9a70*/  @P5 STG.E [R244.64], R237 ;  /* 0x000000edf4005986 */ /* 0x0003e2000c101904 */
[----:B------:R-:W-:-:S03]  /*a9a80*/  ISETP.LT.AND P5, PT, R47, c[0x0][0x178], !P2 ;  /* 0x00005e002f007a0c */ /* 0x000fc600057a1270 */
[----:B------:R1:W-:Y:S04]  /*a9a90*/  @P6 STG.E [R240.64], R62 ;  /* 0x0000003ef0006986 */ /* 0x0003e8000c101904 */
[----:B-1----:R-:W4:Y:S04]  /*a9aa0*/  LDL.LU R64, [R1+0x5dc] ;  /* 0x0005dc0001407983 */ /* 0x002f280000300800 */
[----:B------:R-:W4:Y:S01]  /*a9ab0*/  LDL.LU R237, [R1+0x5ac] ;  /* 0x0005ac0001ed7983 */ /* 0x000f220000300800 */
[----:B------:R-:W-:-:S03]  /*a9ac0*/  IMAD.WIDE R242, R235, 0x4, R24 ;  /* 0x00000004ebf27825 */ /* 0x000fc600078e0218 */
[----:B------:R-:W4:Y:S01]  /*a9ad0*/  LDL.LU R63, [R1+0x490c] ;  /* 0x00490c00013f7983 */ /* 0x000f220000300800 */
[----:B------:R-:W-:Y:S01]  /*a9ae0*/  ISETP.LT.AND P6, PT, R79, c[0x0][0x178], !P2 ;  /* 0x00005e004f007a0c */ /* 0x000fe200057c1270 */
[C---:B------:R-:W-:Y:S02]  /*a9af0*/  IMAD.WIDE R244, R235.reuse, 0x4, R26 ;  /* 0x00000004ebf47825 */ /* 0x040fe400078e021a */
[----:B------:R-:W4:Y:S02]  /*a9b00*/  LDL.LU R234, [R1+0x57c] ;  /* 0x00057c0001ea7983 */ /* 0x000f240000300800 */
[C---:B------:R-:W-:Y:S02]  /*a9b10*/  IMAD.WIDE R240, R235.reuse, 0x4, R52 ;  /* 0x00000004ebf07825 */ /* 0x040fe400078e0234 */
[----:B------:R-:W4:Y:S02]  /*a9b20*/  LDL.LU R62, [R1+0x54c] ;  /* 0x00054c00013e7983 */ /* 0x000f240000300800 */
[----:B------:R-:W-:-:S02]  /*a9b30*/  IMAD.WIDE R246, R235, 0x4, R58 ;  /* 0x00000004ebf67825 */ /* 0x000fc400078e023a */
[----:B---3--:R1:W-:Y:S04]  /*a9b40*/  @P1 STG.E [R242.64], R66 ;  /* 0x00000042f2001986 */ /* 0x0083e8000c101904 */
[----:B--2---:R2:W-:Y:S01]  /*a9b50*/  @P3 STG.E [R244.64], R239 ;  /* 0x000000eff4003986 */ /* 0x0045e2000c101904 */
[----:B-1----:R-:W-:-:S03]  /*a9b60*/  IMAD.WIDE R242, R235, 0x4, R54 ;  /* 0x00000004ebf27825 */ /* 0x002fc600078e0236 */
[----:B------:R-:W3:Y:S04]  /*a9b70*/  LDL.LU R66, [R1+0x4ec] ;  /* 0x0004ec0001427983 */ /* 0x000ee80000300800 */
[----:B------:R1:W-:Y:S01]  /*a9b80*/  @P4 STG.E [R240.64], R61 ;  /* 0x0000003df0004986 */ /* 0x0003e2000c101904 */
[----:B--2---:R-:W-:-:S03]  /*a9b90*/  IMAD.WIDE R244, R235, 0x4, R56 ;  /* 0x00000004ebf47825 */ /* 0x004fc600078e0238 */
[----:B------:R-:W2:Y:S04]  /*a9ba0*/  LDL.LU R239, [R1+0x4bc] ;  /* 0x0004bc0001ef7983 */ /* 0x000ea80000300800 */
[----:B------:R-:W-:Y:S04]  /*a9bb0*/  @P0 STG.E [R242.64], R65 ;  /* 0x00000041f2000986 */ /* 0x000fe8000c101904 */
[----:B-1----:R-:W2:Y:S04]  /*a9bc0*/  LDL.LU R61, [R1+0x4a30] ;  /* 0x004a3000013d7983 */ /* 0x002ea80000300800 */
[----:B------:R1:W-:Y:S04]  /*a9bd0*/  @P5 STG.E [R244.64], R238 ;  /* 0x000000eef4005986 */ /* 0x0003e8000c101904 */
[----:B----4-:R4:W-:Y:S04]  /*a9be0*/  @P6 STG.E [R246.64], R236 ;  /* 0x000000ecf6006986 */ /* 0x0109e8000c101904 */
[----:B-1----:R-:W2:Y:S04]  /*a9bf0*/  LDL.LU R238, [R1+0x40c] ;  /* 0x00040c0001ee7983 */ /* 0x002ea80000300800 */
[----:B----4-:R-:W4:Y:S01]  /*a9c00*/  LDL.LU R236, [R1+0x7a0] ;  /* 0x0007a00001ec7983 */ /* 0x010f220000300800 */
[----:B------:R-:W-:-:S02]  /*a9c10*/  ISETP.LT.AND P1, PT, R103, c[0x0][0x178], !P2 ;  /* 0x00005e0067007a0c */ /* 0x000fc40005721270 */
[----:B------:R-:W-:Y:S01]  /*a9c20*/  ISETP.LT.AND P3, PT, R127, c[0x0][0x178], !P2 ;  /* 0x00005e007f007a0c */ /* 0x000fe20005761270 */
[----:B------:R-:W-:Y:S01]  /*a9c30*/  IMAD.WIDE R240, R235, 0x4, R84 ;  /* 0x00000004ebf07825 */ /* 0x000fe200078e0254 */
[----:B------:R-:W-:Y:S02]  /*a9c40*/  ISETP.LT.AND P4, PT, R147, c[0x0][0x178], !P2 ;  /* 0x00005e0093007a0c */ /* 0x000fe40005781270 */
[----:B------:R-:W-:Y:S01]  /*a9c50*/  ISETP.LT.AND P0, PT, R251, c[0x0][0x178], !P2 ;  /* 0x00005e00fb007a0c */ /* 0x000fe20005701270 */
[----:B------:R-:W-:Y:S01]  /*a9c60*/  IMAD.WIDE R242, R235, 0x4, R86 ;  /* 0x00000004ebf27825 */ /* 0x000fe200078e0256 */
[----:B------:R-:W-:Y:S02]  /*a9c70*/  ISETP.LT.AND P5, PT, R250, c[0x0][0x178], !P2 ;  /* 0x00005e00fa007a0c */ /* 0x000fe400057a1270 */
[----:B------:R-:W-:Y:S01]  /*a9c80*/  ISETP.LT.AND P6, PT, R249, c[0x0][0x178], !P2 ;  /* 0x00005e00f9007a0c */ /* 0x000fe200057c1270 */
[----:B------:R-:W-:Y:S01]  /*a9c90*/  IMAD.WIDE R244, R235, 0x4, R224 ;  /* 0x00000004ebf47825 */ /* 0x000fe200078e02e0 */
[----:B------:R-:W-:-:S03]  /*a9ca0*/  ISETP.LT.AND P2, PT, R248, c[0x0][0x178], !P2 ;  /* 0x00005e00f8007a0c */ /* 0x000fc60005741270 */
[----:B------:R-:W-:Y:S01]  /*a9cb0*/  IMAD.WIDE R246, R235, 0x4, R226 ;  /* 0x00000004ebf67825 */ /* 0x000fe200078e02e2 */
[----:B------:R1:W-:Y:S04]  /*a9cc0*/  @P1 STG.E [R240.64], R64 ;  /* 0x00000040f0001986 */ /* 0x0003e8000c101904 */
[----:B------:R1:W-:Y:S01]  /*a9cd0*/  @P3 STG.E [R242.64], R237 ;  /* 0x000000edf2003986 */ /* 0x0003e2000c101904 */
[----:B------:R-:W-:-:S03]  /*a9ce0*/  ISETP.GE.AND P1, PT, R63, c[0x0][0x17c], PT ;  /* 0x00005f003f007a0c */ /* 0x000fc60003f26270 */
[----:B-1----:R-:W4:Y:S01]  /*a9cf0*/  LDL.LU R64, [R1+0x750] ;  /* 0x0007500001407983 */ /* 0x002f220000300800 */
[----:B------:R-:W-:Y:S01]  /*a9d00*/  ISETP.LT.AND P3, PT, R142, c[0x0][0x178], !P1 ;  /* 0x00005e008e007a0c */ /* 0x000fe20004f61270 */
[C---:B------:R-:W-:Y:S02]  /*a9d10*/  IMAD.WIDE R240, R235.reuse, 0x4, R228 ;  /* 0x00000004ebf07825 */ /* 0x040fe400078e02e4 */
[----:B------:R1:W-:Y:S02]  /*a9d20*/  @P4 STG.E [R244.64], R234 ;  /* 0x000000eaf4004986 */ /* 0x0003e4000c101904 */
[C---:B------:R-:W-:Y:S02]  /*a9d30*/  IMAD.WIDE R242, R235.reuse, 0x4, R230 ;  /* 0x00000004ebf27825 */ /* 0x040fe400078e02e6 */
[----:B------:R-:W4:Y:S04]  /*a9d40*/  LDL.LU R63, [R1+0x730] ;  /* 0x00073000013f7983 */ /* 0x000f280000300800 */
[----:B------:R-:W-:Y:S01]  /*a9d50*/  @P0 STG.E [R246.64], R62 ;  /* 0x0000003ef6000986 */ /* 0x000fe2000c101904 */
[----:B-1----:R-:W-:-:S03]  /*a9d60*/  IADD3 R234, R235, c[0x0][0x198], RZ ;  /* 0x00006600ebea7a10 */ /* 0x002fc60007ffe0ff */
[----:B------:R-:W4:Y:S04]  /*a9d70*/  LDL.LU R65, [R1+0x700] ;  /* 0x0007000001417983 */ /* 0x000f280000300800 */
[----:B------:R-:W4:Y:S04]  /*a9d80*/  LDL.LU R237, [R1+0x6e0] ;  /* 0x0006e00001ed7983 */ /* 0x000f280000300800 */
[----:B---3--:R1:W-:Y:S04]  /*a9d90*/  @P5 STG.E [R240.64], R66 ;  /* 0x00000042f0005986 */ /* 0x0083e8000c101904 */
[----:B--2---:R2:W-:Y:S01]  /*a9da0*/  @P6 STG.E [R242.64], R239 ;  /* 0x000000eff2006986 */ /* 0x0045e2000c101904 */
[----:B-1----:R-:W-:-:S03]  /*a9db0*/  IMAD.WIDE R240, R235, 0x4, R232 ;  /* 0x00000004ebf07825 */ /* 0x002fc600078e02e8 */
[----:B------:R-:W3:Y:S01]  /*a9dc0*/  LDL.LU R66, [R1+0x6c0] ;  /* 0x0006c00001427983 */ /* 0x000ee20000300800 */
[----:B--2---:R-:W-:-:S03]  /*a9dd0*/  IMAD.WIDE R242, R234, 0x4, R2 ;  /* 0x00000004eaf27825 */ /* 0x004fc600078e0202 */
[----:B------:R-:W2:Y:S04]  /*a9de0*/  LDL.LU R239, [R1+0x510] ;  /* 0x0005100001ef7983 */ /* 0x000ea80000300800 */
[----:B------:R-:W-:Y:S04]  /*a9df0*/  @P2 STG.E [R240.64], R238 ;  /* 0x000000eef0002986 */ /* 0x000fe8000c101904 */
[----:B----4-:R1:W-:Y:S04]  /*a9e00*/  @P3 STG.E [R242.64], R236 ;  /* 0x000000ecf2003986 */ /* 0x0103e8000c101904 */
[----:B-1----:R-:W4:Y:S01]  /*a9e10*/  LDL.LU R236, [R1+0x460] ;  /* 0x0004600001ec7983 */ /* 0x002f220000300800 */
[----:B------:R-:W-:-:S02]  /*a9e20*/  ISETP.LT.AND P0, PT, R171, c[0x0][0x178], !P1 ;  /* 0x00005e00ab007a0c */ /* 0x000fc40004f01270 */
[----:B------:R-:W-:Y:S02]  /*a9e30*/  ISETP.LT.AND P4, PT, R143, c[0x0][0x178], !P1 ;  /* 0x00005e008f007a0c */ /* 0x000fe40004f81270 */
[----:B------:R-:W-:Y:S01]  /*a9e40*/  ISETP.LT.AND P5, PT, R119, c[0x0][0x178], !P1 ;  /* 0x00005e0077007a0c */ /* 0x000fe20004fa1270 */
[C---:B------:R-:W-:Y:S01]  /*a9e50*/  IMAD.WIDE R240, R234.reuse, 0x4, R20 ;  /* 0x00000004eaf07825 */ /* 0x040fe200078e0214 */
[----:B------:R-:W-:Y:S01]  /*a9e60*/  ISETP.LT.AND P6, PT, R91, c[0x0][0x178], !P1 ;  /* 0x00005e005b007a0c */ /* 0x000fe20004fc1270 */
[----:B------:R-:W4:Y:S01]  /*a9e70*/  LDL.LU R235, [R1+0x3c0] ;  /* 0x0003c00001eb7983 */ /* 0x000f220000300800 */
[----:B------:R-:W-:Y:S01]  /*a9e80*/  ISETP.LT.AND P3, PT, R163, c[0x0][0x178], !P1 ;  /* 0x00005e00a3007a0c */ /* 0x000fe20004f61270 */
[C---:B------:R-:W-:Y:S01]  /*a9e90*/  IMAD.WIDE R242, R234.reuse, 0x4, R22 ;  /* 0x00000004eaf27825 */ /* 0x040fe200078e0216 */
[----:B------:R-:W-:Y:S01]  /*a9ea0*/  ISETP.LT.AND P2, PT, R7, c[0x0][0x178], !P1 ;  /* 0x00005e0007007a0c */ /* 0x000fe20004f41270 */
[----:B------:R-:W4:Y:S02]  /*a9eb0*/  LDL.LU R62, [R1+0x360] ;  /* 0x00036000013e7983 */ /* 0x000f240000300800 */
[----:B------:R-:W-:-:S02]  /*a9ec0*/  IMAD.WIDE R244, R234, 0x4, R24 ;  /* 0x00000004eaf47825 */ /* 0x000fc400078e0218 */
[----:B------:R-:W4:Y:S02]  /*a9ed0*/  LDL.LU R238, [R1+0x350] ;  /* 0x0003500001ee7983 */ /* 0x000f240000300800 */
[----:B------:R-:W-:Y:S02]  /*a9ee0*/  IMAD.WIDE R246, R234, 0x4, R26 ;  /* 0x00000004eaf67825 */ /* 0x000fe400078e021a */
[----:B------:R1:W-:Y:S01]  /*a9ef0*/  @P0 STG.E [R240.64], R64 ;  /* 0x00000040f0000986 */ /* 0x0003e2000c101904 */
[----:B------:R-:W-:-:S03]  /*a9f00*/  ISETP.LT.AND P0, PT, R47, c[0x0][0x178], !P1 ;  /* 0x00005e002f007a0c */ /* 0x000fc60004f01270 */
[----:B------:R1:W-:Y:S02]  /*a9f10*/  @P4 STG.E [R242.64], R63 ;  /* 0x0000003ff2004986 */ /* 0x0003e4000c101904 */
[C---:B-1----:R-:W-:Y:S02]  /*a9f20*/  IMAD.WIDE R240, R234.reuse, 0x4, R52 ;  /* 0x00000004eaf07825 */ /* 0x042fe400078e0234 */
[----:B------:R-:W4:Y:S04]  /*a9f30*/  LDL.LU R64, [R1+0x4a2c] ;  /* 0x004a2c0001407983 */ /* 0x000f280000300800 */
[----:B------:R1:W-:Y:S01]  /*a9f40*/  @P5 STG.E [R244.64], R65 ;  /* 0x00000041f4005986 */ /* 0x0003e2000c101904 */
[----:B------:R-:W-:-:S03]  /*a9f50*/  IMAD.WIDE R242, R234, 0x4, R54 ;  /* 0x00000004eaf27825 */ /* 0x000fc600078e0236 */
[----:B------:R1:W-:Y:S04]  /*a9f60*/  @P6 STG.E [R246.64], R237 ;  /* 0x000000edf6006986 */ /* 0x0003e8000c101904 */
[----:B-1----:R-:W4:Y:S04]  /*a9f70*/  LDL.LU R65, [R1+0x270] ;  /* 0x0002700001417983 */ /* 0x002f280000300800 */
[----:B------:R-:W4:Y:S04]  /*a9f80*/  LDL.LU R237, [R1+0x260] ;  /* 0x0002600001ed7983 */ /* 0x000f280000300800 */
[----:B------:R-:W4:Y:S04]  /*a9f90*/  LDL.LU R63, [R1+0x1f0] ;  /* 0x0001f000013f7983 */ /* 0x000f280000300800 */
[----:B---3--:R1:W-:Y:S04]  /*a9fa0*/  @P3 STG.E [R240.64], R66 ;  /* 0x00000042f0003986 */ /* 0x0083e8000c101904 */
[----:B--2---:R2:W-:Y:S01]  /*a9fb0*/  @P2 STG.E [R242.64], R239 ;  /* 0x000000eff2002986 */ /* 0x0045e2000c101904 */
[----:B-1----:R-:W-:-:S03]  /*a9fc0*/  IMAD.WIDE R240, R234, 0x4, R56 ;  /* 0x00000004eaf07825 */ /* 0x002fc600078e0238 */
[----:B------:R-:W3:Y:S04]  /*a9fd0*/  LDL.LU R66, [R1+0xb0] ;  /* 0x0000b00001427983 */ /* 0x000ee80000300800 */
[----:B--2---:R-:W2:Y:S04]  /*a9fe0*/  LDL.LU R239, [R1+0x7a4] ;  /* 0x0007a40001ef7983 */ /* 0x004ea80000300800 */
[----:B----4-:R1:W-:Y:S04]  /*a9ff0*/  @P0 STG.E [R240.64], R236 ;  /* 0x000000ecf0000986 */ /* 0x0103e8000c101904 */
[----:B-1----:R-:W4:Y:S04]  /*aa000*/  LDL.LU R236, [R1+0x4a28] ;  /* 0x004a280001ec7983 */ /* 0x002f280000300800 */
[----:B------:R-:W2:Y:S01]  /*aa010*/  LDL.LU R241, [R1+0x4910] ;  /* 0x0049100001f17983 */ /* 0x000ea20000300800 */
[----:B------:R-:W-:-:S02]  /*aa020*/  ISETP.LT.AND P4, PT, R79, c[0x0][0x178], !P1 ;  /* 0x00005e004f007a0c */ /* 0x000fc40004f81270 */
[----:B------:R-:W-:Y:S02]  /*aa030*/  ISETP.LT.AND P5, PT, R103, c[0x0][0x178], !P1 ;  /* 0x00005e0067007a0c */ /* 0x000fe40004fa1270 */
[----:B------:R-:W-:Y:S02]  /*aa040*/  ISETP.LT.AND P6, PT, R127, c[0x0][0x178], !P1 ;  /* 0x00005e007f007a0c */ /* 0x000fe40004fc1270 */
[----:B------:R-:W-:Y:S01]  /*aa050*/  ISETP.LT.AND P3, PT, R147, c[0x0][0x178], !P1 ;  /* 0x00005e0093007a0c */ /* 0x000fe20004f61270 */
[----:B------:R-:W-:Y:S01]  /*aa060*/  IMAD.WIDE R242, R234, 0x4, R58 ;  /* 0x00000004eaf27825 */ /* 0x000fe200078e023a */
[----:B------:R-:W-:-:S03]  /*aa070*/  ISETP.LT.AND P2, PT, R251, c[0x0][0x178], !P1 ;  /* 0x00005e00fb007a0c */ /* 0x000fc60004f41270 */
[C---:B------:R-:W-:Y:S02]  /*aa080*/  IMAD.WIDE R244, R234.reuse, 0x4, R84 ;  /* 0x00000004eaf47825 */ /* 0x040fe400078e0254 */
[----:B------:R1:W-:Y:S02]  /*aa090*/  @P4 STG.E [R242.64], R235 ;  /* 0x000000ebf2004986 */ /* 0x0003e4000c101904 */
[C---:B------:R-:W-:Y:S02]  /*aa0a0*/  IMAD.WIDE R246, R234.reuse, 0x4, R86 ;  /* 0x00000004eaf67825 */ /* 0x040fe400078e0256 */
[----:B------:R1:W-:Y:S04]  /*aa0b0*/  @P5 STG.E [R244.64], R62 ;  /* 0x0000003ef4005986 */ /* 0x0003e8000c101904 */
[----:B------:R1:W-:Y:S02]  /*aa0c0*/  @P6 STG.E [R246.64], R238 ;  /* 0x000000eef6006986 */ /* 0x0003e4000c101904 */
[----:B-1----:R-:W-:-:S02]  /*aa0d0*/  IMAD.WIDE R242, R234, 0x4, R226 ;  /* 0x00000004eaf27825 */ /* 0x002fc400078e02e2 */
[----:B------:R-:W3:Y:S04]  /*aa0e0*/  LDL.LU R62, [R1+0x754] ;  /* 0x00075400013e7983 */ /* 0x000ee80000300800 */
[----:B------:R-:W3:Y:S01]  /*aa0f0*/  LDL.LU R238, [R1+0x734] ;  /* 0x0007340001ee7983 */ /* 0x000ee20000300800 */
[----:B--2---:R-:W-:Y:S01]  /*aa100*/  ISETP.GE.AND P0, PT, R241, c[0x0][0x17c], PT ;  /* 0x00005f00f1007a0c */ /* 0x004fe20003f06270 */
[----:B------:R-:W-:-:S05]  /*aa110*/  IMAD.WIDE R240, R234, 0x4, R224 ;  /* 0x00000004eaf07825 */ /* 0x000fca00078e02e0 */
[----:B------:R-:W-:Y:S04]  /*aa120*/  @P3 STG.E [R240.64], R65 ;  /* 0x00000041f0003986 */ /* 0x000fe8000c101904 */
[----:B------:R1:W-:Y:S04]  /*aa130*/  @P2 STG.E [R242.64], R237 ;  /* 0x000000edf2002986 */ /* 0x0003e8000c101904 */
[----:B-1----:R-:W2:Y:S04]  /*aa140*/  LDL.LU R237, [R1+0x704] ;  /* 0x0007040001ed7983 */ /* 0x002ea80000300800 */
[----:B------:R-:W2:Y:S01]  /*aa150*/  LDL.LU R65, [R1+0x6e4] ;  /* 0x0006e40001417983 */ /* 0x000ea20000300800 */
[----:B------:R-:W-:-:S02]  /*aa160*/  ISETP.LT.AND P4, PT, R250, c[0x0][0x178], !P1 ;  /* 0x00005e00fa007a0c */ /* 0x000fc40004f81270 */
[----:B------:R-:W-:Y:S02]  /*aa170*/  ISETP.LT.AND P5, PT, R249, c[0x0][0x178], !P1 ;  /* 0x00005e00f9007a0c */ /* 0x000fe40004fa1270 */
[----:B------:R-:W-:Y:S01]  /*aa180*/  ISETP.LT.AND P1, PT, R248, c[0x0][0x178], !P1 ;  /* 0x00005e00f8007a0c */ /* 0x000fe20004f21270 */
[----:B------:R-:W-:Y:S01]  /*aa190*/  IMAD.WIDE R240, R234, 0x4, R228 ;  /* 0x00000004eaf07825 */ /* 0x000fe200078e02e4 */
[----:B------:R-:W-:Y:S02]  /*aa1a0*/  ISETP.LT.AND P6, PT, R142, c[0x0][0x178], !P0 ;  /* 0x00005e008e007a0c */ /* 0x000fe400047c1270 */
[----:B------:R-:W-:Y:S02]  /*aa1b0*/  ISETP.LT.AND P2, PT, R171, c[0x0][0x178], !P0 ;  /* 0x00005e00ab007a0c */ /* 0x000fe40004741270 */
[C---:B------:R-:W-:Y:S01]  /*aa1c0*/  IADD3 R235, R234.reuse, c[0x0][0x198], RZ ;  /* 0x00006600eaeb7a10 */ /* 0x040fe20007ffe0ff */
[C---:B------:R-:W-:Y:S01]  /*aa1d0*/  IMAD.WIDE R242, R234.reuse, 0x4, R230 ;  /* 0x00000004eaf27825 */ /* 0x040fe200078e02e6 */
[----:B------:R-:W-:Y:S01]  /*aa1e0*/  ISETP.LT.AND P3, PT, R143, c[0x0][0x178], !P0 ;  /* 0x00005e008f007a0c */ /* 0x000fe20004761270 */
[----:B------:R1:W-:Y:S01]  /*aa1f0*/  @P4 STG.E [R240.64], R63 ;  /* 0x0000003ff0004986 */ /* 0x0003e2000c101904 */
[----:B------:R-:W-:Y:S01]  /*aa200*/  ISETP.LT.AND P4, PT, R119, c[0x0][0x178], !P0 ;  /* 0x00005e0077007a0c */ /* 0x000fe20004781270 */
[----:B------:R-:W-:-:S04]  /*aa210*/  IMAD.WIDE R244, R234, 0x4, R232 ;  /* 0x00000004eaf47825 */ /* 0x000fc800078e02e8 */
[C---:B------:R-:W-:Y:S01]  /*aa220*/  IMAD.WIDE R246, R235.reuse, 0x4, R2 ;  /* 0x00000004ebf67825 */ /* 0x040fe200078e0202 */
[----:B---3--:R3:W-:Y:S03]  /*aa230*/  @P5 STG.E [R242.64], R66 ;  /* 0x00000042f2005986 */ /* 0x0087e6000c101904 */
[C---:B-1----:R-:W-:Y:S01]  /*aa240*/  IMAD.WIDE R240, R235.reuse, 0x4, R20 ;  /* 0x00000004ebf07825 */ /* 0x042fe200078e0214 */
[----:B----4-:R1:W-:Y:S04]  /*aa250*/  @P1 STG.E [R244.64], R236 ;  /* 0x000000ecf4001986 */ /* 0x0103e8000c101904 */
[----:B------:R-:W-:Y:S01]  /*aa260*/  @P6 STG.E [R246.64], R239 ;  /* 0x000000eff6006986 */ /* 0x000fe2000c101904 */
[----:B---3--:R-:W-:-:S03]  /*aa270*/  IMAD.WIDE R242, R235, 0x4, R22 ;  /* 0x00000004ebf27825 */ /* 0x008fc600078e0216 */
[----:B------:R3:W-:Y:S04]  /*aa280*/  @P2 STG.E [R240.64], R62 ;  /* 0x0000003ef0002986 */ /* 0x0007e8000c101904 */
[----:B-1----:R-:W4:Y:S04]  /*aa290*/  LDL.LU R236, [R1+0x6c4] ;  /* 0x0006c40001ec7983 */ /* 0x002f280000300800 */
[----:B------:R-:W4:Y:S01]  /*aa2a0*/  LDL.LU R66, [R1+0x464] ;  /* 0x0004640001427983 */ /* 0x000f220000300800 */
[----:B---3--:R-:W-:-:S03]  /*aa2b0*/  IMAD.WIDE R240, R235, 0x4, R24 ;  /* 0x00000004ebf07825 */ /* 0x008fc600078e0218 */
[----:B------:R-:W3:Y:S04]  /*aa2c0*/  LDL.LU R239, [R1+0x3c4] ;  /* 0x0003c40001ef7983 */ /* 0x000ee80000300800 */
[----:B------:R-:W3:Y:S04]  /*aa2d0*/  LDL.LU R234, [R1+0x364] ;  /* 0x0003640001ea7983 */ /* 0x000ee80000300800 */
[----:B------:R1:W-:Y:S04]  /*aa2e0*/  @P3 STG.E [R242.64], R238 ;  /* 0x000000eef2003986 */ /* 0x0003e8000c101904 */
[----:B------:R-:W3:Y:S04]  /*aa2f0*/  LDL.LU R62, [R1+0x354] ;  /* 0x00035400013e7983 */ /* 0x000ee80000300800 */
[----:B-1----:R-:W3:Y:S04]  /*aa300*/  LDL.LU R238, [R1+0x274] ;  /* 0x0002740001ee7983 */ /* 0x002ee80000300800 */
[----:B------:R-:W3:Y:S01]  /*aa310*/  LDL.LU R63, [R1+0x264] ;  /* 0x00026400013f7983 */ /* 0x000ee20000300800 */
[----:B------:R-:W-:Y:S01]  /*aa320*/  ISETP.LT.AND P1, PT, R91, c[0x0][0x178], !P0 ;  /* 0x00005e005b007a0c */ /* 0x000fe20004721270 */
[----:B------:R-:W-:-:S02]  /*aa330*/  IMAD.WIDE R242, R235, 0x4, R26 ;  /* 0x00000004ebf27825 */ /* 0x000fc400078e021a */
[----:B--2---:R1:W-:Y:S04]  /*aa340*/  @P4 STG.E [R240.64], R237 ;  /* 0x000000edf0004986 */ /* 0x0043e8000c101904 */
[----:B-1----:R-:W2:Y:S04]  /*aa350*/  LDL.LU R237, [R1+0x4a24] ;  /* 0x004a240001ed7983 */ /* 0x002ea80000300800 */
[----:B------:R-:W2:Y:S04]  /*aa360*/  LDL.LU R241, [R1+0x514] ;  /* 0x0005140001f17983 */ /* 0x000ea80000300800 */
[----:B------:R1:W-:Y:S04]  /*aa370*/  @P1 STG.E [R242.64], R65 ;  /* 0x00000041f2001986 */ /* 0x0003e8000c101904 */
[----:B-1----:R-:W3:Y:S01]  /*aa380*/  LDL.LU R65, [R1+0x1f4] ;  /* 0x0001f40001417983 */ /* 0x002ee20000300800 */
[----:B------:R-:W-:-:S02]  /*aa390*/  ISETP.LT.AND P5, PT, R163, c[0x0][0x178], !P0 ;  /* 0x00005e00a3007a0c */ /* 0x000fc400047a1270 */
[----:B------:R-:W-:Y:S01]  /*aa3a0*/  ISETP.LT.AND P6, PT, R7, c[0x0][0x178], !P0 ;  /* 0x00005e0007007a0c */ /* 0x000fe200047c1270 */
[----:B------:R-:W-:Y:S01]  /*aa3b0*/  IMAD.WIDE R244, R235, 0x4, R52 ;  /* 0x00000004ebf47825 */ /* 0x000fe200078e0234 */
[----:B------:R-:W-:Y:S02]  /*aa3c0*/  ISETP.LT.AND P2, PT, R47, c[0x0][0x178], !P0 ;  /* 0x00005e002f007a0c */ /* 0x000fe40004741270 */
[----:B------:R-:W-:Y:S01]  /*aa3d0*/  ISETP.LT.AND P3, PT, R79, c[0x0][0x178], !P0 ;  /* 0x00005e004f007a0c */ /* 0x000fe20004761270 */
[----:B------:R-:W-:Y:S01]  /*aa3e0*/  IMAD.WIDE R246, R235, 0x4, R54 ;  /* 0x00000004ebf67825 */ /* 0x000fe200078e0236 */
[----:B------:R-:W-:Y:S02]  /*aa3f0*/  ISETP.LT.AND P4, PT, R103, c[0x0][0x178], !P0 ;  /* 0x00005e0067007a0c */ /* 0x000fe40004781270 */
[----:B------:R-:W-:-:S03]  /*aa400*/  ISETP.LT.AND P1, PT, R127, c[0x0][0x178], !P0 ;  /* 0x00005e007f007a0c */ /* 0x000fc60004721270 */
[----:B----4-:R1:W-:Y:S01]  /*aa410*/  @P5 STG.E [R244.64], R236 ;  /* 0x000000ecf4005986 */ /* 0x0103e2000c101904 */
[----:B------:R-:W-:Y:S01]  /*aa420*/  ISETP.LT.AND P5, PT, R147, c[0x0][0x178], !P0 ;  /* 0x00005e0093007a0c */ /* 0x000fe200047a1270 */
[C---:B------:R-:W-:Y:S02]  /*aa430*/  IMAD.WIDE R242, R235.reuse, 0x4, R58 ;  /* 0x00000004ebf27825 */ /* 0x040fe400078e023a */
[----:B-1----:R-:W4:Y:S02]  /*aa440*/  LDL.LU R236, [R1+0x4914] ;  /* 0x0049140001ec7983 */ /* 0x002f240000300800 */
[----:B------:R-:W-:Y:S02]  /*aa450*/  IMAD.WIDE R244, R235, 0x4, R224 ;  /* 0x00000004ebf47825 */ /* 0x000fe400078e02e0 */
[----:B--2---:R1:W-:Y:S01]  /*aa460*/  @P6 STG.E [R246.64], R241 ;  /* 0x000000f1f6006986 */ /* 0x0043e2000c101904 */
[----:B------:R-:W-:Y:S01]  /*aa470*/  ISETP.LT.AND P6, PT, R251, c[0x0][0x178], !P0 ;  /* 0x00005e00fb007a0c */ /* 0x000fe200047c1270 */
[----:B-1----:R-:W-:-:S05]  /*aa480*/  IMAD.WIDE R240, R235, 0x4, R56 ;  /* 0x00000004ebf07825 */ /* 0x002fca00078e0238 */
[----:B------:R1:W-:Y:S01]  /*aa490*/  @P2 STG.E [R240.64], R66 ;  /* 0x00000042f0002986 */ /* 0x0003e2000c101904 */
[----:B------:R-:W-:-:S03]  /*aa4a0*/  IMAD.WIDE R246, R235, 0x4, R226 ;  /* 0x00000004ebf67825 */ /* 0x000fc600078e02e2 */
[----:B---3--:R2:W-:Y:S01]  /*aa4b0*/  @P3 STG.E [R242.64], R239 ;  /* 0x000000eff2003986 */ /* 0x0085e2000c101904 */
[----:B-1----:R-:W-:-:S03]  /*aa4c0*/  IMAD.WIDE R240, R235, 0x4, R84 ;  /* 0x00000004ebf07825 */ /* 0x002fc600078e0254 */
[----:B------:R-:W3:Y:S01]  /*aa4d0*/  LDL.LU R66, [R1+0x890] ;  /* 0x0008900001427983 */ /* 0x000ee20000300800 */
[----:B--2---:R-:W-:-:S03]  /*aa4e0*/  IMAD.WIDE R242, R235, 0x4, R86 ;  /* 0x00000004ebf27825 */ /* 0x004fc600078e0256 */
[----:B------:R-:W-:Y:S04]  /*aa4f0*/  @P4 STG.E [R240.64], R234 ;  /* 0x000000eaf0004986 */ /* 0x000fe8000c101904 */
[----:B------:R-:W2:Y:S04]  /*aa500*/  LDL.LU R239, [R1+0x850] ;  /* 0x0008500001ef7983 */ /* 0x000ea80000300800 */
[----:B------:R1:W-:Y:S01]  /*aa510*/  @P1 STG.E [R242.64], R62 ;  /* 0x0000003ef2001986 */ /* 0x0003e2000c101904 */
[----:B------:R-:W-:-:S03]  /*aa520*/  ISETP.LT.AND P2, PT, R250, c[0x0][0x178], !P0 ;  /* 0x00005e00fa007a0c */ /* 0x000fc60004741270 */
[----:B------:R4:W-:Y:S04]  /*aa530*/  @P5 STG.E [R244.64], R238 ;  /* 0x000000eef4005986 */ /* 0x0009e8000c101904 */
[----:B------:R4:W-:Y:S04]  /*aa540*/  @P6 STG.E [R246.64], R63 ;  /* 0x0000003ff6006986 */ /* 0x0009e8000c101904 */
[----:B-1----:R-:W2:Y:S04]  /*aa550*/  LDL.LU R62, [R1+0x830] ;  /* 0x00083000013e7983 */ /* 0x002ea80000300800 */
[----:B----4-:R-:W3:Y:S04]  /*aa560*/  LDL.LU R238, [R1+0x800] ;  /* 0x0008000001ee7983 */ /* 0x010ee80000300800 */
[----:B------:R-:W2:Y:S01]  /*aa570*/  LDL.LU R247, [R1+0xb4] ;  /* 0x0000b40001f77983 */ /* 0x000ea20000300800 */
[----:B------:R-:W-:-:S05]  /*aa580*/  IMAD.WIDE R240, R235, 0x4, R228 ;  /* 0x00000004ebf07825 */ /* 0x000fca00078e02e4 */
[----:B------:R1:W-:Y:S04]  /*aa590*/  @P2 STG.E [R240.64], R65 ;  /* 0x00000041f0002986 */ /* 0x0003e8000c101904 */
[----:B-1----:R-:W3:Y:S01]  /*aa5a0*/  LDL.LU R65, [R1+0x7d0] ;  /* 0x0007d00001417983 */ /* 0x002ee20000300800 */
[----:B------:R-:W-:Y:S02]  /*aa5b0*/  ISETP.LT.AND P1, PT, R249, c[0x0][0x178], !P0 ;  /* 0x00005e00f9007a0c */ /* 0x000fe40004721270 */
[----:B------:R-:W-:Y:S02]  /*aa5c0*/  ISETP.LT.AND P0, PT, R248, c[0x0][0x178], !P0 ;  /* 0x00005e00f8007a0c */ /* 0x000fe40004701270 */
[----:B------:R-:W-:Y:S01]  /*aa5d0*/  ISETP.GE.AND P3, PT, R236, c[0x0][0x17c], PT ;  /* 0x00005f00ec007a0c */ /* 0x000fe20003f66270 */
[C---:B------:R-:W-:Y:S01]  /*aa5e0*/  IMAD.WIDE R240, R235.reuse, 0x4, R230 ;  /* 0x00000004ebf07825 */ /* 0x040fe200078e02e6 */
[C---:B------:R-:W-:Y:S01]  /*aa5f0*/  IADD3 R236, R235.reuse, c[0x0][0x198], RZ ;  /* 0x00006600ebec7a10 */ /* 0x040fe20007ffe0ff */
[----:B------:R-:W3:Y:S01]  /*aa600*/  LDL.LU R63, [R1+0x710] ;  /* 0x00071000013f7983 */ /* 0x000ee20000300800 */
[----:B------:R-:W-:Y:S01]  /*aa610*/  ISETP.LT.AND P4, PT, R142, c[0x0][0x178], !P3 ;  /* 0x00005e008e007a0c */ /* 0x000fe20005f81270 */
[----:B------:R-:W-:Y:S01]  /*aa620*/  IMAD.WIDE R234, R235, 0x4, R232 ;  /* 0x00000004ebea7825 */ /* 0x000fe200078e02e8 */
[----:B------:R-:W-:-:S02]  /*aa630*/  ISETP.LT.AND P6, PT, R171, c[0x0][0x178], !P3 ;  /* 0x00005e00ab007a0c */ /* 0x000fc40005fc1270 */
[----:B------:R-:W-:Y:S01]  /*aa640*/  ISETP.LT.AND P5, PT, R143, c[0x0][0x178], !P3 ;  /* 0x00005e008f007a0c */ /* 0x000fe20005fa1270 */
[----:B------:R-:W-:Y:S01]  /*aa650*/  IMAD.WIDE R242, R236, 0x4, R2 ;  /* 0x00000004ecf27825 */ /* 0x000fe200078e0202 */
[----:B------:R-:W-:-:S03]  /*aa660*/  ISETP.LT.AND P2, PT, R119, c[0x0][0x178], !P3 ;  /* 0x00005e0077007a0c */ /* 0x000fc60005f41270 */
[----:B------:R-:W-:Y:S01]  /*aa670*/  IMAD.WIDE R244, R236, 0x4, R20 ;  /* 0x00000004ecf47825 */ /* 0x000fe200078e0214 */
[----:B--2---:R-:W-:Y:S04]  /*aa680*/  @P1 STG.E [R240.64], R247 ;  /* 0x000000f7f0001986 */ /* 0x004fe8000c101904 */
[----:B------:R1:W-:Y:S01]  /*aa690*/  @P0 STG.E [R234.64], R237 ;  /* 0x000000edea000986 */ /* 0x0003e2000c101904 */
[----:B------:R-:W-:-:S03]  /*aa6a0*/  ISETP.LT.AND P0, PT, R91, c[0x0][0x178], !P3 ;  /* 0x00005e005b007a0c */ /* 0x000fc60005f01270 */
[----:B---3--:R2:W-:Y:S04]  /*aa6b0*/  @P4 STG.E [R242.64], R66 ;  /* 0x00000042f2004986 */ /* 0x0085e8000c101904 */
[----:B------:R3:W-:Y:S01]  /*aa6c0*/  @P6 STG.E [R244.64], R239 ;  /* 0x000000eff4006986 */ /* 0x0007e2000c101904 */
[----:B-1----:R-:W-:-:S03]  /*aa6d0*/  IMAD.WIDE R234, R236, 0x4, R22 ;  /* 0x00000004ecea7825 */ /* 0x002fc600078e0216 */
[----:B------:R-:W4:Y:S01]  /*aa6e0*/  LDL.LU R237, [R1+0x740] ;  /* 0x0007400001ed7983 */ /* 0x000f220000300800 */
[----:B------:R-:W-:-:S03]  /*aa6f0*/  IMAD.WIDE R240, R236, 0x4, R24 ;  /* 0x00000004ecf07825 */ /* 0x000fc600078e0218 */
[----:B------:R1:W-:Y:S04]  /*aa700*/  @P5 STG.E [R234.64], R62 ;  /* 0x0000003eea005986 */ /* 0x0003e8000c101904 */
[----:B--2---:R-:W2:Y:S04]  /*aa710*/  LDL.LU R66, [R1+0x6f0] ;  /* 0x0006f00001427983 */ /* 0x004ea80000300800 */
[----:B---3--:R-:W3:Y:S01]  /*aa720*/  LDL.LU R239, [R1+0x6d0] ;  /* 0x0006d00001ef7983 */ /* 0x008ee20000300800 */
[----:B-1----:R-:W-:-:S03]  /*aa730*/  IMAD.WIDE R234, R236, 0x4, R26 ;  /* 0x00000004ecea7825 */ /* 0x002fc600078e021a */
[----:B------:R-:W2:Y:S04]  /*aa740*/  LDL.LU R246, [R1+0x520] ;  /* 0x0005200001f67983 */ /* 0x000ea80000300800 */
[----:B------:R-:W2:Y:S04]  /*aa750*/  LDL.LU R247, [R1+0x470] ;  /* 0x0004700001f77983 */ /* 0x000ea80000300800 */
[----:B------:R1:W-:Y:S04]  /*aa760*/  @P2 STG.E [R240.64], R238 ;  /* 0x000000eef0002986 */ /* 0x0003e8000c101904 */
[----:B------:R-:W2:Y:S04]  /*aa770*/  LDL.LU R62, [R1+0x2f0] ;  /* 0x0002f000013e7983 */ /* 0x000ea80000300800 */
[----:B------:R1:W-:Y:S04]  /*aa780*/  @P0 STG.E [R234.64], R65 ;  /* 0x00000041ea000986 */ /* 0x0003e8000c101904 */
[----:B-1----:R-:W2:Y:S04]  /*aa790*/  LDL.LU R238, [R1+0x1b0] ;  /* 0x0001b00001ee7983 */ /* 0x002ea80000300800 */
[----:B------:R-:W2:Y:S04]  /*aa7a0*/  LDL.LU R65, [R1+0x4a20] ;  /* 0x004a200001417983 */ /* 0x000ea80000300800 */
[----:B------:R-:W2:Y:S01]  /*aa7b0*/  LDL.LU R235, [R1+0x790] ;  /* 0x0007900001eb7983 */ /* 0x000ea20000300800 */
[----:B------:R-:W-:-:S02]  /*aa7c0*/  ISETP.LT.AND P1, PT, R163, c[0x0][0x178], !P3 ;  /* 0x00005e00a3007a0c */ /* 0x000fc40005f21270 */
[----:B------:R-:W-:Y:S01]  /*aa7d0*/  ISETP.LT.AND P4, PT, R7, c[0x0][0x178], !P3 ;  /* 0x00005e0007007a0c */ /* 0x000fe20005f81270 */
[----:B------:R-:W-:Y:S01]  /*aa7e0*/  IMAD.WIDE R240, R236, 0x4, R52 ;  /* 0x00000004ecf07825 */ /* 0x000fe200078e0234 */
[----:B------:R-:W-:-:S03]  /*aa7f0*/  ISETP.LT.AND P6, PT, R47, c[0x0][0x178], !P3 ;  /* 0x00005e002f007a0c */ /* 0x000fc60005fc1270 */
[C---:B------:R-:W-:Y:S01]  /*aa800*/  IMAD.WIDE R242, R236.reuse, 0x4, R54 ;  /* 0x00000004ecf27825 */ /* 0x040fe200078e0236 */
[----:B------:R-:W-:Y:S02]  /*aa810*/  ISETP.LT.AND P5, PT, R79, c[0x0][0x178], !P3 ;  /* 0x00005e004f007a0c */ /* 0x000fe40005fa1270 */
[----:B------:R-:W-:Y:S01]  /*aa820*/  ISETP.LT.AND P2, PT, R103, c[0x0][0x178], !P3 ;  /* 0x00005e0067007a0c */ /* 0x000fe20005f41270 */
[----:B------:R-:W-:Y:S01]  /*aa830*/  IMAD.WIDE R244, R236, 0x4, R56 ;  /* 0x00000004ecf47825 */ /* 0x000fe200078e0238 */
[----:B------:R-:W-:Y:S01]  /*aa840*/  ISETP.LT.AND P0, PT, R127, c[0x0][0x178], !P3 ;  /* 0x00005e007f007a0c */ /* 0x000fe20005f01270 */
[----:B--2---:R-:W-:Y:S04]  /*aa850*/  @P1 STG.E [R240.64], R235 ;  /* 0x000000ebf0001986 */ /* 0x004fe8000c101904 */
[----:B----4-:R1:W-:Y:S01]  /*aa860*/  @P4 STG.E [R242.64], R237 ;  /* 0x000000edf2004986 */ /* 0x0103e2000c101904 */
[----:B------:R-:W-:-:S02]  /*aa870*/  ISETP.LT.AND P1, PT, R147, c[0x0][0x178], !P3 ;  /* 0x00005e0093007a0c */ /* 0x000fc40005f21270 */
[----:B------:R-:W-:Y:S01]  /*aa880*/  ISETP.LT.AND P4, PT, R251, c[0x0][0x178], !P3 ;  /* 0x00005e00fb007a0c */ /* 0x000fe20005f81270 */
[----:B------:R2:W-:Y:S04]  /*aa890*/  @P6 STG.E [R244.64], R63 ;  /* 0x0000003ff4006986 */ /* 0x0005e8000c101904 */
[----:B-1----:R-:W4:Y:S01]  /*aa8a0*/  LDL.LU R237, [R1+0x4918] ;  /* 0x0049180001ed7983 */ /* 0x002f220000300800 */
[----:B------:R-:W-:Y:S01]  /*aa8b0*/  IMAD.WIDE R234, R236, 0x4, R58 ;  /* 0x00000004ecea7825 */ /* 0x000fe200078e023a */
[----:B------:R-:W-:Y:S02]  /*aa8c0*/  ISETP.LT.AND P6, PT, R250, c[0x0][0x178], !P3 ;  /* 0x00005e00fa007a0c */ /* 0x000fe40005fc1270 */
[----:B--2---:R-:W2:Y:S01]  /*aa8d0*/  LDL.LU R63, [R1+0x40] ;  /* 0x00004000013f7983 */ /* 0x004ea20000300800 */
[----:B------:R-:W-:-:S03]  /*aa8e0*/  IMAD.WIDE R240, R236, 0x4, R84 ;  /* 0x00000004ecf07825 */ /* 0x000fc600078e0254 */
[----:B------:R1:W-:Y:S01]  /*aa8f0*/  @P5 STG.E [R234.64], R66 ;  /* 0x00000042ea005986 */ /* 0x0003e2000c101904 */
[----:B------:R-:W-:-:S03]  /*aa900*/  IMAD.WIDE R242, R236, 0x4, R226 ;  /* 0x00000004ecf27825 */ /* 0x000fc600078e02e2 */
[----:B---3--:R3:W-:Y:S01]  /*aa910*/  @P2 STG.E [R240.64], R239 ;  /* 0x000000eff0002986 */ /* 0x0087e2000c101904 */
[----:B------:R-:W-:-:S04]  /*aa920*/  IMAD.WIDE R244, R236, 0x4, R228 ;  /* 0x00000004ecf47825 */ /* 0x000fc800078e02e4 */
[C---:B-1----:R-:W-:Y:S01]  /*aa930*/  IMAD.WIDE R234, R236.reuse, 0x4, R86 ;  /* 0x00000004ecea7825 */ /* 0x042fe200078e0256 */
[----:B------:R-:W2:Y:S03]  /*aa940*/  LDL.LU R66, [R1+0x854] ;  /* 0x0008540001427983 */ /* 0x000ea60000300800 */
[----:B---3--:R-:W-:Y:S01]  /*aa950*/  IMAD.WIDE R240, R236, 0x4, R224 ;  /* 0x00000004ecf07825 */ /* 0x008fe200078e02e0 */
[----:B------:R-:W3:Y:S04]  /*aa960*/  LDL.LU R239, [R1+0x834] ;  /* 0x0008340001ef7983 */ /* 0x000ee80000300800 */
[----:B------:R1:W-:Y:S04]  /*aa970*/  @P0 STG.E [R234.64], R246 ;  /* 0x000000f6ea000986 */ /* 0x0003e8000c101904 */
[----:B------:R-:W-:Y:S04]  /*aa980*/  @P1 STG.E [R240.64], R247 ;  /* 0x000000f7f0001986 */ /* 0x000fe8000c101904 */
[----:B------:R-:W-:Y:S04]  /*aa990*/  @P4 STG.E [R242.64], R62 ;  /* 0x0000003ef2004986 */ /* 0x000fe8000c101904 */
[----:B-1----:R-:W3:Y:S04]  /*aa9a0*/  LDL.LU R235, [R1+0x894] ;  /* 0x0008940001eb7983 */ /* 0x002ee80000300800 */
[----:B------:R1:W-:Y:S04]  /*aa9b0*/  @P6 STG.E [R244.64], R238 ;  /* 0x000000eef4006986 */ /* 0x0003e8000c101904 */
[----:B-1----:R-:W3:Y:S04]  /*aa9c0*/  LDL.LU R245, [R1+0x804] ;  /* 0x0008040001f57983 */ /* 0x002ee80000300800 */
[----:B------:R-:W3:Y:S01]  /*aa9d0*/  LDL.LU R62, [R1+0x7d4] ;  /* 0x0007d400013e7983 */ /* 0x000ee20000300800 */
[----:B------:R-:W-:-:S02]  /*aa9e0*/  ISETP.LT.AND P5, PT, R248, c[0x0][0x178], !P3 ;  /* 0x00005e00f8007a0c */ /* 0x000fc40005fa1270 */
[----:B------:R-:W-:Y:S01]  /*aa9f0*/  ISETP.LT.AND P3, PT, R249, c[0x0][0x178], !P3 ;  /* 0x00005e00f9007a0c */ /* 0x000fe20005f61270 */
[C---:B------:R-:W-:Y:S01]  /*aaa00*/  IMAD.WIDE R240, R236.reuse, 0x4, R230 ;  /* 0x00000004ecf07825 */ /* 0x040fe200078e02e6 */
[----:B------:R-:W3:Y:S03]  /*aaa10*/  LDL.LU R238, [R1+0x794] ;  /* 0x0007940001ee7983 */ /* 0x000ee60000300800 */
[C---:B------:R-:W-:Y:S01]  /*aaa20*/  IMAD.WIDE R242, R236.reuse, 0x4, R232 ;  /* 0x00000004ecf27825 */ /* 0x040fe200078e02e8 */
[----:B------:R-:W-:Y:S01]  /*aaa30*/  IADD3 R234, R236, c[0x0][0x198], RZ ;  /* 0x00006600ecea7a10 */ /* 0x000fe20007ffe0ff */
[----:B------:R-:W3:Y:S04]  /*aaa40*/  LDL.LU R246, [R1+0x744] ;  /* 0x0007440001f67983 */ /* 0x000ee80000300800 */
[----:B------:R-:W3:Y:S01]  /*aaa50*/  LDL.LU R247, [R1+0x714] ;  /* 0x0007140001f77983 */ /* 0x000ee20000300800 */
[----:B----4-:R-:W-:-:S04]  /*aaa60*/  ISETP.GE.AND P2, PT, R237, c[0x0][0x17c], PT ;  /* 0x00005f00ed007a0c */ /* 0x010fc80003f46270 */
[----:B------:R-:W-:Y:S02]  /*aaa70*/  ISETP.LT.AND P0, PT, R142, c[0x0][0x178], !P2 ;  /* 0x00005e008e007a0c */ /* 0x000fe40005701270 */
[----:B------:R-:W-:Y:S01]  /*aaa80*/  ISETP.LT.AND P1, PT, R171, c[0x0][0x178], !P2 ;  /* 0x00005e00ab007a0c */ /* 0x000fe20005721270 */
[----:B--2---:R1:W-:Y:S01]  /*aaa90*/  @P3 STG.E [R240.64], R63 ;  /* 0x0000003ff0003986 */ /* 0x0043e2000c101904 */
[----:B------:R-:W-:-:S03]  /*aaaa0*/  ISETP.LT.AND P4, PT, R143, c[0x0][0x178], !P2 ;  /* 0x00005e008f007a0c */ /* 0x000fc60005781270 */
[----:B------:R2:W-:Y:S01]  /*aaab0*/  @P5 STG.E [R242.64], R64 ;  /* 0x00000040f2005986 */ /* 0x0005e2000c101904 */
[----:B------:R-:W-:Y:S01]  /*aaac0*/  ISETP.LT.AND P5, PT, R119, c[0x0][0x178], !P2 ;  /* 0x00005e0077007a0c */ /* 0x000fe200057a1270 */
[----:B------:R-:W-:Y:S01]  /*aaad0*/  IMAD.WIDE R236, R234, 0x4, R2 ;  /* 0x00000004eaec7825 */ /* 0x000fe200078e0202 */
[----:B------:R-:W-:-:S03]  /*aaae0*/  ISETP.LT.AND P3, PT, R91, c[0x0][0x178], !P2 ;  /* 0x00005e005b007a0c */ /* 0x000fc60005761270 */
[C---:B-1----:R-:W-:Y:S01]  /*aaaf0*/  IMAD.WIDE R240, R234.reuse, 0x4, R20 ;  /* 0x00000004eaf07825 */ /* 0x042fe200078e0214 */
[----:B------:R-:W4:Y:S03]  /*aab00*/  LDL.LU R63, [R1+0x6f4] ;  /* 0x0006f400013f7983 */ /* 0x000f260000300800 */
[C---:B--2---:R-:W-:Y:S01]  /*aab10*/  IMAD.WIDE R242, R234.reuse, 0x4, R22 ;  /* 0x00000004eaf27825 */ /* 0x044fe200078e0216 */
[----:B---3--:R1:W-:Y:S04]  /*aab20*/  @P0 STG.E [R236.64], R235 ;  /* 0x000000ebec000986 */ /* 0x0083e8000c101904 */
[----:B------:R2:W-:Y:S04]  /*aab30*/  @P1 STG.E [R240.64], R66 ;  /* 0x00000042f0001986 */ /* 0x0005e8000c101904 */
[----:B------:R3:W-:Y:S04]  /*aab40*/  @P4 STG.E [R242.64], R239 ;  /* 0x000000eff2004986 */ /* 0x0007e8000c101904 */
[----:B-1----:R-:W4:Y:S01]  /*aab50*/  LDL.LU R235, [R1+0x6d4] ;  /* 0x0006d40001eb7983 */ /* 0x002f220000300800 */
[----:B------:R-:W-:-:S03]  /*aab60*/  IMAD.WIDE R236, R234, 0x4, R24 ;  /* 0x00000004eaec7825 */ /* 0x000fc600078e0218 */
[----:B--2---:R-:W2:Y:S01]  /*aab70*/  LDL.LU R66, [R1+0x524] ;  /* 0x0005240001427983 */ /* 0x004ea20000300800 */
[----:B------:R-:W-:-:S03]  /*aab80*/  IMAD.WIDE R240, R234, 0x4, R26 ;  /* 0x00000004eaf07825 */ /* 0x000fc600078e021a */
[----:B---3--:R-:W3:Y:S04]  /*aab90*/  LDL.LU R239, [R1+0x474] ;  /* 0x0004740001ef7983 */ /* 0x008ee80000300800 */
[----:B------:R-:W-:Y:S04]  /*aaba0*/  @P5 STG.E [R236.64], R245 ;  /* 0x000000f5ec005986 */ /* 0x000fe8000c101904 */
[----:B------:R1:W-:Y:S04]  /*aabb0*/  @P3 STG.E [R240.64], R62 ;  /* 0x0000003ef0003986 */ /* 0x0003e8000c101904 */
[----:B------:R-:W3:Y:S04]  /*aabc0*/  LDL.LU R64, [R1+0x491c] ;  /* 0x00491c0001407983 */ /* 0x000ee80000300800 */
[----:B-1----:R-:W3:Y:S01]  /*aabd0*/  LDL.LU R62, [R1+0x2f4] ;  /* 0x0002f400013e7983 */ /* 0x002ee20000300800 */
[----:B------:R-:W-:-:S02]  /*aabe0*/  ISETP.LT.AND P6, PT, R163, c[0x0][0x178], !P2 ;  /* 0x00005e00a3007a0c */ /* 0x000fc400057c1270 */
[----:B------:R-:W-:Y:S01]  /*aabf0*/  ISETP.LT.AND P0, PT, R7, c[0x0][0x178], !P2 ;  /* 0x00005e0007007a0c */ /* 0x000fe20005701270 */
[C---:B------:R-:W-:Y:S01]  /*aac00*/  IMAD.WIDE R242, R234.reuse, 0x4, R52 ;  /* 0x00000004eaf27825 */ /* 0x040fe200078e0234 */
[----:B------:R-:W-:Y:S02]  /*aac10*/  ISETP.LT.AND P1, PT, R47, c[0x0][0x178], !P2 ;  /* 0x00005e002f007a0c */ /* 0x000fe40005721270 */
[----:B------:R-:W-:Y:S01]  /*aac20*/  ISETP.LT.AND P4, PT, R79, c[0x0][0x178], !P2 ;  /* 0x00005e004f007a0c */ /* 0x000fe20005781270 */
[C---:B------:R-:W-:Y:S01]  /*aac30*/  IMAD.WIDE R236, R234.reuse, 0x4, R54 ;  /* 0x00000004eaec7825 */ /* 0x040fe200078e0236 */
[----:B------:R-:W-:Y:S02]  /*aac40*/  ISETP.LT.AND P5, PT, R103, c[0x0][0x178], !P2 ;  /* 0x00005e0067007a0c */ /* 0x000fe400057a1270 */
[----:B------:R-:W-:Y:S01]  /*aac50*/  ISETP.LT.AND P3, PT, R127, c[0x0][0x178], !P2 ;  /* 0x00005e007f007a0c */ /* 0x000fe20005761270 */
[----:B------:R-:W-:Y:S02]  /*aac60*/  IMAD.WIDE R240, R234, 0x4, R56 ;  /* 0x00000004eaf07825 */ /* 0x000fe400078e0238 */
[----:B------:R1:W-:Y:S01]  /*aac70*/  @P6 STG.E [R242.64], R238 ;  /* 0x000000eef2006986 */ /* 0x0003e2000c101904 */
[----:B------:R-:W-:-:S03]  /*aac80*/  ISETP.LT.AND P6, PT, R147, c[0x0][0x178], !P2 ;  /* 0x00005e0093007a0c */ /* 0x000fc600057c1270 */
[----:B------:R1:W-:Y:S04]  /*aac90*/  @P0 STG.E [R236.64], R246 ;  /* 0x000000f6ec000986 */ /* 0x0003e8000c101904 */
[----:B-1----:R-:W3:Y:S01]  /*aaca0*/  LDL.LU R238, [R1+0x1b4] ;  /* 0x0001b40001ee7983 */ /* 0x002ee20000300800 */
[----:B------:R-:W-:-:S03]  /*aacb0*/  IMAD.WIDE R242, R234, 0x4, R58 ;  /* 0x00000004eaf27825 */ /* 0x000fc600078e023a */
[----:B------:R1:W-:Y:S01]  /*aacc0*/  @P1 STG.E [R240.64], R247 ;  /* 0x000000f7f0001986 */ /* 0x0003e2000c101904 */
[----:B------:R-:W-:Y:S01]  /*aacd0*/  ISETP.LT.AND P1, PT, R251, c[0x0][0x178], !P2 ;  /* 0x00005e00fb007a0c */ /* 0x000fe20005721270 */
[C---:B------:R-:W-:Y:S02]  /*aace0*/  IMAD.WIDE R236, R234.reuse, 0x4, R84 ;  /* 0x00000004eaec7825 */ /* 0x040fe400078e0254 */
[----:B------:R-:W3:Y:S02]  /*aacf0*/  LDL.LU R246, [R1+0x44] ;  /* 0x0000440001f67983 */ /* 0x000ee40000300800 */
[C---:B-1----:R-:W-:Y:S02]  /*aad00*/  IMAD.WIDE R240, R234.reuse, 0x4, R86 ;  /* 0x00000004eaf07825 */ /* 0x042fe400078e0256 */
[----:B------:R-:W3:Y:S04]  /*aad10*/  LDL.LU R247, [R1+0x930] ;  /* 0x0009300001f77983 */ /* 0x000ee80000300800 */
[----:B----4-:R1:W-:Y:S04]  /*aad20*/  @P4 STG.E [R242.64], R63 ;  /* 0x0000003ff2004986 */ /* 0x0103e8000c101904 */
[----:B-1----:R-:W4:Y:S01]  /*aad30*/  LDL.LU R63, [R1+0x910] ;  /* 0x00091000013f7983 */ /* 0x002f220000300800 */
[----:B------:R-:W-:-:S03]  /*aad40*/  IMAD.WIDE R242, R234, 0x4, R224 ;  /* 0x00000004eaf27825 */ /* 0x000fc600078e02e0 */
[----:B------:R-:W-:Y:S04]  /*aad50*/  @P5 STG.E [R236.64], R235 ;  /* 0x000000ebec005986 */ /* 0x000fe8000c101904 */
[----:B--2---:R1:W-:Y:S04]  /*aad60*/  @P3 STG.E [R240.64], R66 ;  /* 0x00000042f0003986 */ /* 0x0043e8000c101904 */
[----:B---3--:R2:W-:Y:S04]  /*aad70*/  @P6 STG.E [R242.64], R239 ;  /* 0x000000eff2006986 */ /* 0x0085e8000c101904 */
[----:B-1----:R-:W3:Y:S01]  /*aad80*/  LDL.LU R66, [R1+0x8f0] ;  /* 0x0008f00001427983 */ /* 0x002ee20000300800 */
[----:B------:R-:W-:-:S03]  /*aad90*/  IMAD.WIDE R240, R234, 0x4, R226 ;  /* 0x00000004eaf07825 */ /* 0x000fc600078e02e2 */
[----:B--2---:R-:W2:Y:S04]  /*aada0*/  LDL.LU R239, [R1+0x8d0] ;  /* 0x0008d00001ef7983 */ /* 0x004ea80000300800 */
[----:B------:R1:W-:Y:S04]  /*aadb0*/  @P1 STG.E [R240.64], R62 ;  /* 0x0000003ef0001986 */ /* 0x0003e8000c101904 */
[----:B-1----:R-:W2:Y:S01]  /*aadc0*/  LDL.LU R62, [R1+0x8a0] ;  /* 0x0008a000013e7983 */ /* 0x002ea20000300800 */
[----:B------:R-:W-:Y:S02]  /*aadd0*/  ISETP.LT.AND P4, PT, R250, c[0x0][0x178], !P2 ;  /* 0x00005e00fa007a0c */ /* 0x000fe40005781270 */
[----:B------:R-:W-:Y:S01]  /*aade0*/  ISETP.LT.AND P3, PT, R248, c[0x0][0x178], !P2 ;  /* 0x00005e00f8007a0c */ /* 0x000fe20005761270 */
[----:B------:R-:W-:Y:S01]  /*aadf0*/  IMAD.WIDE R236, R234, 0x4, R228 ;  /* 0x00000004eaec7825 */ /* 0x000fe200078e02e4 */
[----:B------:R-:W-:Y:S01]  /*aae00*/  ISETP.LT.AND P2, PT, R249, c[0x0][0x178], !P2 ;  /* 0x00005e00f9007a0c */ /* 0x000fe20005741270 */
[----:B------:R-:W2:Y:S01]  /*aae10*/  LDL.LU R244, [R1+0x860] ;  /* 0x0008600001f47983 */ /* 0x000ea20000300800 */
[----:B------:R-:W-:-:S02]  /*aae20*/  ISETP.GE.AND P0, PT, R64, c[0x0][0x17c], PT ;  /* 0x00005f0040007a0c */ /* 0x000fc40003f06270 */
[----:B------:R-:W-:Y:S02]  /*aae30*/  IADD3 R64, R234, c[0x0][0x198], RZ ;  /* 0x00006600ea407a10 */ /* 0x000fe40007ffe0ff */
[----:B------:R-:W-:Y:S02]  /*aae40*/  ISETP.LT.AND P5, PT, R142, c[0x0][0x178], !P0 ;  /* 0x00005e008e007a0c */ /* 0x000fe400047a1270 */
[----:B------:R-:W-:Y:S01]  /*aae50*/  ISETP.LT.AND P6, PT, R171, c[0x0][0x178], !P0 ;  /* 0x00005e00ab007a0c */ /* 0x000fe200047c1270 */
[----:B------:R1:W-:Y:S01]  /*aae60*/  @P4 STG.E [R236.64], R238 ;  /* 0x000000eeec004986 */ /* 0x0003e2000c101904 */
[----:B------:R-:W-:Y:S01]  /*aae70*/  ISETP.LT.AND P1, PT, R143, c[0x0][0x178], !P0 ;  /* 0x00005e008f007a0c */ /* 0x000fe20004721270 */
[----:B------:R-:W-:Y:S01]  /*aae80*/  IMAD.WIDE R240, R64, 0x4, R2 ;  /* 0x0000000440f07825 */ /* 0x000fe200078e0202 */
[----:B------:R-:W-:-:S03]  /*aae90*/  ISETP.LT.AND P4, PT, R119, c[0x0][0x178], !P0 ;  /* 0x00005e0077007a0c */ /* 0x000fc60004781270 */
[C---:B-1----:R-:W-:Y:S01]  /*aaea0*/  IMAD.WIDE R236, R234.reuse, 0x4, R230 ;  /* 0x00000004eaec7825 */ /* 0x042fe200078e02e6 */
[----:B------:R-:W2:Y:S03]  /*aaeb0*/  LDL.LU R238, [R1+0x820] ;  /* 0x0008200001ee7983 */ /* 0x000ea60000300800 */
[----:B------:R-:W-:Y:S01]  /*aaec0*/  IMAD.WIDE R234, R234, 0x4, R232 ;  /* 0x00000004eaea7825 */ /* 0x000fe200078e02e8 */
[----:B------:R1:W-:Y:S04]  /*aaed0*/  @P2 STG.E [R236.64], R246 ;  /* 0x000000f6ec002986 */ /* 0x0003e8000c101904 */
[----:B------:R1:W-:Y:S01]  /*aaee0*/  @P3 STG.E [R234.64], R65 ;  /* 0x00000041ea003986 */ /* 0x0003e2000c101904 */
[----:B------:R-:W-:Y:S01]  /*aaef0*/  ISETP.LT.AND P3, PT, R91, c[0x0][0x178], !P0 ;  /* 0x00005e005b007a0c */ /* 0x000fe20004761270 */
[----:B------:R-:W-:-:S02]  /*aaf00*/  IMAD.WIDE R242, R64, 0x4, R20 ;  /* 0x0000000440f27825 */ /* 0x000fc400078e0214 */
[----:B------:R1:W-:Y:S04]  /*aaf10*/  @P5 STG.E [R240.64], R247 ;  /* 0x000000f7f0005986 */ /* 0x0003e8000c101904 */
[----:B-1----:R-:W2:Y:S01]  /*aaf20*/  LDL.LU R246, [R1+0x7f0] ;  /* 0x0007f00001f67983 */ /* 0x002ea20000300800 */
[----:B------:R-:W-:-:S04]  /*aaf30*/  IMAD.WIDE R234, R64, 0x4, R22 ;  /* 0x0000000440ea7825 */ /* 0x000fc800078e0216 */
[C---:B------:R-:W-:Y:S01]  /*aaf40*/  IMAD.WIDE R236, R64.reuse, 0x4, R24 ;  /* 0x0000000440ec7825 */ /* 0x040fe200078e0218 */
[----:B------:R-:W2:Y:S04]  /*aaf50*/  LDL.LU R247, [R1+0x7b0] ;  /* 0x0007b00001f77983 */ /* 0x000ea80000300800 */
[----:B------:R-:W2:Y:S04]  /*aaf60*/  LDL.LU R65, [R1+0x4920] ;  /* 0x0049200001417983 */ /* 0x000ea80000300800 */
[----:B------:R-:W2:Y:S04]  /*aaf70*/  LDL.LU R245, [R1+0x770] ;  /* 0x0007700001f57983 */ /* 0x000ea80000300800 */
[----:B----4-:R1:W-:Y:S04]  /*aaf80*/  @P6 STG.E [R242.64], R63 ;  /* 0x0000003ff2006986 */ /* 0x0103e8000c101904 */
[----:B-1----:R-:W4:Y:S04]  /*aaf90*/  LDL.LU R63, [R1+0x760] ;  /* 0x00076000013f7983 */ /* 0x002f280000300800 */
[----:B---3--:R1:W-:Y:S04]  /*aafa0*/  @P1 STG.E [R234.64], R66 ;  /* 0x00000042ea001986 */ /* 0x0083e8000c101904 */
[----:B--2---:R2:W-:Y:S01]  /*aafb0*/  @P4 STG.E [R236.64], R239 ;  /* 0x000000efec004986 */ /* 0x0045e2000c101904 */
[----:B-1----:R-:W-:-:S03]  /*aafc0*/  IMAD.WIDE R234, R64, 0x4, R26 ;  /* 0x0000000440ea7825 */ /* 0x002fc600078e021a */
[----:B------:R-:W3:Y:S04]  /*aafd0*/  LDL.LU R66, [R1+0x720] ;  /* 0x0007200001427983 */ /* 0x000ee80000300800 */
[----:B--2---:R-:W2:Y:S04]  /*aafe0*/  LDL.LU R239, [R1+0xc0] ;  /* 0x0000c00001ef7983 */ /* 0x004ea80000300800 */
[----:B------:R1:W-:Y:S04]  /*aaff0*/  @P3 STG.E [R234.64], R62 ;  /* 0x0000003eea003986 */ /* 0x0003e8000c101904 */
[----:B-1----:R-:W2:Y:S04]  /*ab000*/  LDL.LU R62, [R1+0x4a1c] ;  /* 0x004a1c00013e7983 */ /* 0x002ea80000300800 */
[----:B------:R-:W2:Y:S01]  /*ab010*/  LDL.LU R235, [R1+0x870] ;  /* 0x0008700001eb7983 */ /* 0x000ea20000300800 */
[----:B------:R-:W-:-:S02]  /*ab020*/  ISETP.LT.AND P2, PT, R163, c[0x0][0x178], !P0 ;  /* 0x00005e00a3007a0c */ /* 0x000fc40004741270 */
[----:B------:R-:W-:Y:S02]  /*ab030*/  ISETP.LT.AND P5, PT, R7, c[0x0][0x178], !P0 ;  /* 0x00005e0007007a0c */ /* 0x000fe400047a1270 */
[----:B------:R-:W-:Y:S01]  /*ab040*/  ISETP.LT.AND P6, PT, R47, c[0x0][0x178], !P0 ;  /* 0x00005e002f007a0c */ /* 0x000fe200047c1270 */
[----:B------:R-:W-:-:S04]  /*ab050*/  IMAD.WIDE R236, R64, 0x4, R52 ;  /* 0x0000000440ec7825 */ /* 0x000fc800078e0234 */
[----:B------:R-:W-:-:S04]  /*ab060*/  IMAD.WIDE R240, R64, 0x4, R54 ;  /* 0x0000000440f07825 */ /* 0x000fc800078e0236 */
[C---:B------:R-:W-:Y:S01]  /*ab070*/  IMAD.WIDE R242, R64.reuse, 0x4, R56 ;  /* 0x0000000440f27825 */ /* 0x040fe200078e0238 */
[----:B------:R-:W-:Y:S02]  /*ab080*/  ISETP.LT.AND P1, PT, R79, c[0x0][0x178], !P0 ;  /* 0x00005e004f007a0c */ /* 0x000fe40004721270 */
[----:B------:R-:W-:Y:S01]  /*ab090*/  ISETP.LT.AND P4, PT, R103, c[0x0][0x178], !P0 ;  /* 0x00005e0067007a0c */ /* 0x000fe20004781270 */
[----:B--2---:R-:W-:Y:S04]  /*ab0a0*/  @P2 STG.E [R236.64], R235 ;  /* 0x000000ebec002986 */ /* 0x004fe8000c101904 */
[----:B------:R-:W-:Y:S04]  /*ab0b0*/  @P5 STG.E [R240.64], R244 ;  /* 0x000000f4f0005986 */ /* 0x000fe8000c101904 */
[----:B------:R1:W-:Y:S04]  /*ab0c0*/  @P6 STG.E [R242.64], R238 ;  /* 0x000000eef2006986 */ /* 0x0003e8000c101904 */
[----:B-1----:R-:W2:Y:S01]  /*ab0d0*/  LDL.LU R238, [R1+0x30] ;  /* 0x0000300001ee7983 */ /* 0x002ea20000300800 */
[----:B------:R-:W-:Y:S01]  /*ab0e0*/  IMAD.WIDE R234, R64, 0x4, R58 ;  /* 0x0000000440ea7825 */ /* 0x000fe200078e023a */
[----:B------:R-:W-:-:S02]  /*ab0f0*/  ISETP.LT.AND P3, PT, R127, c[0x0][0x178], !P0 ;  /* 0x00005e007f007a0c */ /* 0x000fc40004761270 */
[----:B------:R-:W-:Y:S01]  /*ab100*/  ISETP.LT.AND P2, PT, R147, c[0x0][0x178], !P0 ;  /* 0x00005e0093007a0c */ /* 0x000fe20004741270 */
[----:B------:R-:W-:Y:S01]  /*ab110*/  IMAD.WIDE R236, R64, 0x4, R84 ;  /* 0x0000000440ec7825 */ /* 0x000fe200078e0254 */
[----:B------:R-:W-:Y:S01]  /*ab120*/  ISETP.LT.AND P5, PT, R251, c[0x0][0x178], !P0 ;  /* 0x00005e00fb007a0c */ /* 0x000fe200047a1270 */
[----:B------:R1:W-:Y:S01]  /*ab130*/  @P1 STG.E [R234.64], R246 ;  /* 0x000000f6ea001986 */ /* 0x0003e2000c101904 */
[----:B------:R-:W-:-:S03]  /*ab140*/  ISETP.LT.AND P6, PT, R250, c[0x0][0x178], !P0 ;  /* 0x00005e00fa007a0c */ /* 0x000fc600047c1270 */
[----:B------:R3:W-:Y:S01]  /*ab150*/  @P4 STG.E [R236.64], R247 ;  /* 0x000000f7ec004986 */ /* 0x0007e2000c101904 */
[----:B------:R-:W-:Y:S02]  /*ab160*/  ISETP.LT.AND P4, PT, R249, c[0x0][0x178], !P0 ;  /* 0x00005e00f9007a0c */ /* 0x000fe40004781270 */
[----:B------:R-:W-:Y:S01]  /*ab170*/  ISETP.LT.AND P0, PT, R248, c[0x0][0x178], !P0 ;  /* 0x00005e00f8007a0c */ /* 0x000fe20004701270 */
[C---:B------:R-:W-:Y:S01]  /*ab180*/  IMAD.WIDE R240, R64.reuse, 0x4, R226 ;  /* 0x0000000440f07825 */ /* 0x040fe200078e02e2 */
[----:B------:R-:W-:Y:S02]  /*ab190*/  ISETP.GE.AND P1, PT, R65, c[0x0][0x17c], PT ;  /* 0x00005f0041007a0c */ /* 0x000fe40003f26270 */
[----:B------:R-:W2:Y:S01]  /*ab1a0*/  LDL.LU R65, [R1+0x914] ;  /* 0x0009140001417983 */ /* 0x000ea20000300800 */
[----:B-1----:R-:W-:-:S03]  /*ab1b0*/  IMAD.WIDE R234, R64, 0x4, R86 ;  /* 0x0000000440ea7825 */ /* 0x002fc600078e0256 */
[----:B------:R-:W2:Y:S01]  /*ab1c0*/  LDL.LU R246, [R1+0x8f4] ;  /* 0x0008f40001f67983 */ /* 0x000ea20000300800 */
[----:B---3--:R-:W-:-:S03]  /*ab1d0*/  IMAD.WIDE R236, R64, 0x4, R224 ;  /* 0x0000000440ec7825 */ /* 0x008fc600078e02e0 */
[----:B------:R1:W-:Y:S01]  /*ab1e0*/  @P3 STG.E [R234.64], R245 ;  /* 0x000000f5ea003986 */ /* 0x0003e2000c101904 */
[----:B------:R-:W-:-:S03]  /*ab1f0*/  IMAD.WIDE R242, R64, 0x4, R228 ;  /* 0x0000000440f27825 */ /* 0x000fc600078e02e4 */
[----:B------:R-:W3:Y:S04]  /*ab200*/  LDL.LU R247, [R1+0x8d4] ;  /* 0x0008d40001f77983 */ /* 0x000ee80000300800 */
[----:B----4-:R4:W-:Y:S01]  /*ab210*/  @P2 STG.E [R236.64], R63 ;  /* 0x0000003fec002986 */ /* 0x0109e2000c101904 */
[----:B-1----:R-:W-:-:S03]  /*ab220*/  IMAD.WIDE R234, R64, 0x4, R230 ;  /* 0x0000000440ea7825 */ /* 0x002fc600078e02e6 */
[----:B------:R1:W-:Y:S04]  /*ab230*/  @P5 STG.E [R240.64], R66 ;  /* 0x00000042f0005986 */ /* 0x0003e8000c101904 */
[----:B------:R-:W3:Y:S01]  /*ab240*/  LDL.LU R244, [R1+0x8a4] ;  /* 0x0008a40001f47983 */ /* 0x000ee20000300800 */
[----:B----4-:R-:W-:-:S03]  /*ab250*/  IMAD.WIDE R236, R64, 0x4, R232 ;  /* 0x0000000440ec7825 */ /* 0x010fc600078e02e8 */
[----:B------:R4:W-:Y:S04]  /*ab260*/  @P6 STG.E [R242.64], R239 ;  /* 0x000000eff2006986 */ /* 0x0009e8000c101904 */
[----:B-1----:R-:W3:Y:S04]  /*ab270*/  LDL.LU R66, [R1+0x874] ;  /* 0x0008740001427983 */ /* 0x002ee80000300800 */
[----:B------:R-:W3:Y:S04]  /*ab280*/  LDL.LU R63, [R1+0x864] ;  /* 0x00086400013f7983 */ /* 0x000ee80000300800 */
[----:B------:R-:W3:Y:S04]  /*ab290*/  LDL.LU R245, [R1+0x824] ;  /* 0x0008240001f57983 */ /* 0x000ee80000300800 */
[----:B----4-:R-:W2:Y:S04]  /*ab2a0*/  LDL.LU R239, [R1+0x7f4] ;  /* 0x0007f40001ef7983 */ /* 0x010ea80000300800 */
[----:B--2---:R1:W-:Y:S04]  /*ab2b0*/  @P4 STG.E [R234.64], R238 ;  /* 0x000000eeea004986 */ /* 0x0043e8000c101904 */
[----:B------:R2:W-:Y:S04]  /*ab2c0*/  @P0 STG.E [R236.64], R60 ;  /* 0x0000003cec000986 */ /* 0x0005e8000c101904 */
[----:B-1----:R-:W3:Y:S04]  /*ab2d0*/  LDL.LU R238, [R1+0x7b4] ;  /* 0x0007b40001ee7983 */ /* 0x002ee80000300800 */
[----:B--2---:R-:W2:Y:S01]  /*ab2e0*/  LDL.LU R60, [R1+0x934] ;  /* 0x00093400013c7983 */ /* 0x004ea20000300800 */
[----:B------:R-:W-:-:S02]  /*ab2f0*/  ISETP.LT.AND P3, PT, R142, c[0x0][0x178], !P1 ;  /* 0x00005e008e007a0c */ /* 0x000fc40004f61270 */
[----:B------:R-:W-:Y:S02]  /*ab300*/  ISETP.LT.AND P5, PT, R171, c[0x0][0x178], !P1 ;  /* 0x00005e00ab007a0c */ /* 0x000fe40004fa1270 */
[----:B------:R-:W-:Y:S02]  /*ab310*/  ISETP.LT.AND P6, PT, R143, c[0x0][0x178], !P1 ;  /* 0x00005e008f007a0c */ /* 0x000fe40004fc1270 */
[----:B------:R-:W-:Y:S02]  /*ab320*/  ISETP.LT.AND P2, PT, R119, c[0x0][0x178], !P1 ;  /* 0x00005e0077007a0c */ /* 0x000fe40004f41270 */
[----:B------:R-:W-:Y:S02]  /*ab330*/  IADD3 R64, R64, c[0x0][0x198], RZ ;  /* 0x0000660040407a10 */ /* 0x000fe40007ffe0ff */
[----:B------:R-:W-:-:S03]  /*ab340*/  ISETP.LT.AND P4, PT, R91, c[0x0][0x178], !P1 ;  /* 0x00005e005b007a0c */ /* 0x000fc60004f81270 */
[----:B------:R-:W-:Y:S01]  /*ab350*/  IMAD.WIDE R234, R64, 0x4, R2 ;  /* 0x0000000440ea7825 */ /* 0x000fe200078e0202 */
[----:B------:R-:W-:-:S03]  /*ab360*/  ISETP.LT.AND P0, PT, R163, c[0x0][0x178], !P1 ;  /* 0x00005e00a3007a0c */ /* 0x000fc60004f01270 */
[----:B------:R-:W-:-:S04]  /*ab370*/  IMAD.WIDE R236, R64, 0x4, R20 ;  /* 0x0000000440ec7825 */ /* 0x000fc800078e0214 */
[----:B------:R-:W-:-:S04]  /*ab380*/  IMAD.WIDE R240, R64, 0x4, R22 ;  /* 0x0000000440f07825 */ /* 0x000fc800078e0216 */
[C---:B------:R-:W-:Y:S01]  /*ab390*/  IMAD.WIDE R242, R64.reuse, 0x4, R24 ;  /* 0x0000000440f27825 */ /* 0x040fe200078e0218 */
[----:B--2---:R1:W-:Y:S04]  /*ab3a0*/  @P3 STG.E [R234.64], R60 ;  /* 0x0000003cea003986 */ /* 0x0043e8000c101904 */
[----:B------:R2:W-:Y:S04]  /*ab3b0*/  @P5 STG.E [R236.64], R65 ;  /* 0x00000041ec005986 */ /* 0x0005e8000c101904 */
[----:B------:R2:W-:Y:S04]  /*ab3c0*/  @P6 STG.E [R240.64], R246 ;  /* 0x000000f6f0006986 */ /* 0x0005e8000c101904 */
[----:B-1----:R-:W4:Y:S01]  /*ab3d0*/  LDL.LU R60, [R1+0x4924] ;  /* 0x00492400013c7983 */ /* 0x002f220000300800 */
[----:B------:R-:W-:-:S03]  /*ab3e0*/  IMAD.WIDE R234, R64, 0x4, R26 ;  /* 0x0000000440ea7825 */ /* 0x000fc600078e021a */
[----:B---3--:R1:W-:Y:S01]  /*ab3f0*/  @P2 STG.E [R242.64], R247 ;  /* 0x000000f7f2002986 */ /* 0x0083e2000c101904 */
[----:B--2---:R-:W-:-:S03]  /*ab400*/  IMAD.WIDE R236, R64, 0x4, R52 ;  /* 0x0000000440ec7825 */ /* 0x004fc600078e0234 */
[----:B------:R-:W2:Y:S04]  /*ab410*/  LDL.LU R246, [R1+0x774] ;  /* 0x0007740001f67983 */ /* 0x000ea80000300800 */
[----:B-1----:R-:W3:Y:S04]  /*ab420*/  LDL.LU R247, [R1+0x764] ;  /* 0x0007640001f77983 */ /* 0x002ee80000300800 */
[----:B------:R1:W-:Y:S04]  /*ab430*/  @P4 STG.E [R234.64], R244 ;  /* 0x000000f4ea004986 */ /* 0x0003e8000c101904 */
[----:B------:R-:W4:Y:S04]  /*ab440*/  LDL.LU R65, [R1+0x724] ;  /* 0x0007240001417983 */ /* 0x000f280000300800 */
[----:B------:R1:W-:Y:S04]  /*ab450*/  @P0 STG.E [R236.64], R66 ;  /* 0x00000042ec000986 */ /* 0x0003e8000c101904 */
[----:B-1----:R-:W4:Y:S04]  /*ab460*/  LDL.LU R244, [R1+0xc4] ;  /* 0x0000c40001f47983 */ /* 0x002f280000300800 */
[----:B------:R-:W4:Y:S01]  /*ab470*/  LDL.LU R66, [R1+0x34] ;  /* 0x0000340001427983 */ /* 0x000f220000300800 */
[----:B------:R-:W-:-:S02]  /*ab480*/  ISETP.LT.AND P2, PT, R7, c[0x0][0x178], !P1 ;  /* 0x00005e0007007a0c */ /* 0x000fc40004f41270 */
[----:B------:R-:W-:Y:S02]  /*ab490*/  ISETP.LT.AND P3, PT, R47, c[0x0][0x178], !P1 ;  /* 0x00005e002f007a0c */ /* 0x000fe40004f61270 */
[----:B------:R-:W-:Y:S02]  /*ab4a0*/  ISETP.LT.AND P5, PT, R79, c[0x0][0x178], !P1 ;  /* 0x00005e004f007a0c */ /* 0x000fe40004fa1270 */
[----:B------:R-:W-:Y:S01]  /*ab4b0*/  ISETP.LT.AND P6, PT, R103, c[0x0][0x178], !P1 ;  /* 0x00005e0067007a0c */ /* 0x000fe20004fc1270 */
[----:B------:R-:W-:-:S04]  /*ab4c0*/  IMAD.WIDE R234, R64, 0x4, R54 ;  /* 0x0000000440ea7825 */ /* 0x000fc800078e0236 */
[----:B------:R-:W-:-:S04]  /*ab4d0*/  IMAD.WIDE R236, R64, 0x4, R56 ;  /* 0x0000000440ec7825 */ /* 0x000fc800078e0238 */
[C---:B------:R-:W-:Y:S01]  /*ab4e0*/  IMAD.WIDE R240, R64.reuse, 0x4, R58 ;  /* 0x0000000440f07825 */ /* 0x040fe200078e023a */
[----:B------:R1:W-:Y:S03]  /*ab4f0*/  @P2 STG.E [R234.64], R63 ;  /* 0x0000003fea002986 */ /* 0x0003e6000c101904 */
[----:B------:R-:W-:Y:S01]  /*ab500*/  IMAD.WIDE R242, R64, 0x4, R84 ;  /* 0x0000000440f27825 */ /* 0x000fe200078e0254 */
[----:B------:R-:W-:Y:S04]  /*ab510*/  @P3 STG.E [R236.64], R245 ;  /* 0x000000f5ec003986 */ /* 0x000fe8000c101904 */
[----:B------:R1:W-:Y:S04]  /*ab520*/  @P5 STG.E [R240.64], R239 ;  /* 0x000000eff0005986 */ /* 0x0003e8000c101904 */
[----:B-1----:R-:W4:Y:S04]  /*ab530*/  LDL.LU R63, [R1+0x4a18] ;  /* 0x004a1800013f7983 */ /* 0x002f280000300800 */
[----:B------:R1:W-:Y:S04]  /*ab540*/  @P6 STG.E [R242.64], R238 ;  /* 0x000000eef2006986 */ /* 0x0003e8000c101904 */
[----:B------:R-:W4:Y:S04]  /*ab550*/  LDL.LU R239, [R1+0x980] ;  /* 0x0009800001ef7983 */ /* 0x000f280000300800 */
[----:B-1----:R-:W4:Y:S01]  /*ab560*/  LDL.LU R238, [R1+0x970] ;  /* 0x0009700001ee7983 */ /* 0x002f220000300800 */
[----:B------:R-:W-:-:S02]  /*ab570*/  ISETP.LT.AND P4, PT, R127, c[0x0][0x178], !P1 ;  /* 0x00005e007f007a0c */ /* 0x000fc40004f81270 */
[----:B------:R-:W-:Y:S02]  /*ab580*/  ISETP.LT.AND P0, PT, R147, c[0x0][0x178], !P1 ;  /* 0x00005e0093007a0c */ /* 0x000fe40004f01270 */
[----:B------:R-:W-:Y:S01]  /*ab590*/  ISETP.LT.AND P3, PT, R251, c[0x0][0x178], !P1 ;  /* 0x00005e00fb007a0c */ /* 0x000fe20004f61270 */
[----:B------:R-:W-:Y:S01]  /*ab5a0*/  IMAD.WIDE R234, R64, 0x4, R86 ;  /* 0x0000000440ea7825 */ /* 0x000fe200078e0256 */
[----:B------:R-:W-:Y:S01]  /*ab5b0*/  ISETP.LT.AND P5, PT, R250, c[0x0][0x178], !P1 ;  /* 0x00005e00fa007a0c */ /* 0x000fe20004fa1270 */
[----:B------:R-:W4:Y:S01]  /*ab5c0*/  LDL.LU R245, [R1+0x950] ;  /* 0x0009500001f57983 */ /* 0x000f220000300800 */
[----:B------:R-:W-:Y:S01]  /*ab5d0*/  ISETP.LT.AND P6, PT, R249, c[0x0][0x178], !P1 ;  /* 0x00005e00f9007a0c */ /* 0x000fe20004fc1270 */
[----:B------:R-:W-:Y:S01]  /*ab5e0*/  IMAD.WIDE R236, R64, 0x4, R224 ;  /* 0x0000000440ec7825 */ /* 0x000fe200078e02e0 */
[----:B------:R-:W-:-:S03]  /*ab5f0*/  ISETP.LT.AND P1, PT, R248, c[0x0][0x178], !P1 ;  /* 0x00005e00f8007a0c */ /* 0x000fc60004f21270 */
[----:B------:R-:W-:-:S04]  /*ab600*/  IMAD.WIDE R240, R64, 0x4, R230 ;  /* 0x0000000440f07825 */ /* 0x000fc800078e02e6 */
[C---:B------:R-:W-:Y:S01]  /*ab610*/  IMAD.WIDE R242, R64.reuse, 0x4, R232 ;  /* 0x0000000440f27825 */ /* 0x040fe200078e02e8 */
[----:B--2---:R1:W-:Y:S04]  /*ab620*/  @P4 STG.E [R234.64], R246 ;  /* 0x000000f6ea004986 */ /* 0x0043e8000c101904 */
[----:B---3--:R2:W-:Y:S01]  /*ab630*/  @P0 STG.E [R236.64], R247 ;  /* 0x000000f7ec000986 */ /* 0x0085e2000c101904 */
[----:B-1----:R-:W-:-:S03]  /*ab640*/  IMAD.WIDE R234, R64, 0x4, R226 ;  /* 0x0000000440ea7825 */ /* 0x002fc600078e02e2 */
[----:B------:R-:W3:Y:S01]  /*ab650*/  LDL.LU R246, [R1+0x940] ;  /* 0x0009400001f67983 */ /* 0x000ee20000300800 */
[----:B--2---:R-:W-:-:S03]  /*ab660*/  IMAD.WIDE R236, R64, 0x4, R228 ;  /* 0x0000000440ec7825 */ /* 0x004fc600078e02e4 */
[----:B----4-:R-:W-:Y:S04]  /*ab670*/  @P3 STG.E [R234.64], R65 ;  /* 0x00000041ea003986 */ /* 0x010fe8000c101904 */
[----:B------:R-:W2:Y:S04]  /*ab680*/  LDL.LU R247, [R1+0x920] ;  /* 0x0009200001f77983 */ /* 0x000ea80000300800 */
[----:B------:R1:W-:Y:S04]  /*ab690*/  @P5 STG.E [R236.64], R244 ;  /* 0x000000f4ec005986 */ /* 0x0003e8000c101904 */
[----:B------:R4:W-:Y:S04]  /*ab6a0*/  @P6 STG.E [R240.64], R66 ;  /* 0x00000042f0006986 */ /* 0x0009e8000c101904 */
[----:B------:R4:W-:Y:S04]  /*ab6b0*/  @P1 STG.E [R242.64], R61 ;  /* 0x0000003df2001986 */ /* 0x0009e8000c101904 */
[----:B-1----:R-:W2:Y:S04]  /*ab6c0*/  LDL.LU R244, [R1+0x8e0] ;  /* 0x0008e00001f47983 */ /* 0x002ea80000300800 */
[----:B----4-:R-:W3:Y:S04]  /*ab6d0*/  LDL.LU R66, [R1+0x8c0] ;  /* 0x0008c00001427983 */ /* 0x010ee80000300800 */
[----:B------:R-:W2:Y:S01]  /*ab6e0*/  LDL.LU R243, [R1+0x960] ;  /* 0x0009600001f37983 */ /* 0x000ea20000300800 */
[----:B------:R-:W-:-:S03]  /*ab6f0*/  ISETP.GE.AND P2, PT, R60, c[0x0][0x17c], PT ;  /* 0x00005f003c007a0c */ /* 0x000fc60003f46270 */
[----:B------:R-:W3:Y:S01]  /*ab700*/  LDL.LU R242, [R1+0x900] ;  /* 0x0009000001f27983 */ /* 0x000ee20000300800 */
[----:B------:R-:W-:Y:S02]  /*ab710*/  ISETP.LT.AND P4, PT, R142, c[0x0][0x178], !P2 ;  /* 0x00005e008e007a0c */ /* 0x000fe40005781270 */
[----:B------:R-:W-:Y:S01]  /*ab720*/  ISETP.LT.AND P0, PT, R171, c[0x0][0x178], !P2 ;  /* 0x00005e00ab007a0c */ /* 0x000fe20005701270 */
[----:B------:R-:W3:Y:S01]  /*ab730*/  LDL.LU R61, [R1+0x4928] ;  /* 0x00492800013d7983 */ /* 0x000ee20000300800 */
[----:B------:R-:W-:-:S05]  /*ab740*/  IADD3 R60, R64, c[0x0][0x198], RZ ;  /* 0x00006600403c7a10 */ /* 0x000fca0007ffe0ff */
[----:B------:R-:W-:-:S04]  /*ab750*/  IMAD.WIDE R64, R60, 0x4, R2 ;  /* 0x000000043c407825 */ /* 0x000fc800078e0202 */
[----:B------:R-:W-:Y:S01]  /*ab760*/  IMAD.WIDE R234, R60, 0x4, R20 ;  /* 0x000000043cea7825 */ /* 0x000fe200078e0214 */
[----:B------:R1:W-:Y:S04]  /*ab770*/  @P4 STG.E [R64.64], R239 ;  /* 0x000000ef40004986 */ /* 0x0003e8000c101904 */
[----:B------:R1:W-:Y:S04]  /*ab780*/  @P0 STG.E [R234.64], R238 ;  /* 0x000000eeea000986 */ /* 0x0003e8000c101904 */
[----:B-1----:R-:W3:Y:S04]  /*ab790*/  LDL.LU R239, [R1+0x8b0] ;  /* 0x0008b00001ef7983 */ /* 0x002ee80000300800 */
[----:B------:R-:W3:Y:S01]  /*ab7a0*/  LDL.LU R238, [R1+0x880] ;  /* 0x0008800001ee7983 */ /* 0x000ee20000300800 */
[----:B------:R-:W-:-:S02]  /*ab7b0*/  ISETP.LT.AND P6, PT, R143, c[0x0][0x178], !P2 ;  /* 0x00005e008f007a0c */ /* 0x000fc400057c1270 */
[----:B------:R-:W-:Y:S01]  /*ab7c0*/  ISETP.LT.AND P1, PT, R119, c[0x0][0x178], !P2 ;  /* 0x00005e0077007a0c */ /* 0x000fe20005721270 */
[----:B------:R-:W-:-:S04]  /*ab7d0*/  IMAD.WIDE R64, R60, 0x4, R22 ;  /* 0x000000043c407825 */ /* 0x000fc800078e0216 */
[C---:B------:R-:W-:Y:S01]  /*ab7e0*/  IMAD.WIDE R234, R60.reuse, 0x4, R24 ;  /* 0x000000043cea7825 */ /* 0x040fe200078e0218 */
[----:B------:R-:W-:Y:S02]  /*ab7f0*/  ISETP.LT.AND P3, PT, R91, c[0x0][0x178], !P2 ;  /* 0x00005e005b007a0c */ /* 0x000fe40005761270 */
[----:B------:R-:W-:Y:S02]  /*ab800*/  ISETP.LT.AND P5, PT, R163, c[0x0][0x178], !P2 ;  /* 0x00005e00a3007a0c */ /* 0x000fe400057a1270 */
[----:B------:R-:W-:Y:S01]  /*ab810*/  ISETP.LT.AND P4, PT, R7, c[0x0][0x178], !P2 ;  /* 0x00005e0007007a0c */ /* 0x000fe20005781270 */
[----:B------:R-:W-:Y:S01]  /*ab820*/  IMAD.WIDE R236, R60, 0x4, R26 ;  /* 0x000000043cec7825 */ /* 0x000fe200078e021a */
[----:B------:R-:W-:-:S03]  /*ab830*/  ISETP.LT.AND P0, PT, R47, c[0x0][0x178], !P2 ;  /* 0x00005e002f007a0c */ /* 0x000fc60005701270 */
[C---:B------:R-:W-:Y:S01]  /*ab840*/  IMAD.WIDE R240, R60.reuse, 0x4, R52 ;  /* 0x000000043cf07825 */ /* 0x040fe200078e0234 */
[----:B--2---:R1:W-:Y:S04]  /*ab850*/  @P6 STG.E [R64.64], R243 ;  /* 0x000000f340006986 */ /* 0x0043e8000c101904 */
[----:B------:R2:W-:Y:S04]  /*ab860*/  @P1 STG.E [R234.64], R245 ;  /* 0x000000f5ea001986 */ /* 0x0005e8000c101904 */
[----:B-1----:R-:W4:Y:S04]  /*ab870*/  LDL.LU R243, [R1+0x840] ;  /* 0x0008400001f37983 */ /* 0x002f280000300800 */
[----:B--2---:R-:W2:Y:S01]  /*ab880*/  LDL.LU R245, [R1+0x810] ;  /* 0x0008100001f57983 */ /* 0x004ea20000300800 */
[----:B------:R-:W-:Y:S01]  /*ab890*/  ISETP.LT.AND P6, PT, R79, c[0x0][0x178], !P2 ;  /* 0x00005e004f007a0c */ /* 0x000fe200057c1270 */
[----:B------:R-:W-:-:S02]  /*ab8a0*/  IMAD.WIDE R64, R60, 0x4, R54 ;  /* 0x000000043c407825 */ /* 0x000fc400078e0236 */
[----:B---3--:R1:W-:Y:S01]  /*ab8b0*/  @P3 STG.E [R236.64], R246 ;  /* 0x000000f6ec003986 */ /* 0x0083e2000c101904 */
[----:B------:R-:W-:Y:S01]  /*ab8c0*/  ISETP.LT.AND P3, PT, R127, c[0x0][0x178], !P2 ;  /* 0x00005e007f007a0c */ /* 0x000fe20005761270 */
[----:B------:R-:W-:Y:S02]  /*ab8d0*/  IMAD.WIDE R234, R60, 0x4, R56 ;  /* 0x000000043cea7825 */ /* 0x000fe400078e0238 */
[----:B------:R3:W-:Y:S01]  /*ab8e0*/  @P5 STG.E [R240.64], R247 ;  /* 0x000000f7f0005986 */ /* 0x0007e2000c101904 */
[----:B------:R-:W-:-:S03]  /*ab8f0*/  ISETP.LT.AND P5, PT, R103, c[0x0][0x178], !P2 ;  /* 0x00005e0067007a0c */ /* 0x000fc600057a1270 */
[----:B------:R3:W-:Y:S04]  /*ab900*/  @P4 STG.E [R64.64], R242 ;  /* 0x000000f240004986 */ /* 0x0007e8000c101904 */
[----:B-1----:R-:W2:Y:S01]  /*ab910*/  LDL.LU R246, [R1+0x7e0] ;  /* 0x0007e00001f67983 */ /* 0x002ea20000300800 */
[----:B------:R-:W-:-:S03]  /*ab920*/  IMAD.WIDE R236, R60, 0x4, R58 ;  /* 0x000000043cec7825 */ /* 0x000fc600078e023a */
[----:B---3--:R-:W3:Y:S04]  /*ab930*/  LDL.LU R247, [R1+0x7c0] ;  /* 0x0007c00001f77983 */ /* 0x008ee80000300800 */
[----:B------:R1:W-:Y:S01]  /*ab940*/  @P0 STG.E [R234.64], R244 ;  /* 0x000000f4ea000986 */ /* 0x0003e2000c101904 */
[----:B------:R-:W-:-:S03]  /*ab950*/  IMAD.WIDE R64, R60, 0x4, R84 ;  /* 0x000000043c407825 */ /* 0x000fc600078e0254 */
[----:B------:R1:W-:Y:S04]  /*ab960*/  @P6 STG.E [R236.64], R66 ;  /* 0x00000042ec006986 */ /* 0x0003e8000c101904 */
[----:B------:R1:W-:Y:S02]  /*ab970*/  @P5 STG.E [R64.64], R239 ;  /* 0x000000ef40005986 */ /* 0x0003e4000c101904 */
[----:B-1----:R-:W-:Y:S02]  /*ab980*/  IMAD.WIDE R234, R60, 0x4, R86 ;  /* 0x000000043cea7825 */ /* 0x002fe400078e0256 */
[----:B------:R-:W3:Y:S04]  /*ab990*/  LDL.LU R66, [R1+0x984] ;  /* 0x0009840001427983 */ /* 0x000ee80000300800 */
[----:B------:R-:W3:Y:S04]  /*ab9a0*/  LDL.LU R242, [R1+0x974] ;  /* 0x0009740001f27983 */ /* 0x000ee80000300800 */
[----:B------:R-:W3:Y:S04]  /*ab9b0*/  LDL.LU R244, [R1+0x964] ;  /* 0x0009640001f47983 */ /* 0x000ee80000300800 */
[----:B------:R1:W-:Y:S04]  /*ab9c0*/  @P3 STG.E [R234.64], R238 ;  /* 0x000000eeea003986 */ /* 0x0003e8000c101904 */
[----:B------:R-:W3:Y:S04]  /*ab9d0*/  LDL.LU R239, [R1+0x954] ;  /* 0x0009540001ef7983 */ /* 0x000ee80000300800 */
[----:B-1----:R-:W3:Y:S01]  /*ab9e0*/  LDL.LU R238, [R1+0x944] ;  /* 0x0009440001ee7983 */ /* 0x002ee20000300800 */
[----:B------:R-:W-:-:S02]  /*ab9f0*/  ISETP.LT.AND P4, PT, R147, c[0x0][0x178], !P2 ;  /* 0x00005e0093007a0c */ /* 0x000fc40005781270 */
[----:B------:R-:W-:Y:S01]  /*aba00*/  ISETP.LT.AND P0, PT, R251, c[0x0][0x178], !P2 ;  /* 0x00005e00fb007a0c */ /* 0x000fe20005701270 */
[----:B------:R-:W-:-:S04]  /*aba10*/  IMAD.WIDE R236, R60, 0x4, R224 ;  /* 0x000000043cec7825 */ /* 0x000fc800078e02e0 */
[----:B------:R-:W-:Y:S01]  /*aba20*/  IMAD.WIDE R240, R60, 0x4, R226 ;  /* 0x000000043cf07825 */ /* 0x000fe200078e02e2 */
[----:B------:R-:W-:-:S05]  /*aba30*/  ISETP.LT.AND P5, PT, R250, c[0x0][0x178], !P2 ;  /* 0x00005e00fa007a0c */ /* 0x000fca00057a1270 */
[----:B----4-:R-:W-:Y:S04]  /*aba40*/  @P4 STG.E [R236.64], R243 ;  /* 0x000000f3ec004986 */ /* 0x010fe8000c101904 */
[----:B--2---:R1:W-:Y:S04]  /*aba50*/  @P0 STG.E [R240.64], R245 ;  /* 0x000000f5f0000986 */ /* 0x0043e8000c101904 */
[----:B-1----:R-:W2:Y:S01]  /*aba60*/  LDL.LU R245, [R1+0x924] ;  /* 0x0009240001f57983 */ /* 0x002ea20000300800 */
[----:B------:R-:W-:Y:S02]  /*aba70*/  ISETP.LT.AND P6, PT, R249, c[0x0][0x178], !P2 ;  /* 0x00005e00f9007a0c */ /* 0x000fe400057c1270 */
[----:B------:R-:W-:-:S02]  /*aba80*/  ISETP.GE.AND P1, PT, R61, c[0x0][0x17c], PT ;  /* 0x00005f003d007a0c */ /* 0x000fc40003f26270 */
[----:B------:R-:W-:Y:S01]  /*aba90*/  ISETP.LT.AND P2, PT, R248, c[0x0][0x178], !P2 ;  /* 0x00005e00f8007a0c */ /* 0x000fe20005741270 */
[----:B------:R-:W-:Y:S01]  /*abaa0*/  IMAD.WIDE R64, R60, 0x4, R228 ;  /* 0x000000043c407825 */ /* 0x000fe200078e02e4 */
[----:B------:R-:W-:Y:S02]  /*abab0*/  ISETP.LT.AND P3, PT, R142, c[0x0][0x178], !P1 ;  /* 0x00005e008e007a0c */ /* 0x000fe40004f61270 */
[C---:B------:R-:W-:Y:S01]  /*abac0*/  IADD3 R61, R60.reuse, c[0x0][0x198], RZ ;  /* 0x000066003c3d7a10 */ /* 0x040fe20007ffe0ff */
[C---:B------:R-:W-:Y:S01]  /*abad0*/  IMAD.WIDE R234, R60.reuse, 0x4, R230 ;  /* 0x000000043cea7825 */ /* 0x040fe200078e02e6 */
[----:B------:R-:W-:Y:S01]  /*abae0*/  ISETP.LT.AND P0, PT, R171, c[0x0][0x178], !P1 ;  /* 0x00005e00ab007a0c */ /* 0x000fe20004f01270 */
[----:B------:R1:W-:Y:S01]  /*abaf0*/  @P5 STG.E [R64.64], R246 ;  /* 0x000000f640005986 */ /* 0x0003e2000c101904 */
[----:B------:R-:W-:Y:S02]  /*abb00*/  ISETP.LT.AND P4, PT, R143, c[0x0][0x178], !P1 ;  /* 0x00005e008f007a0c */ /* 0x000fe40004f81270 */
[----:B------:R-:W-:Y:S01]  /*abb10*/  ISETP.LT.AND P5, PT, R119, c[0x0][0x178], !P1 ;  /* 0x00005e0077007a0c */ /* 0x000fe20004fa1270 */
[----:B---3--:R3:W-:Y:S01]  /*abb20*/  @P6 STG.E [R234.64], R247 ;  /* 0x000000f7ea006986 */ /* 0x0087e2000c101904 */
[----:B------:R-:W-:Y:S01]  /*abb30*/  ISETP.LT.AND P6, PT, R91, c[0x0][0x178], !P1 ;  /* 0x00005e005b007a0c */ /* 0x000fe20004fc1270 */
[----:B-1----:R-:W-:-:S02]  /*abb40*/  IMAD.WIDE R64, R60, 0x4, R232 ;  /* 0x000000043c407825 */ /* 0x002fc400078e02e8 */
[----:B------:R-:W4:Y:S02]  /*abb50*/  LDL.LU R246, [R1+0x904] ;  /* 0x0009040001f67983 */ /* 0x000f240000300800 */
[C---:B---3--:R-:W-:Y:S02]  /*abb60*/  IMAD.WIDE R234, R61.reuse, 0x4, R2 ;  /* 0x000000043dea7825 */ /* 0x048fe400078e0202 */
[----:B------:R1:W-:Y:S04]  /*abb70*/  @P2 STG.E [R64.64], R67 ;  /* 0x0000004340002986 */ /* 0x0003e8000c101904 */
[----:B------:R3:W-:Y:S01]  /*abb80*/  @P3 STG.E [R234.64], R66 ;  /* 0x00000042ea003986 */ /* 0x0007e2000c101904 */
[----:B------:R-:W-:-:S04]  /*abb90*/  IMAD.WIDE R236, R61, 0x4, R24 ;  /* 0x000000043dec7825 */ /* 0x000fc800078e0218 */
[----:B------:R-:W-:-:S04]  /*abba0*/  IMAD.WIDE R240, R61, 0x4, R26 ;  /* 0x000000043df07825 */ /* 0x000fc800078e021a */
[C---:B-1----:R-:W-:Y:S01]  /*abbb0*/  IMAD.WIDE R64, R61.reuse, 0x4, R20 ;  /* 0x000000043d407825 */ /* 0x042fe200078e0214 */
[----:B---3--:R-:W3:Y:S03]  /*abbc0*/  LDL.LU R66, [R1+0x8e4] ;  /* 0x0008e40001427983 */ /* 0x008ee60000300800 */
[----:B------:R-:W-:Y:S01]  /*abbd0*/  IMAD.WIDE R234, R61, 0x4, R22 ;  /* 0x000000043dea7825 */ /* 0x000fe200078e0216 */
[----:B------:R-:W3:Y:S04]  /*abbe0*/  LDL.LU R243, [R1+0x8c4] ;  /* 0x0008c40001f37983 */ /* 0x000ee80000300800 */
[----:B------:R-:W3:Y:S04]  /*abbf0*/  LDL.LU R247, [R1+0x8b4] ;  /* 0x0008b40001f77983 */ /* 0x000ee80000300800 */
[----:B------:R-:W3:Y:S04]  /*abc00*/  LDL.LU R67, [R1+0x884] ;  /* 0x0008840001437983 */ /* 0x000ee80000300800 */
[----:B------:R-:W-:Y:S04]  /*abc10*/  @P0 STG.E [R64.64], R242 ;  /* 0x000000f240000986 */ /* 0x000fe8000c101904 */
[----:B------:R-:W-:Y:S04]  /*abc20*/  @P4 STG.E [R234.64], R244 ;  /* 0x000000f4ea004986 */ /* 0x000fe8000c101904 */
[----:B------:R1:W-:Y:S04]  /*abc30*/  @P5 STG.E [R236.64], R239 ;  /* 0x000000efec005986 */ /* 0x0003e8000c101904 */
[----:B------:R-:W3:Y:S04]  /*abc40*/  LDL.LU R60, [R1+0x492c] ;  /* 0x00492c00013c7983 */ /* 0x000ee80000300800 */
[----:B------:R1:W-:Y:S04]  /*abc50*/  @P6 STG.E [R240.64], R238 ;  /* 0x000000eef0006986 */ /* 0x0003e8000c101904 */
[----:B-1----:R-:W3:Y:S04]  /*abc60*/  LDL.LU R239, [R1+0x844] ;  /* 0x0008440001ef7983 */ /* 0x002ee80000300800 */
[----:B------:R-:W3:Y:S01]  /*abc70*/  LDL.LU R238, [R1+0x814] ;  /* 0x0008140001ee7983 */ /* 0x000ee20000300800 */
[----:B------:R-:W-:Y:S01]  /*abc80*/  ISETP.LT.AND P3, PT, R163, c[0x0][0x178], !P1 ;  /* 0x00005e00a3007a0c */ /* 0x000fe20004f61270 */
[----:B------:R-:W-:-:S02]  /*abc90*/  IMAD.WIDE R64, R61, 0x4, R52 ;  /* 0x000000043d407825 */ /* 0x000fc400078e0234 */
[----:B------:R-:W3:Y:S04]  /*abca0*/  LDL.LU R242, [R1+0x7e4] ;  /* 0x0007e40001f27983 */ /* 0x000ee80000300800 */
[----:B------:R-:W3:Y:S06]  /*abcb0*/  LDL.LU R244, [R1+0x7c4] ;  /* 0x0007c40001f47983 */ /* 0x000eec0000300800 */
[----:B--2---:R1:W-:Y:S04]  /*abcc0*/  @P3 STG.E [R64.64], R245 ;  /* 0x000000f540003986 */ /* 0x0043e8000c101904 */
[----:B-1----:R-:W2:Y:S01]  /*abcd0*/  LDL.LU R245, [R1+0x784] ;  /* 0x0007840001f57983 */ /* 0x002ea20000300800 */
[----:B------:R-:W-:-:S02]  /*abce0*/  ISETP.LT.AND P2, PT, R7, c[0x0][0x178], !P1 ;  /* 0x00005e0007007a0c */ /* 0x000fc40004f41270 */
[----:B------:R-:W-:Y:S01]  /*abcf0*/  ISETP.LT.AND P0, PT, R47, c[0x0][0x178], !P1 ;  /* 0x00005e002f007a0c */ /* 0x000fe20004f01270 */
[----:B------:R-:W-:Y:S01]  /*abd00*/  IMAD.WIDE R234, R61, 0x4, R54 ;  /* 0x000000043dea7825 */ /* 0x000fe200078e0236 */
[----:B------:R-:W-:Y:S02]  /*abd10*/  ISETP.LT.AND P4, PT, R79, c[0x0][0x178], !P1 ;  /* 0x00005e004f007a0c */ /* 0x000fe40004f81270 */
[----:B------:R-:W-:Y:S02]  /*abd20*/  ISETP.LT.AND P5, PT, R103, c[0x0][0x178], !P1 ;  /* 0x00005e0067007a0c */ /* 0x000fe40004fa1270 */
[----:B------:R-:W-:Y:S01]  /*abd30*/  ISETP.LT.AND P6, PT, R127, c[0x0][0x178], !P1 ;  /* 0x00005e007f007a0c */ /* 0x000fe20004fc1270 */
[----:B------:R-:W-:Y:S01]  /*abd40*/  IMAD.WIDE R64, R61, 0x4, R56 ;  /* 0x000000043d407825 */ /* 0x000fe200078e0238 */
[----:B------:R-:W-:-:S03]  /*abd50*/  ISETP.LT.AND P3, PT, R147, c[0x0][0x178], !P1 ;  /* 0x00005e0093007a0c */ /* 0x000fc60004f61270 */
[----:B----4-:R1:W-:Y:S01]  /*abd60*/  @P2 STG.E [R234.64], R246 ;  /* 0x000000f6ea002986 */ /* 0x0103e2000c101904 */
[----:B------:R-:W-:Y:S01]  /*abd70*/  ISETP.LT.AND P2, PT, R251, c[0x0][0x178], !P1 ;  /* 0x00005e00fb007a0c */ /* 0x000fe20004f41270 */
[----:B------:R-:W-:-:S04]  /*abd80*/  IMAD.WIDE R236, R61, 0x4, R84 ;  /* 0x000000043dec7825 */ /* 0x000fc800078e0254 */
[----:B------:R-:W-:-:S04]  /*abd90*/  IMAD.WIDE R240, R61, 0x4, R86 ;  /* 0x000000043df07825 */ /* 0x000fc800078e0256 */
[C---:B-1----:R-:W-:Y:S01]  /*abda0*/  IMAD.WIDE R234, R61.reuse, 0x4, R58 ;  /* 0x000000043dea7825 */ /* 0x042fe200078e023a */
[----:B------:R-:W4:Y:S04]  /*abdb0*/  LDL.LU R246, [R1+0x7a8] ;  /* 0x0007a80001f67983 */ /* 0x000f280000300800 */
[----:B---3--:R1:W-:Y:S04]  /*abdc0*/  @P0 STG.E [R64.64], R66 ;  /* 0x0000004240000986 */ /* 0x0083e8000c101904 */
[----:B------:R3:W-:Y:S04]  /*abdd0*/  @P4 STG.E [R234.64], R243 ;  /* 0x000000f3ea004986 */ /* 0x0007e8000c101904 */
[----:B------:R3:W-:Y:S04]  /*abde0*/  @P5 STG.E [R236.64], R247 ;  /* 0x000000f7ec005986 */ /* 0x0007e8000c101904 */
[----:B-1----:R-:W4:Y:S01]  /*abdf0*/  LDL.LU R66, [R1+0x4a14] ;  /* 0x004a140001427983 */ /* 0x002f220000300800 */
[----:B------:R-:W-:-:S03]  /*abe00*/  IMAD.WIDE R64, R61, 0x4, R224 ;  /* 0x000000043d407825 */ /* 0x000fc600078e02e0 */
[----:B------:R1:W-:Y:S01]  /*abe10*/  @P6 STG.E [R240.64], R67 ;  /* 0x00000043f0006986 */ /* 0x0003e2000c101904 */
[----:B---3--:R-:W-:-:S03]  /*abe20*/  IMAD.WIDE R234, R61, 0x4, R226 ;  /* 0x000000043dea7825 */ /* 0x008fc600078e02e2 */
[----:B------:R-:W3:Y:S04]  /*abe30*/  LDL.LU R247, [R1+0x758] ;  /* 0x0007580001f77983 */ /* 0x000ee80000300800 */
[----:B-1----:R-:W3:Y:S01]  /*abe40*/  LDL.LU R67, [R1+0x738] ;  /* 0x0007380001437983 */ /* 0x002ee20000300800 */
[----:B------:R-:W-:-:S03]  /*abe50*/  ISETP.GE.AND P0, PT, R60, c[0x0][0x17c], PT ;  /* 0x00005f003c007a0c */ /* 0x000fc60003f06270 */
[----:B------:R1:W-:Y:S01]  /*abe60*/  @P3 STG.E [R64.64], R239 ;  /* 0x000000ef40003986 */ /* 0x0003e2000c101904 */
[C---:B------:R-:W-:Y:S01]  /*abe70*/  IADD3 R60, R61.reuse, c[0x0][0x198], RZ ;  /* 0x000066003d3c7a10 */ /* 0x040fe20007ffe0ff */
[C---:B------:R-:W-:Y:S02]  /*abe80*/  IMAD.WIDE R236, R61.reuse, 0x4, R232 ;  /* 0x000000043dec7825 */ /* 0x040fe400078e02e8 */
[----:B------:R1:W-:Y:S02]  /*abe90*/  @P2 STG.E [R234.64], R238 ;  /* 0x000000eeea002986 */ /* 0x0003e4000c101904 */
[C---:B-1----:R-:W-:Y:S02]  /*abea0*/  IMAD.WIDE R64, R61.reuse, 0x4, R230 ;  /* 0x000000043d407825 */ /* 0x042fe400078e02e6 */
[----:B------:R-:W3:Y:S04]  /*abeb0*/  LDL.LU R238, [R1+0x708] ;  /* 0x0007080001ee7983 */ /* 0x000ee80000300800 */
[----:B------:R-:W3:Y:S01]  /*abec0*/  LDL.LU R239, [R1+0x6e8] ;  /* 0x0006e80001ef7983 */ /* 0x000ee20000300800 */
[----:B------:R-:W-:-:S03]  /*abed0*/  IMAD.WIDE R234, R61, 0x4, R228 ;  /* 0x000000043dea7825 */ /* 0x000fc600078e02e4 */
[----:B------:R-:W3:Y:S04]  /*abee0*/  LDL.LU R243, [R1+0x518] ;  /* 0x0005180001f37983 */ /* 0x000ee80000300800 */
[----:B------:R-:W3:Y:S01]  /*abef0*/  LDL.LU R61, [R1+0x6c8] ;  /* 0x0006c800013d7983 */ /* 0x000ee20000300800 */
[----:B------:R-:W-:Y:S02]  /*abf00*/  ISETP.LT.AND P4, PT, R250, c[0x0][0x178], !P1 ;  /* 0x00005e00fa007a0c */ /* 0x000fe40004f81270 */
[----:B------:R-:W-:Y:S02]  /*abf10*/  ISETP.LT.AND P5, PT, R249, c[0x0][0x178], !P1 ;  /* 0x00005e00f9007a0c */ /* 0x000fe40004fa1270 */
[----:B------:R-:W-:-:S09]  /*abf20*/  ISETP.LT.AND P1, PT, R248, c[0x0][0x178], !P1 ;  /* 0x00005e00f8007a0c */ /* 0x000fd20004f21270 */
[----:B------:R-:W-:Y:S04]  /*abf30*/  @P4 STG.E [R234.64], R242 ;  /* 0x000000f2ea004986 */ /* 0x000fe8000c101904 */
[----:B------:R1:W-:Y:S04]  /*abf40*/  @P5 STG.E [R64.64], R244 ;  /* 0x000000f440005986 */ /* 0x0003e8000c101904 */
[----:B-1----:R-:W3:Y:S04]  /*abf50*/  LDL.LU R244, [R1+0x468] ;  /* 0x0004680001f47983 */ /* 0x002ee80000300800 */
[----:B--2---:R1:W-:Y:S04]  /*abf60*/  @P1 STG.E [R236.64], R245 ;  /* 0x000000f5ec001986 */ /* 0x0043e8000c101904 */
[----:B-1----:R-:W2:Y:S01]  /*abf70*/  LDL.LU R245, [R1+0x3c8] ;  /* 0x0003c80001f57983 */ /* 0x002ea20000300800 */
[----:B------:R-:W-:-:S02]  /*abf80*/  ISETP.LT.AND P6, PT, R142, c[0x0][0x178], !P0 ;  /* 0x00005e008e007a0c */ /* 0x000fc400047c1270 */
[----:B------:R-:W-:Y:S02]  /*abf90*/  ISETP.LT.AND P2, PT, R171, c[0x0][0x178], !P0 ;  /* 0x00005e00ab007a0c */ /* 0x000fe40004741270 */
[----:B------:R-:W-:Y:S01]  /*abfa0*/  ISETP.LT.AND P3, PT, R143, c[0x0][0x178], !P0 ;  /* 0x00005e008f007a0c */ /* 0x000fe20004761270 */
[C---:B------:R-:W-:Y:S01]  /*abfb0*/  IMAD.WIDE R240, R60.reuse, 0x4, R2 ;  /* 0x000000043cf07825 */ /* 0x040fe200078e0202 */
[----:B------:R-:W-:Y:S01]  /*abfc0*/  ISETP.LT.AND P4, PT, R119, c[0x0][0x178], !P0 ;  /* 0x00005e0077007a0c */ /* 0x000fe20004781270 */
[----:B------:R-:W2:Y:S01]  /*abfd0*/  LDL.LU R242, [R1+0x368] ;  /* 0x0003680001f27983 */ /* 0x000ea20000300800 */
[----:B------:R-:W-:Y:S01]  /*abfe0*/  ISETP.LT.AND P1, PT, R91, c[0x0][0x178], !P0 ;  /* 0x00005e005b007a0c */ /* 0x000fe20004721270 */
[----:B------:R-:W-:Y:S01]  /*abff0*/  IMAD.WIDE R64, R60, 0x4, R20 ;  /* 0x000000043c407825 */ /* 0x000fe200078e0214 */
[----:B------:R-:W-:-:S03]  /*ac000*/  ISETP.LT.AND P5, PT, R163, c[0x0][0x178], !P0 ;  /* 0x00005e00a3007a0c */ /* 0x000fc600047a1270 */
[C---:B------:R-:W-:Y:S01]  /*ac010*/  IMAD.WIDE R234, R60.reuse, 0x4, R22 ;  /* 0x000000043cea7825 */ /* 0x040fe200078e0216 */
[----:B----4-:R1:W-:Y:S01]  /*ac020*/  @P6 STG.E [R240.64], R246 ;  /* 0x000000f6f0006986 */ /* 0x0103e2000c101904 */
[----:B------:R-:W-:Y:S02]  /*ac030*/  ISETP.LT.AND P6, PT, R7, c[0x0][0x178], !P0 ;  /* 0x00005e0007007a0c */ /* 0x000fe400047c1270 */
[C---:B------:R-:W-:Y:S01]  /*ac040*/  IMAD.WIDE R236, R60.reuse, 0x4, R52 ;  /* 0x000000043cec7825 */ /* 0x040fe200078e0234 */
[----:B-1----:R-:W4:Y:S03]  /*ac050*/  LDL.LU R246, [R1+0x358] ;  /* 0x0003580001f67983 */ /* 0x002f260000300800 */
[C---:B------:R-:W-:Y:S01]  /*ac060*/  IMAD.WIDE R240, R60.reuse, 0x4, R54 ;  /* 0x000000043cf07825 */ /* 0x040fe200078e0236 */
[----:B---3--:R1:W-:Y:S04]  /*ac070*/  @P2 STG.E [R64.64], R247 ;  /* 0x000000f740002986 */ /* 0x0083e8000c101904 */
[----:B------:R3:W-:Y:S01]  /*ac080*/  @P3 STG.E [R234.64], R67 ;  /* 0x00000043ea003986 */ /* 0x0007e2000c101904 */
[----:B-1----:R-:W-:-:S03]  /*ac090*/  IMAD.WIDE R64, R60, 0x4, R24 ;  /* 0x000000043c407825 */ /* 0x002fc600078e0218 */
[----:B------:R-:W4:Y:S01]  /*ac0a0*/  LDL.LU R247, [R1+0x278] ;  /* 0x0002780001f77983 */ /* 0x000f220000300800 */
[----:B---3--:R-:W-:-:S03]  /*ac0b0*/  IMAD.WIDE R234, R60, 0x4, R26 ;  /* 0x000000043cea7825 */ /* 0x008fc600078e021a */
[----:B------:R-:W3:Y:S04]  /*ac0c0*/  LDL.LU R67, [R1+0x268] ;  /* 0x0002680001437983 */ /* 0x000ee80000300800 */
[----:B------:R1:W-:Y:S04]  /*ac0d0*/  @P4 STG.E [R64.64], R238 ;  /* 0x000000ee40004986 */ /* 0x0003e8000c101904 */
[----:B------:R1:W-:Y:S04]  /*ac0e0*/  @P1 STG.E [R234.64], R239 ;  /* 0x000000efea001986 */ /* 0x0003e8000c101904 */
[----:B-1----:R-:W3:Y:S04]  /*ac0f0*/  LDL.LU R238, [R1+0x4a10] ;  /* 0x004a100001ee7983 */ /* 0x002ee80000300800 */
[----:B------:R-:W3:Y:S04]  /*ac100*/  LDL.LU R239, [R1+0x1f8] ;  /* 0x0001f80001ef7983 */ /* 0x000ee80000300800 */
[----:B------:R1:W-:Y:S04]  /*ac110*/  @P5 STG.E [R236.64], R61 ;  /* 0x0000003dec005986 */ /* 0x0003e8000c101904 */
[----:B------:R1:W-:Y:S04]  /*ac120*/  @P6 STG.E [R240.64], R243 ;  /* 0x000000f3f0006986 */ /* 0x0003e8000c101904 */
[----:B-1----:R-:W3:Y:S04]  /*ac130*/  LDL.LU R61, [R1+0x4930] ;  /* 0x00493000013d7983 */ /* 0x002ee80000300800 */
[----:B------:R-:W3:Y:S01]  /*ac140*/  LDL.LU R243, [R1+0xb8] ;  /* 0x0000b80001f37983 */ /* 0x000ee20000300800 */
[----:B------:R-:W-:-:S02]  /*ac150*/  ISETP.LT.AND P2, PT, R47, c[0x0][0x178], !P0 ;  /* 0x00005e002f007a0c */ /* 0x000fc40004741270 */
[----:B------:R-:W-:Y:S01]  /*ac160*/  ISETP.LT.AND P3, PT, R79, c[0x0][0x178], !P0 ;  /* 0x00005e004f007a0c */ /* 0x000fe20004761270 */
[----:B------:R-:W-:-:S04]  /*ac170*/  IMAD.WIDE R64, R60, 0x4, R56 ;  /* 0x000000043c407825 */ /* 0x000fc800078e0238 */
[----:B------:R-:W-:-:S06]  /*ac180*/  IMAD.WIDE R234, R60, 0x4, R58 ;  /* 0x000000043cea7825 */ /* 0x000fcc00078e023a */
[----:B------:R1:W-:Y:S04]  /*ac190*/  @P2 STG.E [R64.64], R244 ;  /* 0x000000f440002986 */ /* 0x0003e8000c101904 */
[----:B-1----:R-:W3:Y:S04]  /*ac1a0*/  LDL.LU R244, [R1+0x7ac] ;  /* 0x0007ac0001f47983 */ /* 0x002ee80000300800 */
[----:B--2---:R1:W-:Y:S04]  /*ac1b0*/  @P3 STG.E [R234.64], R245 ;  /* 0x000000f5ea003986 */ /* 0x0043e8000c101904 */
[----:B-1----:R-:W2:Y:S01]  /*ac1c0*/  LDL.LU R245, [R1+0x75c] ;  /* 0x00075c0001f57983 */ /* 0x002ea20000300800 */
[----:B------:R-:W-:-:S02]  /*ac1d0*/  ISETP.LT.AND P4, PT, R103, c[0x0][0x178], !P0 ;  /* 0x00005e0067007a0c */ /* 0x000fc40004781270 */
[----:B------:R-:W-:Y:S01]  /*ac1e0*/  ISETP.LT.AND P1, PT, R127, c[0x0][0x178], !P0 ;  /* 0x00005e007f007a0c */ /* 0x000fe20004721270 */
[C---:B------:R-:W-:Y:S01]  /*ac1f0*/  IMAD.WIDE R64, R60.reuse, 0x4, R84 ;  /* 0x000000043c407825 */ /* 0x040fe200078e0254 */
[----:B------:R-:W-:Y:S02]  /*ac200*/  ISETP.LT.AND P5, PT, R147, c[0x0][0x178], !P0 ;  /* 0x00005e0093007a0c */ /* 0x000fe400047a1270 */
[----:B------:R-:W-:Y:S01]  /*ac210*/  ISETP.LT.AND P6, PT, R251, c[0x0][0x178], !P0 ;  /* 0x00005e00fb007a0c */ /* 0x000fe200047c1270 */
[----:B------:R-:W-:Y:S01]  /*ac220*/  IMAD.WIDE R234, R60, 0x4, R86 ;  /* 0x000000043cea7825 */ /* 0x000fe200078e0256 */
[----:B------:R-:W-:-:S03]  /*ac230*/  ISETP.LT.AND P2, PT, R250, c[0x0][0x178], !P0 ;  /* 0x00005e00fa007a0c */ /* 0x000fc60004741270 */
[C---:B------:R-:W-:Y:S02]  /*ac240*/  IMAD.WIDE R236, R60.reuse, 0x4, R224 ;  /* 0x000000043cec7825 */ /* 0x040fe400078e02e0 */
[----:B------:R1:W-:Y:S02]  /*ac250*/  @P4 STG.E [R64.64], R242 ;  /* 0x000000f240004986 */ /* 0x0003e4000c101904 */
[----:B------:R-:W-:Y:S02]  /*ac260*/  IMAD.WIDE R240, R60, 0x4, R226 ;  /* 0x000000043cf07825 */ /* 0x000fe400078e02e2 */
[----:B----4-:R4:W-:Y:S01]  /*ac270*/  @P1 STG.E [R234.64], R246 ;  /* 0x000000f6ea001986 */ /* 0x0109e2000c101904 */
[----:B------:R-:W-:Y:S02]  /*ac280*/  ISETP.LT.AND P1, PT, R249, c[0x0][0x178], !P0 ;  /* 0x00005e00f9007a0c */ /* 0x000fe40004721270 */
[----:B------:R-:W-:Y:S01]  /*ac290*/  ISETP.LT.AND P0, PT, R248, c[0x0][0x178], !P0 ;  /* 0x00005e00f8007a0c */ /* 0x000fe20004701270 */
[C---:B-1----:R-:W-:Y:S01]  /*ac2a0*/  IMAD.WIDE R64, R60.reuse, 0x4, R228 ;  /* 0x000000043c407825 */ /* 0x042fe200078e02e4 */
[----:B----4-:R-:W4:Y:S03]  /*ac2b0*/  LDL.LU R246, [R1+0x73c] ;  /* 0x00073c0001f67983 */ /* 0x010f260000300800 */
[C---:B------:R-:W-:Y:S01]  /*ac2c0*/  IMAD.WIDE R234, R60.reuse, 0x4, R232 ;  /* 0x000000043cea7825 */ /* 0x040fe200078e02e8 */
[----:B------:R-:W-:Y:S04]  /*ac2d0*/  @P5 STG.E [R236.64], R247 ;  /* 0x000000f7ec005986 */ /* 0x000fe8000c101904 */
[----:B---3--:R1:W-:Y:S04]  /*ac2e0*/  @P6 STG.E [R240.64], R67 ;  /* 0x00000043f0006986 */ /* 0x0083e8000c101904 */
[----:B-1----:R-:W3:Y:S04]  /*ac2f0*/  LDL.LU R67, [R1+0x70c] ;  /* 0x00070c0001437983 */ /* 0x002ee80000300800 */
[----:B------:R1:W-:Y:S02]  /*ac300*/  @P2 STG.E [R64.64], R239 ;  /* 0x000000ef40002986 */ /* 0x0003e4000c101904 */
[----:B-1----:R-:W-:-:S02]  /*ac310*/  IMAD.WIDE R64, R60, 0x4, R230 ;  /* 0x000000043c407825 */ /* 0x002fc400078e02e6 */
[----:B------:R-:W3:Y:S01]  /*ac320*/  LDL.LU R239, [R1+0x6ec] ;  /* 0x0006ec0001ef7983 */ /* 0x000ee20000300800 */
[----:B------:R-:W-:-:S03]  /*ac330*/  ISETP.GE.AND P3, PT, R61, c[0x0][0x17c], PT ;  /* 0x00005f003d007a0c */ /* 0x000fc60003f66270 */
[----:B------:R-:W3:Y:S01]  /*ac340*/  LDL.LU R247, [R1+0x46c] ;  /* 0x00046c0001f77983 */ /* 0x000ee20000300800 */
[----:B------:R-:W-:-:S03]  /*ac350*/  IADD3 R61, R60, c[0x0][0x198], RZ ;  /* 0x000066003c3d7a10 */ /* 0x000fc60007ffe0ff */
[----:B------:R-:W-:Y:S04]  /*ac360*/  @P1 STG.E [R64.64], R243 ;  /* 0x000000f340001986 */ /* 0x000fe8000c101904 */
[----:B------:R-:W3:Y:S04]  /*ac370*/  LDL.LU R60, [R1+0x51c] ;  /* 0x00051c00013c7983 */ /* 0x000ee80000300800 */
[----:B------:R1:W-:Y:S04]  /*ac380*/  @P0 STG.E [R234.64], R238 ;  /* 0x000000eeea000986 */ /* 0x0003e8000c101904 */
[----:B-1----:R-:W3:Y:S01]  /*ac390*/  LDL.LU R238, [R1+0x6cc] ;  /* 0x0006cc0001ee7983 */ /* 0x002ee20000300800 */
[----:B------:R-:W-:-:S02]  /*ac3a0*/  ISETP.LT.AND P4, PT, R142, c[0x0][0x178], !P3 ;  /* 0x00005e008e007a0c */ /* 0x000fc40005f81270 */
[----:B------:R-:W-:Y:S01]  /*ac3b0*/  ISETP.LT.AND P6, PT, R171, c[0x0][0x178], !P3 ;  /* 0x00005e00ab007a0c */ /* 0x000fe20005fc1270 */
[C---:B------:R-:W-:Y:S01]  /*ac3c0*/  IMAD.WIDE R236, R61.reuse, 0x4, R2 ;  /* 0x000000043dec7825 */ /* 0x040fe200078e0202 */
[----:B------:R-:W3:Y:S03]  /*ac3d0*/  LDL.LU R243, [R1+0x3cc] ;  /* 0x0003cc0001f37983 */ /* 0x000ee60000300800 */
[----:B------:R-:W-:-:S06]  /*ac3e0*/  IMAD.WIDE R240, R61, 0x4, R20 ;  /* 0x000000043df07825 */ /* 0x000fcc00078e0214 */
[----:B------:R-:W-:Y:S04]  /*ac3f0*/  @P4 STG.E [R236.64], R244 ;  /* 0x000000f4ec004986 */ /* 0x000fe8000c101904 */
[----:B--2---:R1:W-:Y:S04]  /*ac400*/  @P6 STG.E [R240.64], R245 ;  /* 0x000000f5f0006986 */ /* 0x0043e8000c101904 */
[----:B-1----:R-:W2:Y:S01]  /*ac410*/  LDL.LU R245, [R1+0x36c] ;  /* 0x00036c0001f57983 */ /* 0x002ea20000300800 */
[----:B------:R-:W-:Y:S02]  /*ac420*/  ISETP.LT.AND P5, PT, R143, c[0x0][0x178], !P3 ;  /* 0x00005e008f007a0c */ /* 0x000fe40005fa1270 */
[----:B------:R-:W-:Y:S01]  /*ac430*/  ISETP.LT.AND P2, PT, R119, c[0x0][0x178], !P3 ;  /* 0x00005e0077007a0c */ /* 0x000fe20005f41270 */
[----:B------:R-:W-:Y:S01]  /*ac440*/  IMAD.WIDE R64, R61, 0x4, R22 ;  /* 0x000000043d407825 */ /* 0x000fe200078e0216 */
[----:B------:R-:W-:Y:S01]  /*ac450*/  ISETP.LT.AND P0, PT, R91, c[0x0][0x178], !P3 ;  /* 0x00005e005b007a0c */ /* 0x000fe20005f01270 */
[----:B------:R-:W2:Y:S01]  /*ac460*/  LDL.LU R242, [R1+0x35c] ;  /* 0x00035c0001f27983 */ /* 0x000ea20000300800 */
[----:B------:R-:W-:Y:S01]  /*ac470*/  ISETP.LT.AND P1, PT, R163, c[0x0][0x178], !P3 ;  /* 0x00005e00a3007a0c */ /* 0x000fe20005f21270 */
[----:B------:R-:W-:-:S02]  /*ac480*/  IMAD.WIDE R234, R61, 0x4, R24 ;  /* 0x000000043dea7825 */ /* 0x000fc400078e0218 */
[----:B------:R-:W2:Y:S04]  /*ac490*/  LDL.LU R244, [R1+0x27c] ;  /* 0x00027c0001f47983 */ /* 0x000ea80000300800 */
[----:B----4-:R1:W-:Y:S02]  /*ac4a0*/  @P5 STG.E [R64.64], R246 ;  /* 0x000000f640005986 */ /* 0x0103e4000c101904 */
[C---:B-1----:R-:W-:Y:S02]  /*ac4b0*/  IMAD.WIDE R64, R61.reuse, 0x4, R26 ;  /* 0x000000043d407825 */ /* 0x042fe400078e021a */
[----:B------:R-:W4:Y:S04]  /*ac4c0*/  LDL.LU R246, [R1+0x26c] ;  /* 0x00026c0001f67983 */ /* 0x000f280000300800 */
[----:B---3--:R1:W-:Y:S02]  /*ac4d0*/  @P2 STG.E [R234.64], R67 ;  /* 0x00000043ea002986 */ /* 0x0083e4000c101904 */
[----:B-1----:R-:W-:-:S02]  /*ac4e0*/  IMAD.WIDE R234, R61, 0x4, R52 ;  /* 0x000000043dea7825 */ /* 0x002fc400078e0234 */
[----:B------:R-:W3:Y:S04]  /*ac4f0*/  LDL.LU R67, [R1+0x1fc] ;  /* 0x0001fc0001437983 */ /* 0x000ee80000300800 */
[----:B------:R1:W-:Y:S04]  /*ac500*/  @P0 STG.E [R64.64], R239 ;  /* 0x000000ef40000986 */ /* 0x0003e8000c101904 */
[----:B-1----:R-:W3:Y:S04]  /*ac510*/  LDL.LU R239, [R1+0x4a0c] ;  /* 0x004a0c0001ef7983 */ /* 0x002ee80000300800 */
[----:B------:R1:W-:Y:S04]  /*ac520*/  @P1 STG.E [R234.64], R238 ;  /* 0x000000eeea001986 */ /* 0x0003e8000c101904 */
[----:B-1----:R-:W3:Y:S01]  /*ac530*/  LDL.LU R238, [R1+0x4934] ;  /* 0x0049340001ee7983 */ /* 0x002ee20000300800 */
[----:B------:R-:W-:-:S02]  /*ac540*/  ISETP.LT.AND P4, PT, R7, c[0x0][0x178], !P3 ;  /* 0x00005e0007007a0c */ /* 0x000fc40005f81270 */
[----:B------:R-:W-:Y:S01]  /*ac550*/  ISETP.LT.AND P6, PT, R47, c[0x0][0x178], !P3 ;  /* 0x00005e002f007a0c */ /* 0x000fe20005fc1270 */
[----:B------:R-:W-:Y:S01]  /*ac560*/  IMAD.WIDE R236, R61, 0x4, R54 ;  /* 0x000000043dec7825 */ /* 0x000fe200078e0236 */
[----:B------:R-:W-:Y:S02]  /*ac570*/  ISETP.LT.AND P5, PT, R79, c[0x0][0x178], !P3 ;  /* 0x00005e004f007a0c */ /* 0x000fe40005fa1270 */
[----:B------:R-:W-:Y:S01]  /*ac580*/  ISETP.LT.AND P2, PT, R103, c[0x0][0x178], !P3 ;  /* 0x00005e0067007a0c */ /* 0x000fe20005f41270 */
[----:B------:R-:W-:-:S06]  /*ac590*/  IMAD.WIDE R240, R61, 0x4, R56 ;  /* 0x000000043df07825 */ /* 0x000fcc00078e0238 */
[----:B------:R-:W-:Y:S01]  /*ac5a0*/  @P4 STG.E [R236.64], R60 ;  /* 0x0000003cec004986 */ /* 0x000fe2000c101904 */
[----:B------:R-:W-:-:S03]  /*ac5b0*/  IMAD.WIDE R64, R61, 0x4, R58 ;  /* 0x000000043d407825 */ /* 0x000fc600078e023a */
[----:B------:R1:W-:Y:S01]  /*ac5c0*/  @P6 STG.E [R240.64], R247 ;  /* 0x000000f7f0006986 */ /* 0x0003e2000c101904 */
[----:B------:R-:W-:-:S03]  /*ac5d0*/  IMAD.WIDE R234, R61, 0x4, R84 ;  /* 0x000000043dea7825 */ /* 0x000fc600078e0254 */
[----:B------:R1:W-:Y:S04]  /*ac5e0*/  @P5 STG.E [R64.64], R243 ;  /* 0x000000f340005986 */ /* 0x0003e8000c101904 */
[----:B-1----:R-:W3:Y:S04]  /*ac5f0*/  LDL.LU R247, [R1+0xbc] ;  /* 0x0000bc0001f77983 */ /* 0x002ee80000300800 */
[----:B------:R-:W3:Y:S04]  /*ac600*/  LDL.LU R60, [R1+0x898] ;  /* 0x00089800013c7983 */ /* 0x000ee80000300800 */
[----:B------:R-:W3:Y:S04]  /*ac610*/  LDL.LU R243, [R1+0x858] ;  /* 0x0008580001f37983 */ /* 0x000ee80000300800 */
[----:B--2---:R1:W-:Y:S04]  /*ac620*/  @P2 STG.E [R234.64], R245 ;  /* 0x000000f5ea002986 */ /* 0x0043e8000c101904 */
[----:B-1----:R-:W2:Y:S01]  /*ac630*/  LDL.LU R245, [R1+0x838] ;  /* 0x0008380001f57983 */ /* 0x002ea20000300800 */
        /* <DEDUP_REMOVED lines=9> */
[----:B------:R1:W-:Y:S04]  /*ac6d0*/  @P1 STG.E [R234.64], R244 ;  /* 0x000000f4ea001986 */ /* 0x0003e8000c101904 */
[----:B----4-:R4:W-:Y:S01]  /*ac6e0*/  @P4 STG.E [R236.64], R246 ;  /* 0x000000f6ec004986 */ /* 0x0109e2000c101904 */
[----:B------:R-:W-:-:S02]  /*ac6f0*/  ISETP.LT.AND P5, PT, R248, c[0x0][0x178], !P3 ;  /* 0x00005e00f8007a0c */ /* 0x000fc40005fa1270 */
[----:B------:R-:W-:Y:S01]  /*ac700*/  ISETP.LT.AND P3, PT, R249, c[0x0][0x178], !P3 ;  /* 0x00005e00f9007a0c */ /* 0x000fe20005f61270 */
[----:B---3--:R3:W-:Y:S01]  /*ac710*/  @P6 STG.E [R240.64], R67 ;  /* 0x00000043f0006986 */ /* 0x0087e2000c101904 */
[----:B-1----:R-:W-:-:S04]  /*ac720*/  IMAD.WIDE R64, R61, 0x4, R230 ;  /* 0x000000043d407825 */ /* 0x002fc800078e02e6 */
[C---:B------:R-:W-:Y:S01]  /*ac730*/  IMAD.WIDE R234, R61.reuse, 0x4, R232 ;  /* 0x000000043dea7825 */ /* 0x040fe200078e02e8 */
[----:B------:R-:W-:-:S05]  /*ac740*/  IADD3 R61, R61, c[0x0][0x198], RZ ;  /* 0x000066003d3d7a10 */ /* 0x000fca0007ffe0ff */
[----:B----4-:R-:W-:Y:S01]  /*ac750*/  IMAD.WIDE R236, R61, 0x4, R22 ;  /* 0x000000043dec7825 */ /* 0x010fe200078e0216 */
[----:B------:R-:W-:Y:S02]  /*ac760*/  ISETP.GE.AND P2, PT, R238, c[0x0][0x17c], PT ;  /* 0x00005f00ee007a0c */ /* 0x000fe40003f46270 */
[----:B------:R-:W4:Y:S04]  /*ac770*/  LDL.LU R238, [R1+0x808] ;  /* 0x0008080001ee7983 */ /* 0x000f280000300800 */
[----:B------:R-:W4:Y:S04]  /*ac780*/  LDL.LU R246, [R1+0x7d8] ;  /* 0x0007d80001f67983 */ /* 0x000f280000300800 */
[----:B---3--:R-:W3:Y:S04]  /*ac790*/  LDL.LU R67, [R1+0x798] ;  /* 0x0007980001437983 */ /* 0x008ee80000300800 */
[----:B------:R-:W3:Y:S01]  /*ac7a0*/  LDL.LU R242, [R1+0x748] ;  /* 0x0007480001f27983 */ /* 0x000ee20000300800 */
[----:B------:R-:W-:-:S02]  /*ac7b0*/  ISETP.LT.AND P0, PT, R142, c[0x0][0x178], !P2 ;  /* 0x00005e008e007a0c */ /* 0x000fc40005701270 */
[----:B------:R-:W-:Y:S01]  /*ac7c0*/  ISETP.LT.AND P1, PT, R171, c[0x0][0x178], !P2 ;  /* 0x00005e00ab007a0c */ /* 0x000fe20005721270 */
[----:B------:R-:W3:Y:S01]  /*ac7d0*/  LDL.LU R244, [R1+0x718] ;  /* 0x0007180001f47983 */ /* 0x000ee20000300800 */
[----:B------:R-:W-:-:S03]  /*ac7e0*/  ISETP.LT.AND P4, PT, R143, c[0x0][0x178], !P2 ;  /* 0x00005e008f007a0c */ /* 0x000fc60005781270 */
[----:B------:R1:W-:Y:S04]  /*ac7f0*/  @P3 STG.E [R64.64], R247 ;  /* 0x000000f740003986 */ /* 0x0003e8000c101904 */
[----:B------:R1:W-:Y:S04]  /*ac800*/  @P5 STG.E [R234.64], R239 ;  /* 0x000000efea005986 */ /* 0x0003e8000c101904 */
[----:B-1----:R-:W3:Y:S01]  /*ac810*/  LDL.LU R247, [R1+0x6f8] ;  /* 0x0006f80001f77983 */ /* 0x002ee20000300800 */
[----:B------:R-:W-:-:S04]  /*ac820*/  IMAD.WIDE R64, R61, 0x4, R2 ;  /* 0x000000043d407825 */ /* 0x000fc800078e0202 */
[----:B------:R-:W-:Y:S01]  /*ac830*/  IMAD.WIDE R234, R61, 0x4, R20 ;  /* 0x000000043dea7825 */ /* 0x000fe200078e0214 */
[----:B------:R1:W-:Y:S04]  /*ac840*/  @P0 STG.E [R64.64], R60 ;  /* 0x0000003c40000986 */ /* 0x0003e8000c101904 */
[----:B------:R1:W-:Y:S04]  /*ac850*/  @P1 STG.E [R234.64], R243 ;  /* 0x000000f3ea001986 */ /* 0x0003e8000c101904 */
[----:B-1----:R-:W3:Y:S04]  /*ac860*/  LDL.LU R60, [R1+0x6d8] ;  /* 0x0006d800013c7983 */ /* 0x002ee80000300800 */
[----:B------:R-:W3:Y:S04]  /*ac870*/  LDL.LU R243, [R1+0x528] ;  /* 0x0005280001f37983 */ /* 0x000ee80000300800 */
[----:B--2---:R1:W-:Y:S04]  /*ac880*/  @P4 STG.E [R236.64], R245 ;  /* 0x000000f5ec004986 */ /* 0x0043e8000c101904 */
[----:B-1----:R-:W2:Y:S01]  /*ac890*/  LDL.LU R245, [R1+0x478] ;  /* 0x0004780001f57983 */ /* 0x002ea20000300800 */
[----:B------:R-:W-:-:S02]  /*ac8a0*/  ISETP.LT.AND P5, PT, R119, c[0x0][0x178], !P2 ;  /* 0x00005e0077007a0c */ /* 0x000fc400057a1270 */
[----:B------:R-:W-:Y:S02]  /*ac8b0*/  ISETP.LT.AND P3, PT, R91, c[0x0][0x178], !P2 ;  /* 0x00005e005b007a0c */ /* 0x000fe40005761270 */
[----:B------:R-:W-:Y:S01]  /*ac8c0*/  ISETP.LT.AND P6, PT, R163, c[0x0][0x178], !P2 ;  /* 0x00005e00a3007a0c */ /* 0x000fe200057c1270 */
[----:B------:R-:W-:Y:S01]  /*ac8d0*/  IMAD.WIDE R64, R61, 0x4, R24 ;  /* 0x000000043d407825 */ /* 0x000fe200078e0218 */
[----:B------:R-:W-:-:S03]  /*ac8e0*/  ISETP.LT.AND P0, PT, R7, c[0x0][0x178], !P2 ;  /* 0x00005e0007007a0c */ /* 0x000fc60005701270 */
[----:B------:R-:W-:-:S04]  /*ac8f0*/  IMAD.WIDE R234, R61, 0x4, R26 ;  /* 0x000000043dea7825 */ /* 0x000fc800078e021a */
[----:B------:R-:W-:Y:S01]  /*ac900*/  IMAD.WIDE R236, R61, 0x4, R52 ;  /* 0x000000043dec7825 */ /* 0x000fe200078e0234 */
[----:B------:R-:W-:Y:S02]  /*ac910*/  ISETP.LT.AND P1, PT, R47, c[0x0][0x178], !P2 ;  /* 0x00005e002f007a0c */ /* 0x000fe40005721270 */
[----:B------:R-:W-:Y:S01]  /*ac920*/  ISETP.LT.AND P4, PT, R79, c[0x0][0x178], !P2 ;  /* 0x00005e004f007a0c */ /* 0x000fe20005781270 */
[----:B----4-:R1:W-:Y:S04]  /*ac930*/  @P5 STG.E [R64.64], R238 ;  /* 0x000000ee40005986 */ /* 0x0103e8000c101904 */
[----:B------:R4:W-:Y:S04]  /*ac940*/  @P3 STG.E [R234.64], R246 ;  /* 0x000000f6ea003986 */ /* 0x0009e8000c101904 */
[----:B---3--:R3:W-:Y:S04]  /*ac950*/  @P6 STG.E [R236.64], R67 ;  /* 0x00000043ec006986 */ /* 0x0087e8000c101904 */
[----:B-1----:R-:W2:Y:S01]  /*ac960*/  LDL.LU R238, [R1+0x4938] ;  /* 0x0049380001ee7983 */ /* 0x002ea20000300800 */
[----:B------:R-:W-:-:S03]  /*ac970*/  IMAD.WIDE R64, R61, 0x4, R54 ;  /* 0x000000043d407825 */ /* 0x000fc600078e0236 */
[----:B----4-:R-:W4:Y:S04]  /*ac980*/  LDL.LU R246, [R1+0x2f8] ;  /* 0x0002f80001f67983 */ /* 0x010f280000300800 */
[----:B---3--:R-:W3:Y:S04]  /*ac990*/  LDL.LU R67, [R1+0x1b8] ;  /* 0x0001b80001437983 */ /* 0x008ee80000300800 */
[----:B------:R1:W-:Y:S04]  /*ac9a0*/  @P0 STG.E [R64.64], R242 ;  /* 0x000000f240000986 */ /* 0x0003e8000c101904 */
[----:B-1----:R-:W3:Y:S01]  /*ac9b0*/  LDL.LU R242, [R1+0x48] ;  /* 0x0000480001f27983 */ /* 0x002ee20000300800 */
[----:B------:R-:W-:Y:S01]  /*ac9c0*/  ISETP.LT.AND P5, PT, R103, c[0x0][0x178], !P2 ;  /* 0x00005e0067007a0c */ /* 0x000fe200057a1270 */
[----:B------:R-:W-:Y:S01]  /*ac9d0*/  IMAD.WIDE R234, R61, 0x4, R56 ;  /* 0x000000043dea7825 */ /* 0x000fe200078e0238 */
[----:B------:R-:W-:-:S02]  /*ac9e0*/  ISETP.LT.AND P3, PT, R127, c[0x0][0x178], !P2 ;  /* 0x00005e007f007a0c */ /* 0x000fc40005761270 */
[----:B------:R-:W-:Y:S01]  /*ac9f0*/  ISETP.LT.AND P6, PT, R147, c[0x0][0x178], !P2 ;  /* 0x00005e0093007a0c */ /* 0x000fe200057c1270 */
[C---:B------:R-:W-:Y:S01]  /*aca00*/  IMAD.WIDE R236, R61.reuse, 0x4, R58 ;  /* 0x000000043dec7825 */ /* 0x040fe200078e023a */
[----:B------:R1:W-:Y:S03]  /*aca10*/  @P1 STG.E [R234.64], R244 ;  /* 0x000000f4ea001986 */ /* 0x0003e6000c101904 */
[C---:B------:R-:W-:Y:S01]  /*aca20*/  IMAD.WIDE R64, R61.reuse, 0x4, R84 ;  /* 0x000000043d407825 */ /* 0x040fe200078e0254 */
[----:B------:R1:W-:Y:S04]  /*aca30*/  @P4 STG.E [R236.64], R247 ;  /* 0x000000f7ec004986 */ /* 0x0003e8000c101904 */
[----:B-1----:R-:W3:Y:S01]  /*aca40*/  LDL.LU R244, [R1+0x89c] ;  /* 0x00089c0001f47983 */ /* 0x002ee20000300800 */
[----:B------:R-:W-:-:S03]  /*aca50*/  IMAD.WIDE R234, R61, 0x4, R86 ;  /* 0x000000043dea7825 */ /* 0x000fc600078e0256 */
[----:B------:R-:W3:Y:S01]  /*aca60*/  LDL.LU R247, [R1+0x85c] ;  /* 0x00085c0001f77983 */ /* 0x000ee20000300800 */
[----:B------:R-:W-:-:S03]  /*aca70*/  IMAD.WIDE R236, R61, 0x4, R224 ;  /* 0x000000043dec7825 */ /* 0x000fc600078e02e0 */
        /* <DEDUP_REMOVED lines=8> */
[----:B------:R-:W-:Y:S01]  /*acb00*/  IMAD.WIDE R234, R61, 0x4, R226 ;  /* 0x000000043dea7825 */ /* 0x000fe200078e02e2 */
[----:B------:R-:W-:-:S03]  /*acb10*/  ISETP.LT.AND P2, PT, R249, c[0x0][0x178], !P2 ;  /* 0x00005e00f9007a0c */ /* 0x000fc60005741270 */
[C---:B------:R-:W-:Y:S01]  /*acb20*/  IMAD.WIDE R64, R61.reuse, 0x4, R228 ;  /* 0x000000043d407825 */ /* 0x040fe200078e02e4 */
[----:B------:R-:W-:-:S05]  /*acb30*/  IADD3 R60, R61, c[0x0][0x198], RZ ;  /* 0x000066003d3c7a10 */ /* 0x000fca0007ffe0ff */
[----:B------:R-:W-:Y:S01]  /*acb40*/  IMAD.WIDE R236, R60, 0x4, R2 ;  /* 0x000000043cec7825 */ /* 0x000fe200078e0202 */
[----:B----4-:R1:W-:Y:S04]  /*acb50*/  @P1 STG.E [R234.64], R246 ;  /* 0x000000f6ea001986 */ /* 0x0103e8000c101904 */
[----:B---3--:R3:W-:Y:S01]  /*acb60*/  @P4 STG.E [R64.64], R67 ;  /* 0x0000004340004986 */ /* 0x0087e2000c101904 */
[----:B-1----:R-:W-:-:S04]  /*acb70*/  IMAD.WIDE R234, R61, 0x4, R232 ;  /* 0x000000043dea7825 */ /* 0x002fc800078e02e8 */
[----:B---3--:R-:W-:Y:S01]  /*acb80*/  IMAD.WIDE R64, R61, 0x4, R230 ;  /* 0x000000043d407825 */ /* 0x008fe200078e02e6 */
[----:B------:R-:W3:Y:S04]  /*acb90*/  LDL.LU R67, [R1+0x7dc] ;  /* 0x0007dc0001437983 */ /* 0x000ee80000300800 */
[----:B------:R-:W4:Y:S04]  /*acba0*/  LDL.LU R240, [R1+0x74c] ;  /* 0x00074c0001f07983 */ /* 0x000f280000300800 */
[----:B------:R-:W-:Y:S04]  /*acbb0*/  @P2 STG.E [R64.64], R242 ;  /* 0x000000f240002986 */ /* 0x000fe8000c101904 */
[----:B------:R-:W4:Y:S04]  /*acbc0*/  LDL.LU R246, [R1+0x71c] ;  /* 0x00071c0001f67983 */ /* 0x000f280000300800 */
[----:B------:R1:W-:Y:S01]  /*acbd0*/  @P3 STG.E [R234.64], R66 ;  /* 0x00000042ea003986 */ /* 0x0003e2000c101904 */
[----:B------:R-:W-:-:S03]  /*acbe0*/  ISETP.GE.AND P0, PT, R238, c[0x0][0x17c], PT ;  /* 0x00005f00ee007a0c */ /* 0x000fc60003f06270 */
[----:B-1----:R-:W4:Y:S01]  /*acbf0*/  LDL.LU R66, [R1+0x79c] ;  /* 0x00079c0001427983 */ /* 0x002f220000300800 */
[----:B------:R-:W-:Y:S02]  /*acc00*/  ISETP.LT.AND P5, PT, R142, c[0x0][0x178], !P0 ;  /* 0x00005e008e007a0c */ /* 0x000fe400047a1270 */
[----:B------:R-:W-:Y:S01]  /*acc10*/  ISETP.LT.AND P6, PT, R171, c[0x0][0x178], !P0 ;  /* 0x00005e00ab007a0c */ /* 0x000fe200047c1270 */
[C---:B------:R-:W-:Y:S01]  /*acc20*/  IMAD.WIDE R238, R60.reuse, 0x4, R20 ;  /* 0x000000043cee7825 */ /* 0x040fe200078e0214 */
[----:B------:R-:W-:Y:S02]  /*acc30*/  ISETP.LT.AND P1, PT, R143, c[0x0][0x178], !P0 ;  /* 0x00005e008f007a0c */ /* 0x000fe40004721270 */
[----:B------:R-:W-:Y:S01]  /*acc40*/  ISETP.LT.AND P4, PT, R119, c[0x0][0x178], !P0 ;  /* 0x00005e0077007a0c */ /* 0x000fe20004781270 */
[----:B------:R-:W-:-:S06]  /*acc50*/  IMAD.WIDE R64, R60, 0x4, R22 ;  /* 0x000000043c407825 */ /* 0x000fcc00078e0216 */
[----:B------:R1:W-:Y:S01]  /*acc60*/  @P5 STG.E [R236.64], R244 ;  /* 0x000000f4ec005986 */ /* 0x0003e2000c101904 */
[----:B------:R-:W-:-:S03]  /*acc70*/  IMAD.WIDE R234, R60, 0x4, R24 ;  /* 0x000000043cea7825 */ /* 0x000fc600078e0218 */
[----:B------:R1:W-:Y:S04]  /*acc80*/  @P6 STG.E [R238.64], R247 ;  /* 0x000000f7ee006986 */ /* 0x0003e8000c101904 */
[----:B-1----:R-:W4:Y:S04]  /*acc90*/  LDL.LU R244, [R1+0x6fc] ;  /* 0x0006fc0001f47983 */ /* 0x002f280000300800 */
[----:B------:R-:W4:Y:S04]  /*acca0*/  LDL.LU R247, [R1+0x6dc] ;  /* 0x0006dc0001f77983 */ /* 0x000f280000300800 */
[----:B------:R-:W4:Y:S04]  /*accb0*/  LDL.LU R61, [R1+0x493c] ;  /* 0x00493c00013d7983 */ /* 0x000f280000300800 */
[----:B------:R-:W4:Y:S04]  /*accc0*/  LDL.LU R241, [R1+0x52c] ;  /* 0x00052c0001f17983 */ /* 0x000f280000300800 */
[----:B------:R1:W-:Y:S04]  /*accd0*/  @P1 STG.E [R64.64], R243 ;  /* 0x000000f340001986 */ /* 0x0003e8000c101904 */
[----:B------:R-:W4:Y:S04]  /*acce0*/  LDL.LU R242, [R1+0x47c] ;  /* 0x00047c0001f27983 */ /* 0x000f280000300800 */
[----:B-1----:R-:W4:Y:S04]  /*accf0*/  LDL.LU R243, [R1+0x2fc] ;  /* 0x0002fc0001f37983 */ /* 0x002f280000300800 */
        /* <DEDUP_REMOVED lines=8> */
[----:B------:R-:W-:-:S04]  /*acd80*/  IMAD.WIDE R236, R60, 0x4, R54 ;  /* 0x000000043cec7825 */ /* 0x000fc800078e0236 */
[C---:B------:R-:W-:Y:S01]  /*acd90*/  IMAD.WIDE R238, R60.reuse, 0x4, R56 ;  /* 0x000000043cee7825 */ /* 0x040fe200078e0238 */
[----:B------:R-:W-:Y:S02]  /*acda0*/  ISETP.LT.AND P1, PT, R79, c[0x0][0x178], !P0 ;  /* 0x00005e004f007a0c */ /* 0x000fe40004721270 */
[----:B------:R-:W-:Y:S01]  /*acdb0*/  ISETP.LT.AND P4, PT, R103, c[0x0][0x178], !P0 ;  /* 0x00005e0067007a0c */ /* 0x000fe20004781270 */
[----:B---3--:R1:W-:Y:S04]  /*acdc0*/  @P3 STG.E [R64.64], R67 ;  /* 0x0000004340003986 */ /* 0x0083e8000c101904 */
[----:B-1----:R-:W3:Y:S04]  /*acdd0*/  LDL.LU R67, [R1+0x4a08] ;  /* 0x004a080001437983 */ /* 0x002ee80000300800 */
[----:B----4-:R-:W-:Y:S04]  /*acde0*/  @P2 STG.E [R234.64], R66 ;  /* 0x00000042ea002986 */ /* 0x010fe8000c101904 */
[----:B------:R-:W-:Y:S04]  /*acdf0*/  @P5 STG.E [R236.64], R240 ;  /* 0x000000f0ec005986 */ /* 0x000fe8000c101904 */
[----:B------:R1:W-:Y:S04]  /*ace00*/  @P6 STG.E [R238.64], R246 ;  /* 0x000000f6ee006986 */ /* 0x0003e8000c101904 */
[----:B-1----:R-:W4:Y:S01]  /*ace10*/  LDL.LU R246, [R1+0x4c] ;  /* 0x00004c0001f67983 */ /* 0x002f220000300800 */
[----:B------:R-:W-:Y:S01]  /*ace20*/  ISETP.LT.AND P3, PT, R127, c[0x0][0x178], !P0 ;  /* 0x00005e007f007a0c */ /* 0x000fe20004761270 */
[----:B------:R-:W-:Y:S01]  /*ace30*/  IMAD.WIDE R64, R60, 0x4, R58 ;  /* 0x000000043c407825 */ /* 0x000fe200078e023a */
[----:B------:R-:W-:-:S02]  /*ace40*/  ISETP.LT.AND P2, PT, R147, c[0x0][0x178], !P0 ;  /* 0x00005e0093007a0c */ /* 0x000fc40004741270 */
[----:B------:R-:W-:Y:S01]  /*ace50*/  ISETP.LT.AND P5, PT, R251, c[0x0][0x178], !P0 ;  /* 0x00005e00fb007a0c */ /* 0x000fe200047a1270 */
[----:B------:R-:W-:Y:S01]  /*ace60*/  IMAD.WIDE R234, R60, 0x4, R84 ;  /* 0x000000043cea7825 */ /* 0x000fe200078e0254 */
[----:B------:R-:W-:Y:S01]  /*ace70*/  ISETP.LT.AND P6, PT, R250, c[0x0][0x178], !P0 ;  /* 0x00005e00fa007a0c */ /* 0x000fe200047c1270 */
[----:B------:R1:W-:Y:S02]  /*ace80*/  @P1 STG.E [R64.64], R244 ;  /* 0x000000f440001986 */ /* 0x0003e4000c101904 */
[C---:B------:R-:W-:Y:S02]  /*ace90*/  IMAD.WIDE R236, R60.reuse, 0x4, R226 ;  /* 0x000000043cec7825 */ /* 0x040fe400078e02e2 */
[----:B------:R1:W-:Y:S02]  /*acea0*/  @P4 STG.E [R234.64], R247 ;  /* 0x000000f7ea004986 */ /* 0x0003e4000c101904 */
[----:B------:R-:W-:Y:S01]  /*aceb0*/  IMAD.WIDE R238, R60, 0x4, R228 ;  /* 0x000000043cee7825 */ /* 0x000fe200078e02e4 */
[----:B------:R-:W-:-:S02]  /*acec0*/  ISETP.GE.AND P1, PT, R61, c[0x0][0x17c], PT ;  /* 0x00005f003d007a0c */ /* 0x000fc40003f26270 */
[----:B------:R-:W3:Y:S01]  /*aced0*/  LDL.LU R61, [R1+0x918] ;  /* 0x00091800013d7983 */ /* 0x000ee20000300800 */
[----:B-1----:R-:W-:-:S03]  /*acee0*/  IMAD.WIDE R64, R60, 0x4, R86 ;  /* 0x000000043c407825 */ /* 0x002fc600078e0256 */
[----:B------:R-:W3:Y:S01]  /*acef0*/  LDL.LU R244, [R1+0x8f8] ;  /* 0x0008f80001f47983 */ /* 0x000ee20000300800 */
[----:B------:R-:W-:-:S03]  /*acf00*/  IMAD.WIDE R234, R60, 0x4, R224 ;  /* 0x000000043cea7825 */ /* 0x000fc600078e02e0 */
[----:B------:R-:W-:Y:S04]  /*acf10*/  @P3 STG.E [R64.64], R241 ;  /* 0x000000f140003986 */ /* 0x000fe8000c101904 */
[----:B------:R-:W-:Y:S04]  /*acf20*/  @P2 STG.E [R234.64], R242 ;  /* 0x000000f2ea002986 */ /* 0x000fe8000c101904 */
[----:B------:R-:W3:Y:S04]  /*acf30*/  LDL.LU R247, [R1+0x8d8] ;  /* 0x0008d80001f77983 */ /* 0x000ee80000300800 */
[----:B------:R-:W-:Y:S04]  /*acf40*/  @P5 STG.E [R236.64], R243 ;  /* 0x000000f3ec005986 */ /* 0x000fe8000c101904 */
[----:B--2---:R1:W-:Y:S04]  /*acf50*/  @P6 STG.E [R238.64], R245 ;  /* 0x000000f5ee006986 */ /* 0x0043e8000c101904 */
[----:B-1----:R-:W2:Y:S04]  /*acf60*/  LDL.LU R239, [R1+0x938] ;  /* 0x0009380001ef7983 */ /* 0x002ea80000300800 */
[----:B------:R-:W2:Y:S04]  /*acf70*/  LDL.LU R240, [R1+0x8a8] ;  /* 0x0008a80001f07983 */ /* 0x000ea80000300800 */
[----:B------:R-:W2:Y:S01]  /*acf80*/  LDL.LU R245, [R1+0x878] ;  /* 0x0008780001f57983 */ /* 0x000ea20000300800 */
[----:B------:R-:W-:Y:S01]  /*acf90*/  ISETP.LT.AND P4, PT, R249, c[0x0][0x178], !P0 ;  /* 0x00005e00f9007a0c */ /* 0x000fe20004781270 */
[----:B------:R-:W-:-:S02]  /*acfa0*/  IMAD.WIDE R234, R60, 0x4, R230 ;  /* 0x000000043cea7825 */ /* 0x000fc400078e02e6 */
[----:B------:R-:W2:Y:S04]  /*acfb0*/  LDL.LU R241, [R1+0x868] ;  /* 0x0008680001f17983 */ /* 0x000ea80000300800 */
[----:B------:R-:W2:Y:S04]  /*acfc0*/  LDL.LU R242, [R1+0x828] ;  /* 0x0008280001f27983 */ /* 0x000ea80000300800 */
[----:B------:R-:W2:Y:S01]  /*acfd0*/  LDL.LU R243, [R1+0x7f8] ;  /* 0x0007f80001f37983 */ /* 0x000ea20000300800 */
[----:B------:R-:W-:Y:S02]  /*acfe0*/  ISETP.LT.AND P0, PT, R248, c[0x0][0x178], !P0 ;  /* 0x00005e00f8007a0c */ /* 0x000fe40004701270 */
[----:B------:R-:W-:Y:S01]  /*acff0*/  ISETP.LT.AND P3, PT, R142, c[0x0][0x178], !P1 ;  /* 0x00005e008e007a0c */ /* 0x000fe20004f61270 */
[----:B------:R-:W-:Y:S01]  /*ad000*/  IMAD.WIDE R64, R60, 0x4, R232 ;  /* 0x000000043c407825 */ /* 0x000fe200078e02e8 */
[----:B------:R-:W-:-:S02]  /*ad010*/  ISETP.LT.AND P5, PT, R171, c[0x0][0x178], !P1 ;  /* 0x00005e00ab007a0c */ /* 0x000fc40004fa1270 */
[----:B------:R-:W-:Y:S02]  /*ad020*/  ISETP.LT.AND P6, PT, R143, c[0x0][0x178], !P1 ;  /* 0x00005e008f007a0c */ /* 0x000fe40004fc1270 */
[----:B------:R-:W-:Y:S02]  /*ad030*/  ISETP.LT.AND P2, PT, R119, c[0x0][0x178], !P1 ;  /* 0x00005e0077007a0c */ /* 0x000fe40004f41270 */
[----:B------:R-:W-:-:S05]  /*ad040*/  IADD3 R60, R60, c[0x0][0x198], RZ ;  /* 0x000066003c3c7a10 */ /* 0x000fca0007ffe0ff */
[C---:B------:R-:W-:Y:S01]  /*ad050*/  IMAD.WIDE R236, R60.reuse, 0x4, R24 ;  /* 0x000000043cec7825 */ /* 0x040fe200078e0218 */
[----:B----4-:R1:W-:Y:S04]  /*ad060*/  @P4 STG.E [R234.64], R246 ;  /* 0x000000f6ea004986 */ /* 0x0103e8000c101904 */
[----:B-1----:R-:W4:Y:S01]  /*ad070*/  LDL.LU R246, [R1+0x7b8] ;  /* 0x0007b80001f67983 */ /* 0x002f220000300800 */
[----:B------:R-:W-:-:S03]  /*ad080*/  IMAD.WIDE R234, R60, 0x4, R22 ;  /* 0x000000043cea7825 */ /* 0x000fc600078e0216 */
[----:B---3--:R1:W-:Y:S04]  /*ad090*/  @P0 STG.E [R64.64], R67 ;  /* 0x0000004340000986 */ /* 0x0083e8000c101904 */
[----:B------:R-:W3:Y:S01]  /*ad0a0*/  LDL.LU R238, [R1+0x4940] ;  /* 0x0049400001ee7983 */ /* 0x000ee20000300800 */
[----:B-1----:R-:W-:-:S04]  /*ad0b0*/  IMAD.WIDE R64, R60, 0x4, R2 ;  /* 0x000000043c407825 */ /* 0x002fc800078e0202 */
[----:B------:R-:W-:Y:S01]  /*ad0c0*/  IMAD.WIDE R66, R60, 0x4, R20 ;  /* 0x000000043c427825 */ /* 0x000fe200078e0214 */
[----:B--2---:R-:W-:Y:S04]  /*ad0d0*/  @P3 STG.E [R64.64], R239 ;  /* 0x000000ef40003986 */ /* 0x004fe8000c101904 */
[----:B------:R-:W-:Y:S04]  /*ad0e0*/  @P5 STG.E [R66.64], R61 ;  /* 0x0000003d42005986 */ /* 0x000fe8000c101904 */
[----:B------:R1:W-:Y:S04]  /*ad0f0*/  @P6 STG.E [R234.64], R244 ;  /* 0x000000f4ea006986 */ /* 0x0003e8000c101904 */
[----:B------:R2:W-:Y:S04]  /*ad100*/  @P2 STG.E [R236.64], R247 ;  /* 0x000000f7ec002986 */ /* 0x0005e8000c101904 */
[----:B-1----:R-:W3:Y:S04]  /*ad110*/  LDL.LU R244, [R1+0x778] ;  /* 0x0007780001f47983 */ /* 0x002ee80000300800 */
[----:B--2---:R-:W2:Y:S01]  /*ad120*/  LDL.LU R247, [R1+0x768] ;  /* 0x0007680001f77983 */ /* 0x004ea20000300800 */
[----:B------:R-:W-:-:S02]  /*ad130*/  ISETP.LT.AND P4, PT, R91, c[0x0][0x178], !P1 ;  /* 0x00005e005b007a0c */ /* 0x000fc40004f81270 */
[----:B------:R-:W-:Y:S01]  /*ad140*/  ISETP.LT.AND P0, PT, R163, c[0x0][0x178], !P1 ;  /* 0x00005e00a3007a0c */ /* 0x000fe20004f01270 */
[C---:B------:R-:W-:Y:S01]  /*ad150*/  IMAD.WIDE R64, R60.reuse, 0x4, R26 ;  /* 0x000000043c407825 */ /* 0x040fe200078e021a */
[----:B------:R-:W2:Y:S03]  /*ad160*/  LDL.LU R61, [R1+0x728] ;  /* 0x00072800013d7983 */ /* 0x000ea60000300800 */
[----:B------:R-:W-:-:S06]  /*ad170*/  IMAD.WIDE R66, R60, 0x4, R52 ;  /* 0x000000043c427825 */ /* 0x000fcc00078e0234 */
[----:B------:R1:W-:Y:S04]  /*ad180*/  @P4 STG.E [R64.64], R240 ;  /* 0x000000f040004986 */ /* 0x0003e8000c101904 */
[----:B------:R1:W-:Y:S04]  /*ad190*/  @P0 STG.E [R66.64], R245 ;  /* 0x000000f542000986 */ /* 0x0003e8000c101904 */
[----:B-1----:R-:W2:Y:S04]  /*ad1a0*/  LDL.LU R240, [R1+0xc8] ;  /* 0x0000c80001f07983 */ /* 0x002ea80000300800 */
[----:B------:R-:W2:Y:S01]  /*ad1b0*/  LDL.LU R245, [R1+0x38] ;  /* 0x0000380001f57983 */ /* 0x000ea20000300800 */
        /* <DEDUP_REMOVED lines=9> */
[----:B------:R1:W-:Y:S04]  /*ad250*/  @P3 STG.E [R66.64], R242 ;  /* 0x000000f242003986 */ /* 0x0003e8000c101904 */
[----:B------:R-:W-:Y:S04]  /*ad260*/  @P5 STG.E [R234.64], R243 ;  /* 0x000000f3ea005986 */ /* 0x000fe8000c101904 */
[----:B-1----:R-:W2:Y:S01]  /*ad270*/  LDL.LU R242, [R1+0x93c] ;  /* 0x00093c0001f27983 */ /* 0x002ea20000300800 */
[----:B------:R-:W-:-:S02]  /*ad280*/  ISETP.LT.AND P4, PT, R127, c[0x0][0x178], !P1 ;  /* 0x00005e007f007a0c */ /* 0x000fc40004f81270 */
[----:B------:R-:W-:Y:S01]  /*ad290*/  ISETP.LT.AND P0, PT, R147, c[0x0][0x178], !P1 ;  /* 0x00005e0093007a0c */ /* 0x000fe20004f01270 */
[----:B------:R-:W-:-:S04]  /*ad2a0*/  IMAD.WIDE R64, R60, 0x4, R86 ;  /* 0x000000043c407825 */ /* 0x000fc800078e0256 */
[----:B------:R-:W-:Y:S01]  /*ad2b0*/  IMAD.WIDE R66, R60, 0x4, R224 ;  /* 0x000000043c427825 */ /* 0x000fe200078e02e0 */
[----:B----4-:R1:W-:Y:S04]  /*ad2c0*/  @P6 STG.E [R236.64], R246 ;  /* 0x000000f6ec006986 */ /* 0x0103e8000c101904 */
[----:B-1----:R-:W4:Y:S04]  /*ad2d0*/  LDL.LU R246, [R1+0x91c] ;  /* 0x00091c0001f67983 */ /* 0x002f280000300800 */
[----:B------:R-:W4:Y:S04]  /*ad2e0*/  LDL.LU R241, [R1+0x8fc] ;  /* 0x0008fc0001f17983 */ /* 0x000f280000300800 */
[----:B------:R-:W4:Y:S04]  /*ad2f0*/  LDL.LU R243, [R1+0x8dc] ;  /* 0x0008dc0001f37983 */ /* 0x000f280000300800 */
[----:B---3--:R1:W-:Y:S04]  /*ad300*/  @P4 STG.E [R64.64], R244 ;  /* 0x000000f440004986 */ /* 0x0083e8000c101904 */
[----:B--2---:R2:W-:Y:S04]  /*ad310*/  @P0 STG.E [R66.64], R247 ;  /* 0x000000f742000986 */ /* 0x0045e8000c101904 */
[----:B-1----:R-:W3:Y:S04]  /*ad320*/  LDL.LU R244, [R1+0x8ac] ;  /* 0x0008ac0001f47983 */ /* 0x002ee80000300800 */
[----:B--2---:R-:W2:Y:S01]  /*ad330*/  LDL.LU R247, [R1+0x87c] ;  /* 0x00087c0001f77983 */ /* 0x004ea20000300800 */
[----:B------:R-:W-:-:S02]  /*ad340*/  ISETP.LT.AND P3, PT, R251, c[0x0][0x178], !P1 ;  /* 0x00005e00fb007a0c */ /* 0x000fc40004f61270 */
[----:B------:R-:W-:Y:S02]  /*ad350*/  ISETP.LT.AND P5, PT, R250, c[0x0][0x178], !P1 ;  /* 0x00005e00fa007a0c */ /* 0x000fe40004fa1270 */
[----:B------:R-:W-:Y:S01]  /*ad360*/  ISETP.LT.AND P6, PT, R249, c[0x0][0x178], !P1 ;  /* 0x00005e00f9007a0c */ /* 0x000fe20004fc1270 */
[----:B------:R-:W-:-:S04]  /*ad370*/  IMAD.WIDE R236, R60, 0x4, R226 ;  /* 0x000000043cec7825 */ /* 0x000fc800078e02e2 */
[----:B------:R-:W-:-:S04]  /*ad380*/  IMAD.WIDE R64, R60, 0x4, R228 ;  /* 0x000000043c407825 */ /* 0x000fc800078e02e4 */
[----:B------:R-:W-:Y:S01]  /*ad390*/  IMAD.WIDE R66, R60, 0x4, R230 ;  /* 0x000000043c427825 */ /* 0x000fe200078e02e6 */
[----:B------:R1:W-:Y:S04]  /*ad3a0*/  @P3 STG.E [R236.64], R61 ;  /* 0x0000003dec003986 */ /* 0x0003e8000c101904 */
[----:B------:R1:W-:Y:S04]  /*ad3b0*/  @P5 STG.E [R64.64], R240 ;  /* 0x000000f040005986 */ /* 0x0003e8000c101904 */
[----:B------:R1:W-:Y:S04]  /*ad3c0*/  @P6 STG.E [R66.64], R245 ;  /* 0x000000f542006986 */ /* 0x0003e8000c101904 */
[----:B-1----:R-:W2:Y:S04]  /*ad3d0*/  LDL.LU R61, [R1+0x86c] ;  /* 0x00086c00013d7983 */ /* 0x002ea80000300800 */
[----:B------:R-:W2:Y:S04]  /*ad3e0*/  LDL.LU R240, [R1+0x82c] ;  /* 0x00082c0001f07983 */ /* 0x000ea80000300800 */
[----:B------:R-:W2:Y:S01]  /*ad3f0*/  LDL.LU R245, [R1+0x7fc] ;  /* 0x0007fc0001f57983 */ /* 0x000ea20000300800 */
[----:B------:R-:W-:-:S02]  /*ad400*/  ISETP.GE.AND P2, PT, R238, c[0x0][0x17c], PT ;  /* 0x00005f00ee007a0c */ /* 0x000fc40003f46270 */
[----:B------:R-:W-:Y:S02]  /*ad410*/  ISETP.LT.AND P1, PT, R248, c[0x0][0x178], !P1 ;  /* 0x00005e00f8007a0c */ /* 0x000fe40004f21270 */
[----:B------:R-:W-:Y:S01]  /*ad420*/  ISETP.LT.AND P4, PT, R142, c[0x0][0x178], !P2 ;  /* 0x00005e008e007a0c */ /* 0x000fe20005781270 */
[C---:B------:R-:W-:Y:S01]  /*ad430*/  IMAD.WIDE R234, R60.reuse, 0x4, R232 ;  /* 0x000000043cea7825 */ /* 0x040fe200078e02e8 */
[----:B------:R-:W-:Y:S02]  /*ad440*/  ISETP.LT.AND P0, PT, R171, c[0x0][0x178], !P2 ;  /* 0x00005e00ab007a0c */ /* 0x000fe40005701270 */
[----:B------:R-:W-:-:S05]  /*ad450*/  IADD3 R60, R60, c[0x0][0x198], RZ ;  /* 0x000066003c3c7a10 */ /* 0x000fca0007ffe0ff */
[----:B------:R-:W-:-:S04]  /*ad460*/  IMAD.WIDE R64, R60, 0x4, R2 ;  /* 0x000000043c407825 */ /* 0x000fc800078e0202 */
[----:B------:R-:W-:Y:S01]  /*ad470*/  IMAD.WIDE R66, R60, 0x4, R20 ;  /* 0x000000043c427825 */ /* 0x000fe200078e0214 */
        /* <DEDUP_REMOVED lines=11> */
[----:B----4-:R1:W-:Y:S04]  /*ad530*/  @P0 STG.E [R66.64], R246 ;  /* 0x000000f642000986 */ /* 0x0103e8000c101904 */
[----:B-1----:R-:W4:Y:S01]  /*ad540*/  LDL.LU R246, [R1+0x77c] ;  /* 0x00077c0001f67983 */ /* 0x002f220000300800 */
[----:B------:R-:W-:-:S03]  /*ad550*/  IMAD.WIDE R66, R60, 0x4, R24 ;  /* 0x000000043c427825 */ /* 0x000fc600078e0218 */
[----:B------:R1:W-:Y:S04]  /*ad560*/  @P6 STG.E [R64.64], R241 ;  /* 0x000000f140006986 */ /* 0x0003e8000c101904 */
[----:B------:R1:W-:Y:S04]  /*ad570*/  @P1 STG.E [R66.64], R243 ;  /* 0x000000f342001986 */ /* 0x0003e8000c101904 */
[----:B-1----:R-:W4:Y:S04]  /*ad580*/  LDL.LU R241, [R1+0x76c] ;  /* 0x00076c0001f17983 */ /* 0x002f280000300800 */
        /* <DEDUP_REMOVED lines=11> */
[----:B------:R-:W-:Y:S04]  /*ad640*/  @P4 STG.E [R64.64], R61 ;  /* 0x0000003d40004986 */ /* 0x000fe8000c101904 */
[----:B------:R-:W-:Y:S04]  /*ad650*/  @P0 STG.E [R66.64], R240 ;  /* 0x000000f042000986 */ /* 0x000fe8000c101904 */
[----:B------:R1:W-:Y:S04]  /*ad660*/  @P6 STG.E [R234.64], R245 ;  /* 0x000000f5ea006986 */ /* 0x0003e8000c101904 */
[----:B-1----:R-:W2:Y:S01]  /*ad670*/  LDL.LU R245, [R1+0x988] ;  /* 0x0009880001f57983 */ /* 0x002ea20000300800 */
[----:B------:R-:W-:-:S02]  /*ad680*/  ISETP.LT.AND P5, PT, R103, c[0x0][0x178], !P2 ;  /* 0x00005e0067007a0c */ /* 0x000fc400057a1270 */
[----:B------:R-:W-:Y:S01]  /*ad690*/  ISETP.LT.AND P3, PT, R127, c[0x0][0x178], !P2 ;  /* 0x00005e007f007a0c */ /* 0x000fe20005761270 */
[C---:B------:R-:W-:Y:S01]  /*ad6a0*/  IMAD.WIDE R64, R60.reuse, 0x4, R84 ;  /* 0x000000043c407825 */ /* 0x040fe200078e0254 */
[----:B------:R-:W2:Y:S03]  /*ad6b0*/  LDL.LU R239, [R1+0x978] ;  /* 0x0009780001ef7983 */ /* 0x000ea60000300800 */
[----:B------:R-:W-:Y:S01]  /*ad6c0*/  IMAD.WIDE R66, R60, 0x4, R86 ;  /* 0x000000043c427825 */ /* 0x000fe200078e0256 */
[----:B------:R-:W2:Y:S05]  /*ad6d0*/  LDL.LU R240, [R1+0x968] ;  /* 0x0009680001f07983 */ /* 0x000eaa0000300800 */
[----:B------:R1:W-:Y:S04]  /*ad6e0*/  @P5 STG.E [R64.64], R242 ;  /* 0x000000f240005986 */ /* 0x0003e8000c101904 */
        /* <DEDUP_REMOVED lines=11> */
[----:B------:R-:W-:Y:S04]  /*ad7a0*/  @P4 STG.E [R64.64], R241 ;  /* 0x000000f140004986 */ /* 0x000fe8000c101904 */
[----:B------:R-:W-:Y:S04]  /*ad7b0*/  @P0 STG.E [R66.64], R243 ;  /* 0x000000f342000986 */ /* 0x000fe8000c101904 */
[----:B---3--:R1:W-:Y:S04]  /*ad7c0*/  @P5 STG.E [R234.64], R244 ;  /* 0x000000f4ea005986 */ /* 0x0083e8000c101904 */
[----:B--2---:R2:W-:Y:S04]  /*ad7d0*/  @P6 STG.E [R236.64], R247 ;  /* 0x000000f7ec006986 */ /* 0x0045e8000c101904 */
[----:B-1----:R-:W3:Y:S04]  /*ad7e0*/  LDL.LU R244, [R1+0x928] ;  /* 0x0009280001f47983 */ /* 0x002ee80000300800 */
[----:B--2---:R-:W2:Y:S01]  /*ad7f0*/  LDL.LU R247, [R1+0x908] ;  /* 0x0009080001f77983 */ /* 0x004ea20000300800 */
[----:B------:R-:W-:-:S02]  /*ad800*/  ISETP.GE.AND P1, PT, R62, c[0x0][0x17c], PT ;  /* 0x00005f003e007a0c */ /* 0x000fc40003f26270 */
[----:B------:R-:W-:Y:S02]  /*ad810*/  ISETP.LT.AND P2, PT, R248, c[0x0][0x178], !P2 ;  /* 0x00005e00f8007a0c */ /* 0x000fe40005741270 */
[C---:B------:R-:W-:Y:S01]  /*ad820*/  IADD3 R61, R60.reuse, c[0x0][0x198], RZ ;  /* 0x000066003c3d7a10 */ /* 0x040fe20007ffe0ff */
[----:B------:R-:W-:Y:S01]  /*ad830*/  IMAD.WIDE R64, R60, 0x4, R232 ;  /* 0x000000043c407825 */ /* 0x000fe200078e02e8 */
[----:B------:R-:W-:Y:S01]  /*ad840*/  ISETP.LT.AND P3, PT, R142, c[0x0][0x178], !P1 ;  /* 0x00005e008e007a0c */ /* 0x000fe20004f61270 */
[----:B------:R-:W2:Y:S02]  /*ad850*/  LDL.LU R238, [R1+0x8e8] ;  /* 0x0008e80001ee7983 */ /* 0x000ea40000300800 */
[----:B------:R-:W-:Y:S02]  /*ad860*/  IMAD.WIDE R66, R61, 0x4, R2 ;  /* 0x000000043d427825 */ /* 0x000fe400078e0202 */
[----:B------:R-:W2:Y:S04]  /*ad870*/  LDL.LU R241, [R1+0x8c8] ;  /* 0x0008c80001f17983 */ /* 0x000ea80000300800 */
[----:B------:R-:W-:Y:S04]  /*ad880*/  @P2 STG.E [R64.64], R63 ;  /* 0x0000003f40002986 */ /* 0x000fe8000c101904 */
[----:B------:R-:W2:Y:S04]  /*ad890*/  LDL.LU R243, [R1+0x8b8] ;  /* 0x0008b80001f37983 */ /* 0x000ea80000300800 */
[----:B------:R1:W-:Y:S04]  /*ad8a0*/  @P3 STG.E [R66.64], R245 ;  /* 0x000000f542003986 */ /* 0x0003e8000c101904 */
[----:B-1----:R-:W2:Y:S01]  /*ad8b0*/  LDL.LU R245, [R1+0x888] ;  /* 0x0008880001f57983 */ /* 0x002ea20000300800 */
[----:B------:R-:W-:-:S02]  /*ad8c0*/  ISETP.LT.AND P0, PT, R171, c[0x0][0x178], !P1 ;  /* 0x00005e00ab007a0c */ /* 0x000fc40004f01270 */
[----:B------:R-:W-:Y:S02]  /*ad8d0*/  ISETP.LT.AND P4, PT, R143, c[0x0][0x178], !P1 ;  /* 0x00005e008f007a0c */ /* 0x000fe40004f81270 */
[----:B------:R-:W-:Y:S02]  /*ad8e0*/  ISETP.LT.AND P5, PT, R119, c[0x0][0x178], !P1 ;  /* 0x00005e0077007a0c */ /* 0x000fe40004fa1270 */
[----:B------:R-:W-:Y:S01]  /*ad8f0*/  ISETP.LT.AND P6, PT, R91, c[0x0][0x178], !P1 ;  /* 0x00005e005b007a0c */ /* 0x000fe20004fc1270 */
[C---:B------:R-:W-:Y:S01]  /*ad900*/  IMAD.WIDE R62, R61.reuse, 0x4, R20 ;  /* 0x000000043d3e7825 */ /* 0x040fe200078e0214 */
[----:B------:R-:W2:Y:S03]  /*ad910*/  LDL.LU R60, [R1+0x4948] ;  /* 0x00494800013c7983 */ /* 0x000ea60000300800 */
[----:B------:R-:W-:-:S04]  /*ad920*/  IMAD.WIDE R64, R61, 0x4, R22 ;  /* 0x000000043d407825 */ /* 0x000fc800078e0216 */
[C---:B------:R-:W-:Y:S01]  /*ad930*/  IMAD.WIDE R66, R61.reuse, 0x4, R24 ;  /* 0x000000043d427825 */ /* 0x040fe200078e0218 */
[----:B------:R-:W-:Y:S03]  /*ad940*/  @P0 STG.E [R62.64], R239 ;  /* 0x000000ef3e000986 */ /* 0x000fe6000c101904 */
[----:B------:R-:W-:Y:S01]  /*ad950*/  IMAD.WIDE R234, R61, 0x4, R26 ;  /* 0x000000043dea7825 */ /* 0x000fe200078e021a */
[----:B------:R-:W-:Y:S04]  /*ad960*/  @P4 STG.E [R64.64], R240 ;  /* 0x000000f040004986 */ /* 0x000fe8000c101904 */
[----:B------:R1:W-:Y:S04]  /*ad970*/  @P5 STG.E [R66.64], R242 ;  /* 0x000000f242005986 */ /* 0x0003e8000c101904 */
        /* <DEDUP_REMOVED lines=22> */
[----:B------:R-:W-:Y:S04]  /*adae0*/  @P4 STG.E [R64.64], R241 ;  /* 0x000000f140004986 */ /* 0x000fe8000c101904 */
[----:B------:R1:W-:Y:S04]  /*adaf0*/  @P5 STG.E [R66.64], R243 ;  /* 0x000000f342005986 */ /* 0x0003e8000c101904 */
[----:B------:R1:W-:Y:S04]  /*adb00*/  @P6 STG.E [R234.64], R245 ;  /* 0x000000f5ea006986 */ /* 0x0003e8000c101904 */
[----:B-1----:R-:W2:Y:S04]  /*adb10*/  LDL.LU R243, [R1+0x97c] ;  /* 0x00097c0001f37983 */ /* 0x002ea80000300800 */
[----:B------:R-:W2:Y:S01]  /*adb20*/  LDL.LU R245, [R1+0x96c] ;  /* 0x00096c0001f57983 */ /* 0x000ea20000300800 */
[----:B------:R-:W-:-:S02]  /*adb30*/  ISETP.LT.AND P3, PT, R147, c[0x0][0x178], !P1 ;  /* 0x00005e0093007a0c */ /* 0x000fc40004f61270 */
[----:B------:R-:W-:Y:S01]  /*adb40*/  ISETP.LT.AND P2, PT, R251, c[0x0][0x178], !P1 ;  /* 0x00005e00fb007a0c */ /* 0x000fe20004f41270 */
[C---:B------:R-:W-:Y:S01]  /*adb50*/  IMAD.WIDE R62, R61.reuse, 0x4, R224 ;  /* 0x000000043d3e7825 */ /* 0x040fe200078e02e0 */
[----:B------:R-:W2:Y:S03]  /*adb60*/  LDL.LU R238, [R1+0x95c] ;  /* 0x00095c0001ee7983 */ /* 0x000ea60000300800 */
[----:B------:R-:W-:Y:S01]  /*adb70*/  IMAD.WIDE R64, R61, 0x4, R226 ;  /* 0x000000043d407825 */ /* 0x000fe200078e02e2 */
[----:B------:R-:W2:Y:S05]  /*adb80*/  LDL.LU R241, [R1+0x94c] ;  /* 0x00094c0001f17983 */ /* 0x000eaa0000300800 */
[----:B------:R1:W-:Y:S01]  /*adb90*/  @P3 STG.E [R62.64], R242 ;  /* 0x000000f23e003986 */ /* 0x0003e2000c101904 */
[----:B------:R-:W-:-:S02]  /*adba0*/  ISETP.GE.AND P0, PT, R60, c[0x0][0x17c], PT ;  /* 0x00005f003c007a0c */ /* 0x000fc40003f06270 */
[----:B------:R-:W-:Y:S02]  /*adbb0*/  ISETP.LT.AND P5, PT, R250, c[0x0][0x178], !P1 ;  /* 0x00005e00fa007a0c */ /* 0x000fe40004fa1270 */
[----:B------:R-:W-:Y:S02]  /*adbc0*/  ISETP.LT.AND P4, PT, R249, c[0x0][0x178], !P1 ;  /* 0x00005e00f9007a0c */ /* 0x000fe40004f81270 */
[----:B------:R-:W-:Y:S02]  /*adbd0*/  ISETP.LT.AND P1, PT, R248, c[0x0][0x178], !P1 ;  /* 0x00005e00f8007a0c */ /* 0x000fe40004f21270 */
[----:B------:R-:W-:Y:S02]  /*adbe0*/  ISETP.LT.AND P6, PT, R142, c[0x0][0x178], !P0 ;  /* 0x00005e008e007a0c */ /* 0x000fe400047c1270 */
[C---:B------:R-:W-:Y:S01]  /*adbf0*/  IADD3 R60, R61.reuse, c[0x0][0x198], RZ ;  /* 0x000066003d3c7a10 */ /* 0x040fe20007ffe0ff */
[----:B-1----:R-:W-:-:S04]  /*adc00*/  IMAD.WIDE R62, R61, 0x4, R230 ;  /* 0x000000043d3e7825 */ /* 0x002fc800078e02e6 */
[----:B------:R-:W-:-:S04]  /*adc10*/  IMAD.WIDE R66, R61, 0x4, R232 ;  /* 0x000000043d427825 */ /* 0x000fc800078e02e8 */
[----:B------:R-:W-:Y:S01]  /*adc20*/  IMAD.WIDE R234, R60, 0x4, R2 ;  /* 0x000000043cea7825 */ /* 0x000fe200078e0202 */
[----:B----4-:R1:W-:Y:S04]  /*adc30*/  @P2 STG.E [R64.64], R246 ;  /* 0x000000f640002986 */ /* 0x0103e8000c101904 */
[----:B-1----:R-:W4:Y:S01]  /*adc40*/  LDL.LU R246, [R1+0x92c] ;  /* 0x00092c0001f67983 */ /* 0x002f220000300800 */
[----:B------:R-:W-:-:S03]  /*adc50*/  IMAD.WIDE R64, R61, 0x4, R228 ;  /* 0x000000043d407825 */ /* 0x000fc600078e02e4 */
[----:B------:R-:W4:Y:S04]  /*adc60*/  LDL.LU R242, [R1+0x90c] ;  /* 0x00090c0001f27983 */ /* 0x000f280000300800 */
[----:B------:R-:W-:Y:S04]  /*adc70*/  @P5 STG.E [R64.64], R239 ;  /* 0x000000ef40005986 */ /* 0x000fe8000c101904 */
[----:B------:R-:W-:Y:S04]  /*adc80*/  @P4 STG.E [R62.64], R240 ;  /* 0x000000f03e004986 */ /* 0x000fe8000c101904 */
[----:B---3--:R1:W-:Y:S04]  /*adc90*/  @P1 STG.E [R66.64], R244 ;  /* 0x000000f442001986 */ /* 0x0083e8000c101904 */
[----:B--2---:R2:W-:Y:S04]  /*adca0*/  @P6 STG.E [R234.64], R247 ;  /* 0x000000f7ea006986 */ /* 0x0045e8000c101904 */
[----:B-1----:R-:W3:Y:S04]  /*adcb0*/  LDL.LU R244, [R1+0x8ec] ;  /* 0x0008ec0001f47983 */ /* 0x002ee80000300800 */
[----:B--2---:R-:W2:Y:S01]  /*adcc0*/  LDL.LU R247, [R1+0x8cc] ;  /* 0x0008cc0001f77983 */ /* 0x004ea20000300800 */
[----:B------:R-:W-:-:S02]  /*adcd0*/  ISETP.LT.AND P3, PT, R171, c[0x0][0x178], !P0 ;  /* 0x00005e00ab007a0c */ /* 0x000fc40004761270 */
[----:B------:R-:W-:Y:S01]  /*adce0*/  ISETP.LT.AND P2, PT, R143, c[0x0][0x178], !P0 ;  /* 0x00005e008f007a0c */ /* 0x000fe20004741270 */
[C---:B------:R-:W-:Y:S01]  /*adcf0*/  IMAD.WIDE R62, R60.reuse, 0x4, R20 ;  /* 0x000000043c3e7825 */ /* 0x040fe200078e0214 */
[----:B------:R-:W2:Y:S03]  /*add00*/  LDL.LU R239, [R1+0x8bc] ;  /* 0x0008bc0001ef7983 */ /* 0x000ea60000300800 */
[----:B------:R-:W-:Y:S01]  /*add10*/  IMAD.WIDE R64, R60, 0x4, R22 ;  /* 0x000000043c407825 */ /* 0x000fe200078e0216 */
[----:B------:R-:W2:Y:S05]  /*add20*/  LDL.LU R240, [R1+0x88c] ;  /* 0x00088c0001f07983 */ /* 0x000eaa0000300800 */
[----:B------:R1:W-:Y:S04]  /*add30*/  @P3 STG.E [R62.64], R243 ;  /* 0x000000f33e003986 */ /* 0x0003e8000c101904 */
[----:B------:R1:W-:Y:S04]  /*add40*/  @P2 STG.E [R64.64], R245 ;  /* 0x000000f540002986 */ /* 0x0003e8000c101904 */
[----:B-1----:R-:W2:Y:S04]  /*add50*/  LDL.LU R243, [R1+0x84c] ;  /* 0x00084c0001f37983 */ /* 0x002ea80000300800 */
[----:B------:R-:W2:Y:S01]  /*add60*/  LDL.LU R245, [R1+0x81c] ;  /* 0x00081c0001f57983 */ /* 0x000ea20000300800 */
[----:B------:R-:W-:-:S02]  /*add70*/  ISETP.LT.AND P6, PT, R119, c[0x0][0x178], !P0 ;  /* 0x00005e0077007a0c */ /* 0x000fc400047c1270 */
[----:B------:R-:W-:Y:S02]  /*add80*/  ISETP.LT.AND P5, PT, R91, c[0x0][0x178], !P0 ;  /* 0x00005e005b007a0c */ /* 0x000fe400047a1270 */
[----:B------:R-:W-:Y:S01]  /*add90*/  ISETP.LT.AND P4, PT, R163, c[0x0][0x178], !P0 ;  /* 0x00005e00a3007a0c */ /* 0x000fe20004781270 */
[C---:B------:R-:W-:Y:S01]  /*adda0*/  IMAD.WIDE R62, R60.reuse, 0x4, R24 ;  /* 0x000000043c3e7825 */ /* 0x040fe200078e0218 */
[----:B------:R-:W2:Y:S03]  /*addb0*/  LDL.LU R61, [R1+0x494c] ;  /* 0x00494c00013d7983 */ /* 0x000ea60000300800 */
[----:B------:R-:W-:-:S04]  /*addc0*/  IMAD.WIDE R64, R60, 0x4, R26 ;  /* 0x000000043c407825 */ /* 0x000fc800078e021a */
[C---:B------:R-:W-:Y:S01]  /*addd0*/  IMAD.WIDE R66, R60.reuse, 0x4, R52 ;  /* 0x000000043c427825 */ /* 0x040fe200078e0234 */
[----:B------:R1:W-:Y:S04]  /*adde0*/  @P6 STG.E [R62.64], R238 ;  /* 0x000000ee3e006986 */ /* 0x0003e8000c101904 */
[----:B------:R1:W-:Y:S01]  /*addf0*/  @P5 STG.E [R64.64], R241 ;  /* 0x000000f140005986 */ /* 0x0003e2000c101904 */
[----:B------:R-:W-:Y:S02]  /*ade00*/  ISETP.LT.AND P1, PT, R7, c[0x0][0x178], !P0 ;  /* 0x00005e0007007a0c */ /* 0x000fe40004721270 */
[----:B------:R-:W-:Y:S02]  /*ade10*/  ISETP.LT.AND P3, PT, R47, c[0x0][0x178], !P0 ;  /* 0x00005e002f007a0c */ /* 0x000fe40004761270 */
[----:B------:R-:W-:Y:S01]  /*ade20*/  ISETP.LT.AND P2, PT, R79, c[0x0][0x178], !P0 ;  /* 0x00005e004f007a0c */ /* 0x000fe20004741270 */
[----:B------:R-:W-:-:S04]  /*ade30*/  IMAD.WIDE R234, R60, 0x4, R54 ;  /* 0x000000043cea7825 */ /* 0x000fc800078e0236 */
[----:B-1----:R-:W-:-:S04]  /*ade40*/  IMAD.WIDE R62, R60, 0x4, R56 ;  /* 0x000000043c3e7825 */ /* 0x002fc800078e0238 */
[----:B------:R-:W-:Y:S01]  /*ade50*/  IMAD.WIDE R64, R60, 0x4, R58 ;  /* 0x000000043c407825 */ /* 0x000fe200078e023a */
[----:B----4-:R1:W-:Y:S04]  /*ade60*/  @P4 STG.E [R66.64], R246 ;  /* 0x000000f642004986 */ /* 0x0103e8000c101904 */
[----:B-1----:R-:W4:Y:S04]  /*ade70*/  LDL.LU R246, [R1+0x7ec] ;  /* 0x0007ec0001f67983 */ /* 0x002f280000300800 */
        /* <DEDUP_REMOVED lines=21> */
[----:B------:R-:W-:Y:S01]  /*adfd0*/  ISETP.LT.AND P3, PT, R250, c[0x0][0x178], !P0 ;  /* 0x00005e00fa007a0c */ /* 0x000fe20004761270 */
[----:B------:R-:W-:-:S02]  /*adfe0*/  IMAD.WIDE R62, R60, 0x4, R228 ;  /* 0x000000043c3e7825 */ /* 0x000fc400078e02e4 */
[----:B------:R-:W2:Y:S04]  /*adff0*/  LDL.LU R238, [R1+0x9a0] ;  /* 0x0009a00001ee7983 */ /* 0x000ea80000300800 */
[----:B------:R-:W2:Y:S04]  /*ae000*/  LDL.LU R239, [R1+0x430] ;  /* 0x0004300001ef7983 */ /* 0x000ea80000300800 */
[----:B------:R-:W2:Y:S01]  /*ae010*/  LDL.LU R240, [R1+0x340] ;  /* 0x0003400001f07983 */ /* 0x000ea20000300800 */
[----:B------:R-:W-:Y:S02]  /*ae020*/  ISETP.GE.AND P2, PT, R61, c[0x0][0x17c], PT ;  /* 0x00005f003d007a0c */ /* 0x000fe40003f46270 */
[----:B------:R-:W-:-:S02]  /*ae030*/  ISETP.LT.AND P1, PT, R249, c[0x0][0x178], !P0 ;  /* 0x00005e00f9007a0c */ /* 0x000fc40004721270 */
[----:B------:R-:W-:Y:S02]  /*ae040*/  ISETP.LT.AND P0, PT, R248, c[0x0][0x178], !P0 ;  /* 0x00005e00f8007a0c */ /* 0x000fe40004701270 */
[----:B------:R-:W-:Y:S02]  /*ae050*/  ISETP.LT.AND P5, PT, R142, c[0x0][0x178], !P2 ;  /* 0x00005e008e007a0c */ /* 0x000fe400057a1270 */
[----:B------:R-:W-:Y:S02]  /*ae060*/  ISETP.LT.AND P4, PT, R171, c[0x0][0x178], !P2 ;  /* 0x00005e00ab007a0c */ /* 0x000fe40005781270 */
[C---:B------:R-:W-:Y:S01]  /*ae070*/  IADD3 R61, R60.reuse, c[0x0][0x198], RZ ;  /* 0x000066003c3d7a10 */ /* 0x040fe20007ffe0ff */
[----:B------:R-:W-:-:S04]  /*ae080*/  IMAD.WIDE R64, R60, 0x4, R232 ;  /* 0x000000043c407825 */ /* 0x000fc800078e02e8 */
[----:B------:R-:W-:-:S04]  /*ae090*/  IMAD.WIDE R66, R61, 0x4, R2 ;  /* 0x000000043d427825 */ /* 0x000fc800078e0202 */
[----:B------:R-:W-:Y:S01]  /*ae0a0*/  IMAD.WIDE R234, R61, 0x4, R20 ;  /* 0x000000043dea7825 */ /* 0x000fe200078e0214 */
[----:B----4-:R1:W-:Y:S04]  /*ae0b0*/  @P3 STG.E [R62.64], R246 ;  /* 0x000000f63e003986 */ /* 0x0103e8000c101904 */
[----:B-1----:R-:W4:Y:S01]  /*ae0c0*/  LDL.LU R246, [R1+0x300] ;  /* 0x0003000001f67983 */ /* 0x002f220000300800 */
[----:B------:R-:W-:-:S05]  /*ae0d0*/  IMAD.WIDE R62, R60, 0x4, R230 ;  /* 0x000000043c3e7825 */ /* 0x000fca00078e02e6 */
        /* <DEDUP_REMOVED lines=8> */
[----:B------:R-:W2:Y:S01]  /*ae160*/  LDL.LU R241, [R1+0x1a0] ;  /* 0x0001a00001f17983 */ /* 0x000ea20000300800 */
[----:B------:R-:W-:-:S03]  /*ae170*/  IMAD.WIDE R62, R61, 0x4, R22 ;  /* 0x000000043d3e7825 */ /* 0x000fc600078e0216 */
[----:B------:R-:W2:Y:S01]  /*ae180*/  LDL.LU R242, [R1+0x190] ;  /* 0x0001900001f27983 */ /* 0x000ea20000300800 */
[----:B------:R-:W-:-:S05]  /*ae190*/  IMAD.WIDE R64, R61, 0x4, R24 ;  /* 0x000000043d407825 */ /* 0x000fca00078e0218 */
        /* <DEDUP_REMOVED lines=12> */
[----:B------:R1:W-:Y:S03]  /*ae260*/  @P0 STG.E [R62.64], R238 ;  /* 0x000000ee3e000986 */ /* 0x0003e6000c101904 */
[----:B------:R-:W-:Y:S01]  /*ae270*/  IMAD.WIDE R234, R61, 0x4, R56 ;  /* 0x000000043dea7825 */ /* 0x000fe200078e0238 */
[----:B------:R1:W-:Y:S04]  /*ae280*/  @P5 STG.E [R64.64], R239 ;  /* 0x000000ef40005986 */ /* 0x0003e8000c101904 */
[----:B------:R-:W-:Y:S01]  /*ae290*/  @P4 STG.E [R66.64], R240 ;  /* 0x000000f042004986 */ /* 0x000fe2000c101904 */
[----:B------:R-:W-:-:S02]  /*ae2a0*/  ISETP.LT.AND P6, PT, R79, c[0x0][0x178], !P2 ;  /* 0x00005e004f007a0c */ /* 0x000fc400057c1270 */
[----:B------:R-:W-:Y:S01]  /*ae2b0*/  ISETP.LT.AND P3, PT, R103, c[0x0][0x178], !P2 ;  /* 0x00005e0067007a0c */ /* 0x000fe20005761270 */
[----:B-1----:R-:W-:-:S04]  /*ae2c0*/  IMAD.WIDE R62, R61, 0x4, R58 ;  /* 0x000000043d3e7825 */ /* 0x002fc800078e023a */
[----:B------:R-:W-:Y:S01]  /*ae2d0*/  IMAD.WIDE R64, R61, 0x4, R84 ;  /* 0x000000043d407825 */ /* 0x000fe200078e0254 */
[----:B----4-:R1:W-:Y:S04]  /*ae2e0*/  @P1 STG.E [R234.64], R246 ;  /* 0x000000f6ea001986 */ /* 0x0103e8000c101904 */
[----:B-1----:R-:W4:Y:S04]  /*ae2f0*/  LDL.LU R246, [R1+0x10] ;  /* 0x0000100001f67983 */ /* 0x002f280000300800 */
[----:B------:R-:W4:Y:S04]  /*ae300*/  LDL.LU R240, [R1+0xa64] ;  /* 0x000a640001f07983 */ /* 0x000f280000300800 */
[----:B---3--:R1:W-:Y:S04]  /*ae310*/  @P6 STG.E [R62.64], R244 ;  /* 0x000000f43e006986 */ /* 0x0083e8000c101904 */
[----:B--2---:R2:W-:Y:S04]  /*ae320*/  @P3 STG.E [R64.64], R247 ;  /* 0x000000f740003986 */ /* 0x0045e8000c101904 */
[----:B-1----:R-:W3:Y:S04]  /*ae330*/  LDL.LU R244, [R1+0xa24] ;  /* 0x000a240001f47983 */ /* 0x002ee80000300800 */
[----:B--2---:R-:W2:Y:S01]  /*ae340*/  LDL.LU R247, [R1+0xa04] ;  /* 0x000a040001f77983 */ /* 0x004ea20000300800 */
[----:B------:R-:W-:-:S02]  /*ae350*/  ISETP.LT.AND P0, PT, R127, c[0x0][0x178], !P2 ;  /* 0x00005e007f007a0c */ /* 0x000fc40005701270 */
[----:B------:R-:W-:Y:S01]  /*ae360*/  ISETP.LT.AND P5, PT, R147, c[0x0][0x178], !P2 ;  /* 0x00005e0093007a0c */ /* 0x000fe200057a1270 */
[----:B------:R-:W-:Y:S01]  /*ae370*/  IMAD.WIDE R62, R61, 0x4, R86 ;  /* 0x000000043d3e7825 */ /* 0x000fe200078e0256 */
[----:B------:R-:W-:Y:S01]  /*ae380*/  ISETP.LT.AND P4, PT, R251, c[0x0][0x178], !P2 ;  /* 0x00005e00fb007a0c */ /* 0x000fe20005781270 */
[----:B------:R-:W2:Y:S01]  /*ae390*/  LDL.LU R239, [R1+0x9d4] ;  /* 0x0009d40001ef7983 */ /* 0x000ea20000300800 */
[----:B------:R-:W-:Y:S01]  /*ae3a0*/  ISETP.LT.AND P1, PT, R250, c[0x0][0x178], !P2 ;  /* 0x00005e00fa007a0c */ /* 0x000fe20005721270 */
[----:B------:R-:W-:-:S04]  /*ae3b0*/  IMAD.WIDE R64, R61, 0x4, R224 ;  /* 0x000000043d407825 */ /* 0x000fc800078e02e0 */
[C---:B------:R-:W-:Y:S02]  /*ae3c0*/  IMAD.WIDE R66, R61.reuse, 0x4, R226 ;  /* 0x000000043d427825 */ /* 0x040fe400078e02e2 */
[----:B------:R1:W-:Y:S04]  /*ae3d0*/  @P0 STG.E [R62.64], R241 ;  /* 0x000000f13e000986 */ /* 0x0003e8000c101904 */
[----:B------:R1:W-:Y:S01]  /*ae3e0*/  @P5 STG.E [R64.64], R242 ;  /* 0x000000f240005986 */ /* 0x0003e2000c101904 */
[----:B------:R-:W-:-:S03]  /*ae3f0*/  IMAD.WIDE R234, R61, 0x4, R228 ;  /* 0x000000043dea7825 */ /* 0x000fc600078e02e4 */
[----:B-1----:R-:W2:Y:S04]  /*ae400*/  LDL.LU R241, [R1+0x9a4] ;  /* 0x0009a40001f17983 */ /* 0x002ea80000300800 */
[----:B------:R-:W2:Y:S04]  /*ae410*/  LDL.LU R242, [R1+0x434] ;  /* 0x0004340001f27983 */ /* 0x000ea80000300800 */
[----:B------:R1:W-:Y:S04]  /*ae420*/  @P4 STG.E [R66.64], R243 ;  /* 0x000000f342004986 */ /* 0x0003e8000c101904 */
[----:B------:R1:W-:Y:S04]  /*ae430*/  @P1 STG.E [R234.64], R245 ;  /* 0x000000f5ea001986 */ /* 0x0003e8000c101904 */
[----:B-1----:R-:W2:Y:S04]  /*ae440*/  LDL.LU R243, [R1+0x344] ;  /* 0x0003440001f37983 */ /* 0x002ea80000300800 */
[----:B------:R-:W2:Y:S01]  /*ae450*/  LDL.LU R245, [R1+0x304] ;  /* 0x0003040001f57983 */ /* 0x000ea20000300800 */
[----:B------:R-:W-:Y:S01]  /*ae460*/  ISETP.LT.AND P3, PT, R249, c[0x0][0x178], !P2 ;  /* 0x00005e00f9007a0c */ /* 0x000fe20005761270 */
[----:B------:R-:W-:Y:S01]  /*ae470*/  IMAD.WIDE R64, R61, 0x4, R230 ;  /* 0x000000043d407825 */ /* 0x000fe200078e02e6 */
[----:B------:R-:W-:-:S02]  /*ae480*/  ISETP.LT.AND P2, PT, R248, c[0x0][0x178], !P2 ;  /* 0x00005e00f8007a0c */ /* 0x000fc40005741270 */
[----:B------:R-:W-:-:S04]  /*ae490*/  ISETP.GE.AND P6, PT, R60, c[0x0][0x17c], PT ;  /* 0x00005f003c007a0c */ /* 0x000fc80003fc6270 */
[----:B------:R-:W-:Y:S02]  /*ae4a0*/  ISETP.LT.AND P0, PT, R142, c[0x0][0x178], !P6 ;  /* 0x00005e008e007a0c */ /* 0x000fe40007701270 */
[----:B------:R-:W-:Y:S02]  /*ae4b0*/  ISETP.LT.AND P4, PT, R171, c[0x0][0x178], !P6 ;  /* 0x00005e00ab007a0c */ /* 0x000fe40007781270 */
[----:B------:R-:W-:Y:S01]  /*ae4c0*/  ISETP.LT.AND P1, PT, R143, c[0x0][0x178], !P6 ;  /* 0x00005e008f007a0c */ /* 0x000fe20007721270 */
[C---:B------:R-:W-:Y:S01]  /*ae4d0*/  IMAD.WIDE R66, R61.reuse, 0x4, R232 ;  /* 0x000000043d427825 */ /* 0x040fe200078e02e8 */
[----:B------:R-:W-:-:S05]  /*ae4e0*/  IADD3 R62, R61, c[0x0][0x198], RZ ;  /* 0x000066003d3e7a10 */ /* 0x000fca0007ffe0ff */
[C---:B------:R-:W-:Y:S01]  /*ae4f0*/  IMAD.WIDE R60, R62.reuse, 0x4, R2 ;  /* 0x000000043e3c7825 */ /* 0x040fe200078e0202 */
[----:B----4-:R1:W-:Y:S04]  /*ae500*/  @P3 STG.E [R64.64], R246 ;  /* 0x000000f640003986 */ /* 0x0103e8000c101904 */
[----:B-1----:R-:W4:Y:S01]  /*ae510*/  LDL.LU R246, [R1+0x254] ;  /* 0x0002540001f67983 */ /* 0x002f220000300800 */
[----:B------:R-:W-:-:S03]  /*ae520*/  IMAD.WIDE R64, R62, 0x4, R20 ;  /* 0x000000043e407825 */ /* 0x000fc600078e0214 */
[----:B------:R1:W-:Y:S04]  /*ae530*/  @P2 STG.E [R66.64], R28 ;  /* 0x0000001c42002986 */ /* 0x0003e8000c101904 */
[----:B------:R1:W-:Y:S02]  /*ae540*/  @P0 STG.E [R60.64], R240 ;  /* 0x000000f03c000986 */ /* 0x0003e4000c101904 */
[----:B-1----:R-:W-:Y:S02]  /*ae550*/  IMAD.WIDE R66, R62, 0x4, R22 ;  /* 0x000000043e427825 */ /* 0x002fe400078e0216 */
        /* <DEDUP_REMOVED lines=9> */
[C---:B------:R-:W-:Y:S01]  /*ae5f0*/  IMAD.WIDE R60, R62.reuse, 0x4, R24 ;  /* 0x000000043e3c7825 */ /* 0x040fe200078e0218 */
[----:B------:R-:W-:Y:S02]  /*ae600*/  ISETP.LT.AND P4, PT, R7, c[0x0][0x178], !P6 ;  /* 0x00005e0007007a0c */ /* 0x000fe40007781270 */
[----:B------:R-:W-:Y:S01]  /*ae610*/  ISETP.LT.AND P1, PT, R47, c[0x0][0x178], !P6 ;  /* 0x00005e002f007a0c */ /* 0x000fe20007721270 */
[----:B------:R-:W-:-:S04]  /*ae620*/  IMAD.WIDE R64, R62, 0x4, R26 ;  /* 0x000000043e407825 */ /* 0x000fc800078e021a */
[C---:B------:R-:W-:Y:S01]  /*ae630*/  IMAD.WIDE R66, R62.reuse, 0x4, R52 ;  /* 0x000000043e427825 */ /* 0x040fe200078e0234 */
[----:B------:R1:W-:Y:S04]  /*ae640*/  @P5 STG.E [R60.64], R239 ;  /* 0x000000ef3c005986 */ /* 0x0003e8000c101904 */
[----:B------:R1:W-:Y:S04]  /*ae650*/  @P3 STG.E [R64.64], R241 ;  /* 0x000000f140003986 */ /* 0x0003e8000c101904 */
[----:B------:R1:W-:Y:S02]  /*ae660*/  @P2 STG.E [R66.64], R242 ;  /* 0x000000f242002986 */ /* 0x0003e4000c101904 */
[----:B-1----:R-:W-:-:S02]  /*ae670*/  IMAD.WIDE R60, R62, 0x4, R54 ;  /* 0x000000043e3c7825 */ /* 0x002fc400078e0236 */
[----:B------:R-:W2:Y:S02]  /*ae680*/  LDL.LU R241, [R1+0xa4] ;  /* 0x0000a40001f17983 */ /* 0x000ea40000300800 */
[C---:B------:R-:W-:Y:S02]  /*ae690*/  IMAD.WIDE R64, R62.reuse, 0x4, R56 ;  /* 0x000000043e407825 */ /* 0x040fe400078e0238 */
        /* <DEDUP_REMOVED lines=8> */
[----:B------:R-:W-:Y:S02]  /*ae720*/  ISETP.LT.AND P3, PT, R127, c[0x0][0x178], !P6 ;  /* 0x00005e007f007a0c */ /* 0x000fe40007761270 */
[----:B------:R-:W-:Y:S01]  /*ae730*/  ISETP.LT.AND P2, PT, R147, c[0x0][0x178], !P6 ;  /* 0x00005e0093007a0c */ /* 0x000fe20007741270 */
[----:B------:R-:W-:-:S04]  /*ae740*/  IMAD.WIDE R60, R62, 0x4, R84 ;  /* 0x000000043e3c7825 */ /* 0x000fc800078e0254 */
[C---:B------:R-:W-:Y:S02]  /*ae750*/  IMAD.WIDE R64, R62.reuse, 0x4, R86 ;  /* 0x000000043e407825 */ /* 0x040fe400078e0256 */
[----:B----4-:R1:W-:Y:S04]  /*ae760*/  @P0 STG.E [R66.64], R246 ;  /* 0x000000f642000986 */ /* 0x0103e8000c101904 */
[----:B-1----:R-:W4:Y:S01]  /*ae770*/  LDL.LU R246, [R1+0xb40] ;  /* 0x000b400001f67983 */ /* 0x002f220000300800 */
[----:B------:R-:W-:-:S03]  /*ae780*/  IMAD.WIDE R66, R62, 0x4, R224 ;  /* 0x000000043e427825 */ /* 0x000fc600078e02e0 */
[----:B------:R-:W-:Y:S04]  /*ae790*/  @P5 STG.E [R60.64], R240 ;  /* 0x000000f03c005986 */ /* 0x000fe8000c101904 */
[----:B---3--:R1:W-:Y:S04]  /*ae7a0*/  @P3 STG.E [R64.64], R244 ;  /* 0x000000f440003986 */ /* 0x0083e8000c101904 */
[----:B--2---:R2:W-:Y:S04]  /*ae7b0*/  @P2 STG.E [R66.64], R247 ;  /* 0x000000f742002986 */ /* 0x0045e8000c101904 */
[----:B-1----:R-:W3:Y:S04]  /*ae7c0*/  LDL.LU R244, [R1+0xb10] ;  /* 0x000b100001f47983 */ /* 0x002ee80000300800 */
[----:B--2---:R-:W2:Y:S01]  /*ae7d0*/  LDL.LU R247, [R1+0xad0] ;  /* 0x000ad00001f77983 */ /* 0x004ea20000300800 */
[----:B------:R-:W-:-:S02]  /*ae7e0*/  ISETP.LT.AND P1, PT, R251, c[0x0][0x178], !P6 ;  /* 0x00005e00fb007a0c */ /* 0x000fc40007721270 */
[----:B------:R-:W-:Y:S02]  /*ae7f0*/  ISETP.LT.AND P4, PT, R250, c[0x0][0x178], !P6 ;  /* 0x00005e00fa007a0c */ /* 0x000fe40007781270 */
[----:B------:R-:W-:Y:S01]  /*ae800*/  ISETP.GE.AND P0, PT, R28, c[0x0][0x17c], PT ;  /* 0x00005f001c007a0c */ /* 0x000fe20003f06270 */
[----:B------:R-:W-:Y:S01]  /*ae810*/  IMAD.WIDE R64, R62, 0x4, R226 ;  /* 0x000000043e407825 */ /* 0x000fe200078e02e2 */
[----:B------:R-:W-:Y:S01]  /*ae820*/  ISETP.LT.AND P2, PT, R249, c[0x0][0x178], !P6 ;  /* 0x00005e00f9007a0c */ /* 0x000fe20007741270 */
[----:B------:R-:W2:Y:S01]  /*ae830*/  LDL.LU R238, [R1+0xa80] ;  /* 0x000a800001ee7983 */ /* 0x000ea20000300800 */
[----:B------:R-:W-:Y:S01]  /*ae840*/  ISETP.LT.AND P6, PT, R248, c[0x0][0x178], !P6 ;  /* 0x00005e00f8007a0c */ /* 0x000fe200077c1270 */
[----:B------:R-:W-:Y:S01]  /*ae850*/  IMAD.WIDE R60, R62, 0x4, R228 ;  /* 0x000000043e3c7825 */ /* 0x000fe200078e02e4 */
[----:B------:R-:W-:Y:S01]  /*ae860*/  ISETP.LT.AND P5, PT, R142, c[0x0][0x178], !P0 ;  /* 0x00005e008e007a0c */ /* 0x000fe200047a1270 */
[----:B------:R-:W2:Y:S01]  /*ae870*/  LDL.LU R239, [R1+0xa70] ;  /* 0x000a700001ef7983 */ /* 0x000ea20000300800 */
[----:B------:R-:W-:-:S03]  /*ae880*/  IADD3 R28, R62, c[0x0][0x198], RZ ;  /* 0x000066003e1c7a10 */ /* 0x000fc60007ffe0ff */
[----:B------:R-:W2:Y:S04]  /*ae890*/  LDL.LU R240, [R1+0xa30] ;  /* 0x000a300001f07983 */ /* 0x000ea80000300800 */
[----:B------:R1:W-:Y:S04]  /*ae8a0*/  @P1 STG.E [R64.64], R241 ;  /* 0x000000f140001986 */ /* 0x0003e8000c101904 */
[----:B------:R1:W-:Y:S02]  /*ae8b0*/  @P4 STG.E [R60.64], R242 ;  /* 0x000000f23c004986 */ /* 0x0003e4000c101904 */
[----:B-1----:R-:W-:-:S02]  /*ae8c0*/  IMAD.WIDE R64, R28, 0x4, R2 ;  /* 0x000000041c407825 */ /* 0x002fc400078e0202 */
[----:B------:R-:W2:Y:S02]  /*ae8d0*/  LDL.LU R241, [R1+0x9f0] ;  /* 0x0009f00001f17983 */ /* 0x000ea40000300800 */
[----:B------:R-:W-:-:S04]  /*ae8e0*/  IMAD.WIDE R60, R62, 0x4, R230 ;  /* 0x000000043e3c7825 */ /* 0x000fc800078e02e6 */
[----:B------:R-:W-:Y:S01]  /*ae8f0*/  IMAD.WIDE R62, R62, 0x4, R232 ;  /* 0x000000043e3e7825 */ /* 0x000fe200078e02e8 */
[----:B------:R-:W-:Y:S04]  /*ae900*/  @P2 STG.E [R60.64], R243 ;  /* 0x000000f33c002986 */ /* 0x000fe8000c101904 */
[----:B------:R-:W-:Y:S04]  /*ae910*/  @P6 STG.E [R62.64], R29 ;  /* 0x0000001d3e006986 */ /* 0x000fe8000c101904 */
[----:B------:R1:W-:Y:S04]  /*ae920*/  @P5 STG.E [R64.64], R245 ;  /* 0x000000f540005986 */ /* 0x0003e8000c101904 */
[----:B-1----:R-:W2:Y:S01]  /*ae930*/  LDL.LU R245, [R1+0x9c0] ;  /* 0x0009c00001f57983 */ /* 0x002ea20000300800 */
[----:B------:R-:W-:Y:S01]  /*ae940*/  ISETP.LT.AND P3, PT, R171, c[0x0][0x178], !P0 ;  /* 0x00005e00ab007a0c */ /* 0x000fe20004761270 */
[----:B------:R-:W-:-:S02]  /*ae950*/  IMAD.WIDE R66, R28, 0x4, R20 ;  /* 0x000000041c427825 */ /* 0x000fc400078e0214 */
[----:B------:R-:W2:Y:S01]  /*ae960*/  LDL.LU R29, [R1+0x4958] ;  /* 0x00495800011d7983 */ /* 0x000ea20000300800 */
[----:B------:R-:W-:Y:S02]  /*ae970*/  ISETP.LT.AND P4, PT, R143, c[0x0][0x178], !P0 ;  /* 0x00005e008f007a0c */ /* 0x000fe40004781270 */
[----:B------:R-:W-:Y:S01]  /*ae980*/  ISETP.LT.AND P1, PT, R119, c[0x0][0x178], !P0 ;  /* 0x00005e0077007a0c */ /* 0x000fe20004721270 */
[----:B------:R-:W-:-:S04]  /*ae990*/  IMAD.WIDE R60, R28, 0x4, R22 ;  /* 0x000000041c3c7825 */ /* 0x000fc800078e0216 */
[----:B------:R-:W-:Y:S02]  /*ae9a0*/  IMAD.WIDE R62, R28, 0x4, R24 ;  /* 0x000000041c3e7825 */ /* 0x000fe400078e0218 */
        /* <DEDUP_REMOVED lines=11> */
[----:B------:R-:W-:Y:S02]  /*aea60*/  ISETP.LT.AND P2, PT, R47, c[0x0][0x178], !P0 ;  /* 0x00005e002f007a0c */ /* 0x000fe40004741270 */
[----:B------:R-:W-:Y:S01]  /*aea70*/  ISETP.LT.AND P4, PT, R79, c[0x0][0x178], !P0 ;  /* 0x00005e004f007a0c */ /* 0x000fe20004781270 */
[----:B------:R-:W-:-:S04]  /*aea80*/  IMAD.WIDE R60, R28, 0x4, R26 ;  /* 0x000000041c3c7825 */ /* 0x000fc800078e021a */
[C---:B------:R-:W-:Y:S01]  /*aea90*/  IMAD.WIDE R62, R28.reuse, 0x4, R52 ;  /* 0x000000041c3e7825 */ /* 0x040fe200078e0234 */
[----:B------:R1:W-:Y:S03]  /*aeaa0*/  @P6 STG.E [R60.64], R238 ;  /* 0x000000ee3c006986 */ /* 0x0003e6000c101904 */
[C---:B------:R-:W-:Y:S01]  /*aeab0*/  IMAD.WIDE R64, R28.reuse, 0x4, R54 ;  /* 0x000000041c407825 */ /* 0x040fe200078e0236 */
[----:B------:R-:W-:Y:S03]  /*aeac0*/  @P5 STG.E [R62.64], R239 ;  /* 0x000000ef3e005986 */ /* 0x000fe6000c101904 */
[C---:B------:R-:W-:Y:S01]  /*aead0*/  IMAD.WIDE R66, R28.reuse, 0x4, R56 ;  /* 0x000000041c427825 */ /* 0x040fe200078e0238 */
[----:B------:R-:W-:Y:S03]  /*aeae0*/  @P3 STG.E [R64.64], R240 ;  /* 0x000000f040003986 */ /* 0x000fe6000c101904 */
[C---:B-1----:R-:W-:Y:S01]  /*aeaf0*/  IMAD.WIDE R60, R28.reuse, 0x4, R58 ;  /* 0x000000041c3c7825 */ /* 0x042fe200078e023a */
[----:B------:R-:W-:Y:S04]  /*aeb00*/  @P2 STG.E [R66.64], R241 ;  /* 0x000000f142002986 */ /* 0x000fe8000c101904 */
[----:B------:R-:W2:Y:S04]  /*aeb10*/  LDL.LU R238, [R1+0xb94] ;  /* 0x000b940001ee7983 */ /* 0x000ea80000300800 */
[----:B------:R1:W-:Y:S04]  /*aeb20*/  @P4 STG.E [R60.64], R245 ;  /* 0x000000f53c004986 */ /* 0x0003e8000c101904 */
[----:B-1----:R-:W2:Y:S01]  /*aeb30*/  LDL.LU R245, [R1+0xb44] ;  /* 0x000b440001f57983 */ /* 0x002ea20000300800 */
[----:B------:R-:W-:Y:S01]  /*aeb40*/  ISETP.LT.AND P1, PT, R103, c[0x0][0x178], !P0 ;  /* 0x00005e0067007a0c */ /* 0x000fe20004721270 */
[----:B------:R-:W-:Y:S01]  /*aeb50*/  IMAD.WIDE R62, R28, 0x4, R84 ;  /* 0x000000041c3e7825 */ /* 0x000fe200078e0254 */
        /* <DEDUP_REMOVED lines=12> */
[----:B------:R-:W4:Y:S04]  /*aec20*/  LDL.LU R239, [R1+0xad4] ;  /* 0x000ad40001ef7983 */ /* 0x000f280000300800 */
[----:B------:R-:W4:Y:S04]  /*aec30*/  LDL.LU R241, [R1+0xa84] ;  /* 0x000a840001f17983 */ /* 0x000f280000300800 */
[----:B---3--:R-:W-:Y:S04]  /*aec40*/  @P5 STG.E [R64.64], R244 ;  /* 0x000000f440005986 */ /* 0x008fe8000c101904 */
[----:B--2---:R1:W-:Y:S04]  /*aec50*/  @P3 STG.E [R66.64], R247 ;  /* 0x000000f742003986 */ /* 0x0043e8000c101904 */
[----:B-1----:R-:W2:Y:S01]  /*aec60*/  LDL.LU R247, [R1+0xa74] ;  /* 0x000a740001f77983 */ /* 0x002ea20000300800 */
[----:B------:R-:W-:-:S02]  /*aec70*/  ISETP.LT.AND P1, PT, R249, c[0x0][0x178], !P0 ;  /* 0x00005e00f9007a0c */ /* 0x000fc40004721270 */
[----:B------:R-:W-:Y:S01]  /*aec80*/  ISETP.GE.AND P4, PT, R29, c[0x0][0x17c], PT ;  /* 0x00005f001d007a0c */ /* 0x000fe20003f86270 */
[----:B------:R-:W3:Y:S01]  /*aec90*/  LDL.LU R240, [R1+0xa34] ;  /* 0x000a340001f07983 */ /* 0x000ee20000300800 */
[----:B------:R-:W-:Y:S02]  /*aeca0*/  ISETP.LT.AND P0, PT, R248, c[0x0][0x178], !P0 ;  /* 0x00005e00f8007a0c */ /* 0x000fe40004701270 */
[----:B------:R-:W-:Y:S01]  /*aecb0*/  ISETP.LT.AND P6, PT, R142, c[0x0][0x178], !P4 ;  /* 0x00005e008e007a0c */ /* 0x000fe200067c1270 */
[----:B------:R-:W3:Y:S01]  /*aecc0*/  LDL.LU R242, [R1+0x9f4] ;  /* 0x0009f40001f27983 */ /* 0x000ee20000300800 */
[----:B------:R-:W-:Y:S01]  /*aecd0*/  ISETP.LT.AND P5, PT, R171, c[0x0][0x178], !P4 ;  /* 0x00005e00ab007a0c */ /* 0x000fe200067a1270 */
[C---:B------:R-:W-:Y:S01]  /*aece0*/  IMAD.WIDE R60, R28.reuse, 0x4, R230 ;  /* 0x000000041c3c7825 */ /* 0x040fe200078e02e6 */
[C---:B------:R-:W-:Y:S01]  /*aecf0*/  IADD3 R66, R28.reuse, c[0x0][0x198], RZ ;  /* 0x000066001c427a10 */ /* 0x040fe20007ffe0ff */
[----:B------:R-:W3:Y:S02]  /*aed00*/  LDL.LU R243, [R1+0x9c4] ;  /* 0x0009c40001f37983 */ /* 0x000ee40000300800 */
[----:B------:R-:W-:-:S02]  /*aed10*/  IMAD.WIDE R62, R28, 0x4, R232 ;  /* 0x000000041c3e7825 */ /* 0x000fc400078e02e8 */
[----:B------:R1:W-:Y:S02]  /*aed20*/  @P1 STG.E [R60.64], R40 ;  /* 0x000000283c001986 */ /* 0x0003e4000c101904 */
[C---:B------:R-:W-:Y:S02]  /*aed30*/  IMAD.WIDE R28, R66.reuse, 0x4, R2 ;  /* 0x00000004421c7825 */ /* 0x040fe400078e0202 */
[----:B------:R1:W-:Y:S04]  /*aed40*/  @P0 STG.E [R62.64], R32 ;  /* 0x000000203e000986 */ /* 0x0003e8000c101904 */
[----:B------:R-:W3:Y:S01]  /*aed50*/  LDL.LU R244, [R1+0x454] ;  /* 0x0004540001f47983 */ /* 0x000ee20000300800 */
[----:B-1----:R-:W-:-:S03]  /*aed60*/  IMAD.WIDE R60, R66, 0x4, R20 ;  /* 0x00000004423c7825 */ /* 0x002fc600078e0214 */
[----:B------:R-:W-:Y:S04]  /*aed70*/  @P6 STG.E [R28.64], R238 ;  /* 0x000000ee1c006986 */ /* 0x000fe8000c101904 */
[----:B------:R-:W3:Y:S04]  /*aed80*/  LDL.LU R32, [R1+0x495c] ;  /* 0x00495c0001207983 */ /* 0x000ee80000300800 */
[----:B------:R1:W-:Y:S04]  /*aed90*/  @P5 STG.E [R60.64], R245 ;  /* 0x000000f53c005986 */ /* 0x0003e8000c101904 */
[----:B-1----:R-:W3:Y:S01]  /*aeda0*/  LDL.LU R245, [R1+0x3b4] ;  /* 0x0003b40001f57983 */ /* 0x002ee20000300800 */
[----:B------:R-:W-:Y:S01]  /*aedb0*/  ISETP.LT.AND P3, PT, R143, c[0x0][0x178], !P4 ;  /* 0x00005e008f007a0c */ /* 0x000fe20006761270 */
[----:B------:R-:W-:Y:S01]  /*aedc0*/  IMAD.WIDE R62, R66, 0x4, R22 ;  /* 0x00000004423e7825 */ /* 0x000fe200078e0216 */
[----:B------:R-:W-:-:S02]  /*aedd0*/  ISETP.LT.AND P2, PT, R119, c[0x0][0x178], !P4 ;  /* 0x00005e0077007a0c */ /* 0x000fc40006741270 */
[----:B------:R-:W-:Y:S02]  /*aede0*/  ISETP.LT.AND P1, PT, R91, c[0x0][0x178], !P4 ;  /* 0x00005e005b007a0c */ /* 0x000fe40006721270 */
[----:B------:R-:W-:Y:S01]  /*aedf0*/  ISETP.LT.AND P0, PT, R163, c[0x0][0x178], !P4 ;  /* 0x00005e00a3007a0c */ /* 0x000fe20006701270 */
[----:B------:R-:W-:-:S04]  /*aee00*/  IMAD.WIDE R64, R66, 0x4, R24 ;  /* 0x0000000442407825 */ /* 0x000fc800078e0218 */
[----:B------:R-:W-:-:S04]  /*aee10*/  IMAD.WIDE R28, R66, 0x4, R26 ;  /* 0x00000004421c7825 */ /* 0x000fc800078e021a */
[----:B------:R-:W-:Y:S01]  /*aee20*/  IMAD.WIDE R60, R66, 0x4, R52 ;  /* 0x00000004423c7825 */ /* 0x000fe200078e0234 */
[----:B----4-:R1:W-:Y:S04]  /*aee30*/  @P3 STG.E [R62.64], R246 ;  /* 0x000000f63e003986 */ /* 0x0103e8000c101904 */
[----:B-1----:R-:W4:Y:S04]  /*aee40*/  LDL.LU R246, [R1+0x394] ;  /* 0x0003940001f67983 */ /* 0x002f280000300800 */
[----:B------:R-:W-:Y:S04]  /*aee50*/  @P2 STG.E [R64.64], R239 ;  /* 0x000000ef40002986 */ /* 0x000fe8000c101904 */
[----:B------:R1:W-:Y:S04]  /*aee60*/  @P1 STG.E [R28.64], R241 ;  /* 0x000000f11c001986 */ /* 0x0003e8000c101904 */
[----:B-1----:R-:W4:Y:S04]  /*aee70*/  LDL.LU R241, [R1+0x334] ;  /* 0x0003340001f17983 */ /* 0x002f280000300800 */
[----:B--2---:R1:W-:Y:S04]  /*aee80*/  @P0 STG.E [R60.64], R247 ;  /* 0x000000f73c000986 */ /* 0x0043e8000c101904 */
[----:B-1----:R-:W2:Y:S01]  /*aee90*/  LDL.LU R247, [R1+0x94] ;  /* 0x0000940001f77983 */ /* 0x002ea20000300800 */
[----:B------:R-:W-:-:S02]  /*aeea0*/  ISETP.LT.AND P6, PT, R7, c[0x0][0x178], !P4 ;  /* 0x00005e0007007a0c */ /* 0x000fc400067c1270 */
[----:B------:R-:W-:Y:S02]  /*aeeb0*/  ISETP.LT.AND P5, PT, R47, c[0x0][0x178], !P4 ;  /* 0x00005e002f007a0c */ /* 0x000fe400067a1270 */
[----:B------:R-:W-:Y:S01]  /*aeec0*/  ISETP.LT.AND P3, PT, R79, c[0x0][0x178], !P4 ;  /* 0x00005e004f007a0c */ /* 0x000fe20006761270 */
[----:B------:R-:W-:Y:S01]  /*aeed0*/  IMAD.WIDE R28, R66, 0x4, R54 ;  /* 0x00000004421c7825 */ /* 0x000fe200078e0236 */
[----:B------:R-:W-:-:S03]  /*aeee0*/  ISETP.LT.AND P2, PT, R103, c[0x0][0x178], !P4 ;  /* 0x00005e0067007a0c */ /* 0x000fc60006741270 */
[----:B------:R-:W-:Y:S01]  /*aeef0*/  IMAD.WIDE R60, R66, 0x4, R56 ;  /* 0x00000004423c7825 */ /* 0x000fe200078e0238 */
[----:B------:R-:W-:-:S03]  /*aef00*/  ISETP.LT.AND P1, PT, R127, c[0x0][0x178], !P4 ;  /* 0x00005e007f007a0c */ /* 0x000fc60006721270 */
[C---:B------:R-:W-:Y:S01]  /*aef10*/  IMAD.WIDE R62, R66.reuse, 0x4, R58 ;  /* 0x00000004423e7825 */ /* 0x040fe200078e023a */
[----:B---3--:R-:W-:Y:S04]  /*aef20*/  @P6 STG.E [R28.64], R240 ;  /* 0x000000f01c006986 */ /* 0x008fe8000c101904 */
[----:B------:R1:W-:Y:S01]  /*aef30*/  @P5 STG.E [R60.64], R242 ;  /* 0x000000f23c005986 */ /* 0x0003e2000c101904 */
[----:B------:R-:W-:-:S03]  /*aef40*/  IMAD.WIDE R64, R66, 0x4, R84 ;  /* 0x0000000442407825 */ /* 0x000fc600078e0254 */
[----:B------:R3:W-:Y:S04]  /*aef50*/  @P3 STG.E [R62.64], R243 ;  /* 0x000000f33e003986 */ /* 0x0007e8000c101904 */
[----:B-1----:R-:W2:Y:S01]  /*aef60*/  LDL.LU R242, [R1+0xd50] ;  /* 0x000d500001f27983 */ /* 0x002ea20000300800 */
[----:B------:R-:W-:-:S03]  /*aef70*/  IMAD.WIDE R28, R66, 0x4, R86 ;  /* 0x00000004421c7825 */ /* 0x000fc600078e0256 */
[----:B---3--:R-:W3:Y:S04]  /*aef80*/  LDL.LU R243, [R1+0xcb0] ;  /* 0x000cb00001f37983 */ /* 0x008ee80000300800 */
[----:B------:R1:W-:Y:S04]  /*aef90*/  @P2 STG.E [R64.64], R244 ;  /* 0x000000f440002986 */ /* 0x0003e8000c101904 */
[----:B------:R1:W-:Y:S04]  /*aefa0*/  @P1 STG.E [R28.64], R245 ;  /* 0x000000f51c001986 */ /* 0x0003e8000c101904 */
[----:B-1----:R-:W3:Y:S04]  /*aefb0*/  LDL.LU R244, [R1+0xc90] ;  /* 0x000c900001f47983 */ /* 0x002ee80000300800 */
[----:B------:R-:W3:Y:S01]  /*aefc0*/  LDL.LU R245, [R1+0xc20] ;  /* 0x000c200001f57983 */ /* 0x000ee20000300800 */
[----:B------:R-:W-:Y:S01]  /*aefd0*/  ISETP.LT.AND P0, PT, R147, c[0x0][0x178], !P4 ;  /* 0x00005e0093007a0c */ /* 0x000fe20006701270 */
[----:B------:R-:W-:Y:S01]  /*aefe0*/  IMAD.WIDE R60, R66, 0x4, R224 ;  /* 0x00000004423c7825 */ /* 0x000fe200078e02e0 */
[----:B------:R-:W-:-:S02]  /*aeff0*/  ISETP.LT.AND P3, PT, R251, c[0x0][0x178], !P4 ;  /* 0x00005e00fb007a0c */ /* 0x000fc40006761270 */
[----:B------:R-:W-:Y:S01]  /*af000*/  ISETP.LT.AND P5, PT, R250, c[0x0][0x178], !P4 ;  /* 0x00005e00fa007a0c */ /* 0x000fe200067a1270 */
[----:B------:R-:W-:-:S08]  /*af010*/  IMAD.WIDE R28, R66, 0x4, R226 ;  /* 0x00000004421c7825 */ /* 0x000fd000078e02e2 */
[----:B----4-:R1:W-:Y:S04]  /*af020*/  @P0 STG.E [R60.64], R246 ;  /* 0x000000f63c000986 */ /* 0x0103e8000c101904 */
[----:B-1----:R-:W4:Y:S01]  /*af030*/  LDL.LU R246, [R1+0xbe0] ;  /* 0x000be00001f67983 */ /* 0x002f220000300800 */
[----:B------:R-:W-:-:S03]  /*af040*/  IMAD.WIDE R60, R66, 0x4, R228 ;  /* 0x00000004423c7825 */ /* 0x000fc600078e02e4 */
[----:B------:R-:W4:Y:S04]  /*af050*/  LDL.LU R238, [R1+0xb80] ;  /* 0x000b800001ee7983 */ /* 0x000f280000300800 */
[----:B------:R1:W-:Y:S04]  /*af060*/  @P3 STG.E [R28.64], R241 ;  /* 0x000000f11c003986 */ /* 0x0003e8000c101904 */
[----:B------:R-:W4:Y:S04]  /*af070*/  LDL.LU R239, [R1+0xb30] ;  /* 0x000b300001ef7983 */ /* 0x000f280000300800 */
[----:B-1----:R-:W4:Y:S04]  /*af080*/  LDL.LU R241, [R1+0xaf0] ;  /* 0x000af00001f17983 */ /* 0x002f280000300800 */
[----:B--2---:R1:W-:Y:S04]  /*af090*/  @P5 STG.E [R60.64], R247 ;  /* 0x000000f73c005986 */ /* 0x0043e8000c101904 */
[----:B-1----:R-:W2:Y:S01]  /*af0a0*/  LDL.LU R247, [R1+0xac0] ;  /* 0x000ac00001f77983 */ /* 0x002ea20000300800 */
[----:B------:R-:W-:-:S02]  /*af0b0*/  ISETP.LT.AND P6, PT, R249, c[0x0][0x178], !P4 ;  /* 0x00005e00f9007a0c */ /* 0x000fc400067c1270 */
[----:B------:R-:W-:Y:S02]  /*af0c0*/  ISETP.GE.AND P2, PT, R32, c[0x0][0x17c], PT ;  /* 0x00005f0020007a0c */ /* 0x000fe40003f46270 */
[----:B------:R-:W-:Y:S01]  /*af0d0*/  ISETP.LT.AND P4, PT, R248, c[0x0][0x178], !P4 ;  /* 0x00005e00f8007a0c */ /* 0x000fe20006781270 */
[----:B------:R-:W-:Y:S01]  /*af0e0*/  IMAD.WIDE R62, R66, 0x4, R230 ;  /* 0x00000004423e7825 */ /* 0x000fe200078e02e6 */
[----:B------:R-:W-:Y:S02]  /*af0f0*/  ISETP.LT.AND P1, PT, R142, c[0x0][0x178], !P2 ;  /* 0x00005e008e007a0c */ /* 0x000fe40005721270 */
[----:B------:R-:W-:Y:S02]  /*af100*/  ISETP.LT.AND P0, PT, R171, c[0x0][0x178], !P2 ;  /* 0x00005e00ab007a0c */ /* 0x000fe40005701270 */
[----:B------:R-:W-:-:S03]  /*af110*/  IADD3 R28, R66, c[0x0][0x198], RZ ;  /* 0x00006600421c7a10 */ /* 0x000fc60007ffe0ff */
[----:B------:R1:W-:Y:S02]  /*af120*/  @P6 STG.E [R62.64], R41 ;  /* 0x000000293e006986 */ /* 0x0003e4000c101904 */
[----:B------:R-:W-:Y:S01]  /*af130*/  IMAD.WIDE R60, R28, 0x4, R2 ;  /* 0x000000041c3c7825 */ /* 0x000fe200078e0202 */
[----:B------:R-:W-:Y:S02]  /*af140*/  ISETP.LT.AND P6, PT, R143, c[0x0][0x178], !P2 ;  /* 0x00005e008f007a0c */ /* 0x000fe400057c1270 */
[----:B------:R-:W-:Y:S01]  /*af150*/  ISETP.LT.AND P5, PT, R119, c[0x0][0x178], !P2 ;  /* 0x00005e0077007a0c */ /* 0x000fe200057a1270 */
[----:B-1----:R-:W-:-:S04]  /*af160*/  IMAD.WIDE R40, R66, 0x4, R232 ;  /* 0x0000000442287825 */ /* 0x002fc800078e02e8 */
[C---:B------:R-:W-:Y:S01]  /*af170*/  IMAD.WIDE R62, R28.reuse, 0x4, R20 ;  /* 0x000000041c3e7825 */ /* 0x040fe200078e0214 */
[----:B------:R1:W-:Y:S04]  /*af180*/  @P4 STG.E [R40.64], R33 ;  /* 0x0000002128004986 */ /* 0x0003e8000c101904 */
[----:B------:R3:W-:Y:S04]  /*af190*/  @P1 STG.E [R60.64], R242 ;  /* 0x000000f23c001986 */ /* 0x0007e8000c101904 */
[----:B---3--:R3:W-:Y:S01]  /*af1a0*/  @P0 STG.E [R62.64], R243 ;  /* 0x000000f33e000986 */ /* 0x0087e2000c101904 */
[----:B-1----:R-:W-:-:S03]  /*af1b0*/  IMAD.WIDE R32, R28, 0x4, R22 ;  /* 0x000000041c207825 */ /* 0x002fc600078e0216 */
[----:B------:R-:W2:Y:S04]  /*af1c0*/  LDL.LU R242, [R1+0xaa0] ;  /* 0x000aa00001f27983 */ /* 0x000ea80000300800 */
[----:B------:R-:W2:Y:S01]  /*af1d0*/  LDL.LU R29, [R1+0x4960] ;  /* 0x00496000011d7983 */ /* 0x000ea20000300800 */
[----:B------:R-:W-:-:S03]  /*af1e0*/  IMAD.WIDE R40, R28, 0x4, R24 ;  /* 0x000000041c287825 */ /* 0x000fc600078e0218 */
[----:B---3--:R-:W3:Y:S04]  /*af1f0*/  LDL.LU R243, [R1+0xa50] ;  /* 0x000a500001f37983 */ /* 0x008ee80000300800 */
[----:B------:R1:W-:Y:S04]  /*af200*/  @P6 STG.E [R32.64], R244 ;  /* 0x000000f420006986 */ /* 0x0003e8000c101904 */
[----:B------:R-:W3:Y:S04]  /*af210*/  LDL.LU R240, [R1+0xa10] ;  /* 0x000a100001f07983 */ /* 0x000ee80000300800 */
[----:B------:R1:W-:Y:S04]  /*af220*/  @P5 STG.E [R40.64], R245 ;  /* 0x000000f528005986 */ /* 0x0003e8000c101904 */
[----:B-1----:R-:W3:Y:S04]  /*af230*/  LDL.LU R244, [R1+0x9e0] ;  /* 0x0009e00001f47983 */ /* 0x002ee80000300800 */
[----:B------:R-:W3:Y:S01]  /*af240*/  LDL.LU R245, [R1+0x9b0] ;  /* 0x0009b00001f57983 */ /* 0x000ee20000300800 */
        /* <DEDUP_REMOVED lines=14> */
[----:B------:R-:W-:Y:S04]  /*af330*/  @P4 STG.E [R60.64], R241 ;  /* 0x000000f13c004986 */ /* 0x000fe8000c101904 */
[----:B--2---:R1:W-:Y:S04]  /*af340*/  @P6 STG.E [R62.64], R247 ;  /* 0x000000f73e006986 */ /* 0x0043e8000c101904 */
[----:B-1----:R-:W2:Y:S01]  /*af350*/  LDL.LU R247, [R1+0xd54] ;  /* 0x000d540001f77983 */ /* 0x002ea20000300800 */
[----:B------:R-:W-:-:S02]  /*af360*/  ISETP.LT.AND P5, PT, R103, c[0x0][0x178], !P2 ;  /* 0x00005e0067007a0c */ /* 0x000fc400057a1270 */
[----:B------:R-:W-:Y:S01]  /*af370*/  ISETP.LT.AND P3, PT, R127, c[0x0][0x178], !P2 ;  /* 0x00005e007f007a0c */ /* 0x000fe20005761270 */
[C---:B------:R-:W-:Y:S01]  /*af380*/  IMAD.WIDE R32, R28.reuse, 0x4, R84 ;  /* 0x000000041c207825 */ /* 0x040fe200078e0254 */
[----:B------:R-:W-:Y:S01]  /*af390*/  ISETP.LT.AND P4, PT, R147, c[0x0][0x178], !P2 ;  /* 0x00005e0093007a0c */ /* 0x000fe20005781270 */
[----:B------:R-:W2:Y:S01]  /*af3a0*/  LDL.LU R238, [R1+0xcb4] ;  /* 0x000cb40001ee7983 */ /* 0x000ea20000300800 */
[----:B------:R-:W-:Y:S01]  /*af3b0*/  ISETP.LT.AND P1, PT, R251, c[0x0][0x178], !P2 ;  /* 0x00005e00fb007a0c */ /* 0x000fe20005721270 */
[----:B------:R-:W-:Y:S01]  /*af3c0*/  IMAD.WIDE R40, R28, 0x4, R86 ;  /* 0x000000041c287825 */ /* 0x000fe200078e0256 */
[----:B------:R-:W-:Y:S01]  /*af3d0*/  ISETP.LT.AND P6, PT, R250, c[0x0][0x178], !P2 ;  /* 0x00005e00fa007a0c */ /* 0x000fe200057c1270 */
[----:B------:R-:W2:Y:S02]  /*af3e0*/  LDL.LU R241, [R1+0xc94] ;  /* 0x000c940001f17983 */ /* 0x000ea40000300800 */
[C---:B------:R-:W-:Y:S02]  /*af3f0*/  IMAD.WIDE R60, R28.reuse, 0x4, R228 ;  /* 0x000000041c3c7825 */ /* 0x040fe400078e02e4 */
[----:B------:R1:W-:Y:S04]  /*af400*/  @P5 STG.E [R32.64], R242 ;  /* 0x000000f220005986 */ /* 0x0003e8000c101904 */
[----:B---3--:R3:W-:Y:S04]  /*af410*/  @P3 STG.E [R40.64], R243 ;  /* 0x000000f328003986 */ /* 0x0087e8000c101904 */
[----:B-1----:R-:W2:Y:S01]  /*af420*/  LDL.LU R242, [R1+0xc24] ;  /* 0x000c240001f27983 */ /* 0x002ea20000300800 */
[----:B------:R-:W-:-:S03]  /*af430*/  IMAD.WIDE R32, R28, 0x4, R224 ;  /* 0x000000041c207825 */ /* 0x000fc600078e02e0 */
[----:B---3--:R-:W3:Y:S01]  /*af440*/  LDL.LU R243, [R1+0xbe4] ;  /* 0x000be40001f37983 */ /* 0x008ee20000300800 */
[----:B------:R-:W-:-:S03]  /*af450*/  IMAD.WIDE R40, R28, 0x4, R226 ;  /* 0x000000041c287825 */ /* 0x000fc600078e02e2 */
[----:B------:R-:W-:Y:S04]  /*af460*/  @P4 STG.E [R32.64], R240 ;  /* 0x000000f020004986 */ /* 0x000fe8000c101904 */
[----:B------:R1:W-:Y:S04]  /*af470*/  @P1 STG.E [R40.64], R244 ;  /* 0x000000f428001986 */ /* 0x0003e8000c101904 */
[----:B------:R1:W-:Y:S04]  /*af480*/  @P6 STG.E [R60.64], R245 ;  /* 0x000000f53c006986 */ /* 0x0003e8000c101904 */
[----:B-1----:R-:W3:Y:S04]  /*af490*/  LDL.LU R244, [R1+0xb84] ;  /* 0x000b840001f47983 */ /* 0x002ee80000300800 */
[----:B------:R-:W3:Y:S01]  /*af4a0*/  LDL.LU R245, [R1+0xb34] ;  /* 0x000b340001f57983 */ /* 0x000ee20000300800 */
[----:B------:R-:W-:-:S02]  /*af4b0*/  ISETP.LT.AND P5, PT, R249, c[0x0][0x178], !P2 ;  /* 0x00005e00f9007a0c */ /* 0x000fc400057a1270 */
[----:B------:R-:W-:Y:S01]  /*af4c0*/  ISETP.LT.AND P2, PT, R248, c[0x0][0x178], !P2 ;  /* 0x00005e00f8007a0c */ /* 0x000fe20005741270 */
[C---:B------:R-:W-:Y:S01]  /*af4d0*/  IMAD.WIDE R62, R28.reuse, 0x4, R230 ;  /* 0x000000041c3e7825 */ /* 0x040fe200078e02e6 */
[----:B------:R-:W-:Y:S01]  /*af4e0*/  ISETP.GE.AND P0, PT, R29, c[0x0][0x17c], PT ;  /* 0x00005f001d007a0c */ /* 0x000fe20003f06270 */
[----:B------:R-:W3:Y:S01]  /*af4f0*/  LDL.LU R239, [R1+0xaf4] ;  /* 0x000af40001ef7983 */ /* 0x000ee20000300800 */
[C---:B------:R-:W-:Y:S01]  /*af500*/  IADD3 R64, R28.reuse, c[0x0][0x198], RZ ;  /* 0x000066001c407a10 */ /* 0x040fe20007ffe0ff */
[----:B------:R-:W-:Y:S01]  /*af510*/  IMAD.WIDE R28, R28, 0x4, R232 ;  /* 0x000000041c1c7825 */ /* 0x000fe200078e02e8 */
[----:B------:R-:W-:-:S03]  /*af520*/  ISETP.LT.AND P3, PT, R142, c[0x0][0x178], !P0 ;  /* 0x00005e008e007a0c */ /* 0x000fc60004761270 */
[----:B------:R-:W-:Y:S02]  /*af530*/  IMAD.WIDE R32, R64, 0x4, R2 ;  /* 0x0000000440207825 */ /* 0x000fe400078e0202 */
[----:B----4-:R-:W-:Y:S04]  /*af540*/  @P5 STG.E [R62.64], R246 ;  /* 0x000000f63e005986 */ /* 0x010fe8000c101904 */
[----:B------:R1:W-:Y:S04]  /*af550*/  @P2 STG.E [R28.64], R36 ;  /* 0x000000241c002986 */ /* 0x0003e8000c101904 */
[----:B-1----:R-:W4:Y:S04]  /*af560*/  LDL.LU R36, [R1+0x4964] ;  /* 0x0049640001247983 */ /* 0x002f280000300800 */
[----:B------:R-:W4:Y:S04]  /*af570*/  LDL.LU R240, [R1+0xac4] ;  /* 0x000ac40001f07983 */ /* 0x000f280000300800 */
[----:B------:R-:W4:Y:S04]  /*af580*/  LDL.LU R246, [R1+0xaa4] ;  /* 0x000aa40001f67983 */ /* 0x000f280000300800 */
[----:B--2---:R1:W-:Y:S04]  /*af590*/  @P3 STG.E [R32.64], R247 ;  /* 0x000000f720003986 */ /* 0x0043e8000c101904 */
[----:B-1----:R-:W2:Y:S01]  /*af5a0*/  LDL.LU R247, [R1+0xa54] ;  /* 0x000a540001f77983 */ /* 0x002ea20000300800 */
[----:B------:R-:W-:-:S02]  /*af5b0*/  ISETP.LT.AND P6, PT, R171, c[0x0][0x178], !P0 ;  /* 0x00005e00ab007a0c */ /* 0x000fc400047c1270 */
[----:B------:R-:W-:Y:S02]  /*af5c0*/  ISETP.LT.AND P5, PT, R143, c[0x0][0x178], !P0 ;  /* 0x00005e008f007a0c */ /* 0x000fe400047a1270 */
[----:B------:R-:W-:Y:S02]  /*af5d0*/  ISETP.LT.AND P4, PT, R119, c[0x0][0x178], !P0 ;  /* 0x00005e0077007a0c */ /* 0x000fe40004781270 */
[----:B------:R-:W-:Y:S01]  /*af5e0*/  ISETP.LT.AND P1, PT, R91, c[0x0][0x178], !P0 ;  /* 0x00005e005b007a0c */ /* 0x000fe20004721270 */
[----:B------:R-:W-:Y:S01]  /*af5f0*/  IMAD.WIDE R28, R64, 0x4, R20 ;  /* 0x00000004401c7825 */ /* 0x000fe200078e0214 */
[----:B------:R-:W-:-:S03]  /*af600*/  ISETP.LT.AND P3, PT, R163, c[0x0][0x178], !P0 ;  /* 0x00005e00a3007a0c */ /* 0x000fc60004761270 */
[----:B------:R-:W-:-:S04]  /*af610*/  IMAD.WIDE R32, R64, 0x4, R22 ;  /* 0x0000000440207825 */ /* 0x000fc800078e0216 */
[C---:B------:R-:W-:Y:S01]  /*af620*/  IMAD.WIDE R40, R64.reuse, 0x4, R24 ;  /* 0x0000000440287825 */ /* 0x040fe200078e0218 */
[----:B------:R1:W-:Y:S01]  /*af630*/  @P6 STG.E [R28.64], R238 ;  /* 0x000000ee1c006986 */ /* 0x0003e2000c101904 */
[----:B------:R-:W-:Y:S02]  /*af640*/  ISETP.LT.AND P2, PT, R7, c[0x0][0x178], !P0 ;  /* 0x00005e0007007a0c */ /* 0x000fe40004741270 */
[C---:B------:R-:W-:Y:S01]  /*af650*/  IMAD.WIDE R60, R64.reuse, 0x4, R26 ;  /* 0x00000004403c7825 */ /* 0x040fe200078e021a */
[----:B------:R1:W-:Y:S03]  /*af660*/  @P5 STG.E [R32.64], R241 ;  /* 0x000000f120005986 */ /* 0x0003e6000c101904 */
[C---:B-1----:R-:W-:Y:S01]  /*af670*/  IMAD.WIDE R28, R64.reuse, 0x4, R52 ;  /* 0x00000004401c7825 */ /* 0x042fe200078e0234 */
[----:B------:R1:W-:Y:S03]  /*af680*/  @P4 STG.E [R40.64], R242 ;  /* 0x000000f228004986 */ /* 0x0003e6000c101904 */
[----:B------:R-:W-:Y:S01]  /*af690*/  IMAD.WIDE R32, R64, 0x4, R54 ;  /* 0x0000000440207825 */ /* 0x000fe200078e0236 */
[----:B---3--:R3:W-:Y:S04]  /*af6a0*/  @P1 STG.E [R60.64], R243 ;  /* 0x000000f33c001986 */ /* 0x0087e8000c101904 */
[----:B-1----:R-:W2:Y:S04]  /*af6b0*/  LDL.LU R242, [R1+0xa14] ;  /* 0x000a140001f27983 */ /* 0x002ea80000300800 */
[----:B---3--:R-:W3:Y:S04]  /*af6c0*/  LDL.LU R243, [R1+0x9e4] ;  /* 0x0009e40001f37983 */ /* 0x008ee80000300800 */
[----:B------:R-:W3:Y:S04]  /*af6d0*/  LDL.LU R241, [R1+0x9b4] ;  /* 0x0009b40001f17983 */ /* 0x000ee80000300800 */
[----:B------:R1:W-:Y:S04]  /*af6e0*/  @P3 STG.E [R28.64], R244 ;  /* 0x000000f41c003986 */ /* 0x0003e8000c101904 */
[----:B------:R1:W-:Y:S04]  /*af6f0*/  @P2 STG.E [R32.64], R245 ;  /* 0x000000f520002986 */ /* 0x0003e8000c101904 */
[----:B-1----:R-:W3:Y:S04]  /*af700*/  LDL.LU R244, [R1+0x994] ;  /* 0x0009940001f47983 */ /* 0x002ee80000300800 */
[----:B------:R-:W3:Y:S01]  /*af710*/  LDL.LU R245, [R1+0xd80] ;  /* 0x000d800001f57983 */ /* 0x000ee20000300800 */
[----:B------:R-:W-:-:S02]  /*af720*/  ISETP.LT.AND P6, PT, R47, c[0x0][0x178], !P0 ;  /* 0x00005e002f007a0c */ /* 0x000fc400047c1270 */
[----:B------:R-:W-:Y:S02]  /*af730*/  ISETP.LT.AND P1, PT, R79, c[0x0][0x178], !P0 ;  /* 0x00005e004f007a0c */ /* 0x000fe40004721270 */
[----:B------:R-:W-:Y:S01]  /*af740*/  ISETP.LT.AND P5, PT, R103, c[0x0][0x178], !P0 ;  /* 0x00005e0067007a0c */ /* 0x000fe200047a1270 */
[----:B------:R-:W-:-:S04]  /*af750*/  IMAD.WIDE R28, R64, 0x4, R56 ;  /* 0x00000004401c7825 */ /* 0x000fc800078e0238 */
[----:B------:R-:W-:-:S04]  /*af760*/  IMAD.WIDE R32, R64, 0x4, R58 ;  /* 0x0000000440207825 */ /* 0x000fc800078e023a */
[C---:B------:R-:W-:Y:S01]  /*af770*/  IMAD.WIDE R40, R64.reuse, 0x4, R84 ;  /* 0x0000000440287825 */ /* 0x040fe200078e0254 */
[----:B------:R-:W-:Y:S01]  /*af780*/  @P6 STG.E [R28.64], R239 ;  /* 0x000000ef1c006986 */ /* 0x000fe2000c101904 */
[----:B------:R-:W-:Y:S02]  /*af790*/  ISETP.LT.AND P4, PT, R127, c[0x0][0x178], !P0 ;  /* 0x00005e007f007a0c */ /* 0x000fe40004781270 */
[----:B------:R-:W-:Y:S01]  /*af7a0*/  IMAD.WIDE R60, R64, 0x4, R86 ;  /* 0x00000004403c7825 */ /* 0x000fe200078e0256 */
[----:B----4-:R-:W-:Y:S04]  /*af7b0*/  @P1 STG.E [R32.64], R240 ;  /* 0x000000f020001986 */ /* 0x010fe8000c101904 */
[----:B------:R1:W-:Y:S04]  /*af7c0*/  @P5 STG.E [R40.64], R246 ;  /* 0x000000f628005986 */ /* 0x0003e8000c101904 */
[----:B-1----:R-:W4:Y:S04]  /*af7d0*/  LDL.LU R246, [R1+0xd70] ;  /* 0x000d700001f67983 */ /* 0x002f280000300800 */
[----:B--2---:R1:W-:Y:S04]  /*af7e0*/  @P4 STG.E [R60.64], R247 ;  /* 0x000000f73c004986 */ /* 0x0043e8000c101904 */
[----:B-1----:R-:W2:Y:S01]  /*af7f0*/  LDL.LU R247, [R1+0xd60] ;  /* 0x000d600001f77983 */ /* 0x002ea20000300800 */
[----:B------:R-:W-:-:S02]  /*af800*/  ISETP.LT.AND P3, PT, R147, c[0x0][0x178], !P0 ;  /* 0x00005e0093007a0c */ /* 0x000fc40004761270 */
[----:B------:R-:W-:Y:S01]  /*af810*/  ISETP.LT.AND P2, PT, R251, c[0x0][0x178], !P0 ;  /* 0x00005e00fb007a0c */ /* 0x000fe20004741270 */
[----:B------:R-:W-:Y:S01]  /*af820*/  IMAD.WIDE R28, R64, 0x4, R224 ;  /* 0x00000004401c7825 */ /* 0x000fe200078e02e0 */
[----:B------:R-:W-:Y:S01]  /*af830*/  ISETP.GE.AND P6, PT, R36, c[0x0][0x17c], PT ;  /* 0x00005f0024007a0c */ /* 0x000fe20003fc6270 */
[----:B------:R-:W2:Y:S01]  /*af840*/  LDL.LU R238, [R1+0xd40] ;  /* 0x000d400001ee7983 */ /* 0x000ea20000300800 */
[----:B------:R-:W-:Y:S01]  /*af850*/  ISETP.LT.AND P4, PT, R250, c[0x0][0x178], !P0 ;  /* 0x00005e00fa007a0c */ /* 0x000fe20004781270 */
[----:B------:R-:W-:Y:S01]  /*af860*/  IMAD.WIDE R32, R64, 0x4, R226 ;  /* 0x0000000440207825 */ /* 0x000fe200078e02e2 */
[----:B------:R-:W-:Y:S02]  /*af870*/  ISETP.LT.AND P1, PT, R249, c[0x0][0x178], !P0 ;  /* 0x00005e00f9007a0c */ /* 0x000fe40004721270 */
[----:B------:R-:W-:Y:S02]  /*af880*/  ISETP.LT.AND P0, PT, R248, c[0x0][0x178], !P0 ;  /* 0x00005e00f8007a0c */ /* 0x000fe40004701270 */
[----:B------:R-:W-:-:S02]  /*af890*/  ISETP.LT.AND P5, PT, R142, c[0x0][0x178], !P6 ;  /* 0x00005e008e007a0c */ /* 0x000fc400077a1270 */
[C---:B------:R-:W-:Y:S01]  /*af8a0*/  IADD3 R36, R64.reuse, c[0x0][0x198], RZ ;  /* 0x0000660040247a10 */ /* 0x040fe20007ffe0ff */
[----:B------:R-:W-:-:S04]  /*af8b0*/  IMAD.WIDE R40, R64, 0x4, R232 ;  /* 0x0000000440287825 */ /* 0x000fc800078e02e8 */
[----:B------:R-:W-:Y:S01]  /*af8c0*/  IMAD.WIDE R60, R36, 0x4, R2 ;  /* 0x00000004243c7825 */ /* 0x000fe200078e0202 */
[----:B------:R1:W-:Y:S04]  /*af8d0*/  @P3 STG.E [R28.64], R242 ;  /* 0x000000f21c003986 */ /* 0x0003e8000c101904 */
[----:B---3--:R3:W-:Y:S04]  /*af8e0*/  @P2 STG.E [R32.64], R243 ;  /* 0x000000f320002986 */ /* 0x0087e8000c101904 */
[----:B-1----:R-:W2:Y:S01]  /*af8f0*/  LDL.LU R242, [R1+0xd10] ;  /* 0x000d100001f27983 */ /* 0x002ea20000300800 */
[----:B------:R-:W-:-:S03]  /*af900*/  IMAD.WIDE R28, R64, 0x4, R230 ;  /* 0x00000004401c7825 */ /* 0x000fc600078e02e6 */
[----:B------:R-:W2:Y:S01]  /*af910*/  LDL.LU R239, [R1+0xd00] ;  /* 0x000d000001ef7983 */ /* 0x000ea20000300800 */
[----:B---3--:R-:W-:-:S03]  /*af920*/  IMAD.WIDE R32, R64, 0x4, R228 ;  /* 0x0000000440207825 */ /* 0x008fc600078e02e4 */
[----:B------:R-:W3:Y:S04]  /*af930*/  LDL.LU R243, [R1+0xca0] ;  /* 0x000ca00001f37983 */ /* 0x000ee80000300800 */
[----:B------:R-:W-:Y:S04]  /*af940*/  @P4 STG.E [R32.64], R241 ;  /* 0x000000f120004986 */ /* 0x000fe8000c101904 */
[----:B------:R1:W-:Y:S04]  /*af950*/  @P1 STG.E [R28.64], R244 ;  /* 0x000000f41c001986 */ /* 0x0003e8000c101904 */
[----:B------:R-:W-:Y:S04]  /*af960*/  @P0 STG.E [R40.64], R37 ;  /* 0x0000002528000986 */ /* 0x000fe8000c101904 */
[----:B------:R1:W-:Y:S04]  /*af970*/  @P5 STG.E [R60.64], R245 ;  /* 0x000000f53c005986 */ /* 0x0003e8000c101904 */
[----:B-1----:R-:W3:Y:S04]  /*af980*/  LDL.LU R244, [R1+0xc80] ;  /* 0x000c800001f47983 */ /* 0x002ee80000300800 */
[----:B------:R-:W3:Y:S01]  /*af990*/  LDL.LU R245, [R1+0xbf0] ;  /* 0x000bf00001f57983 */ /* 0x000ee20000300800 */
[----:B------:R-:W-:Y:S01]  /*af9a0*/  ISETP.LT.AND P3, PT, R171, c[0x0][0x178], !P6 ;  /* 0x00005e00ab007a0c */ /* 0x000fe20007761270 */
[----:B------:R-:W-:-:S02]  /*af9b0*/  IMAD.WIDE R28, R36, 0x4, R20 ;  /* 0x00000004241c7825 */ /* 0x000fc400078e0214 */
[----:B------:R-:W3:Y:S04]  /*af9c0*/  LDL.LU R37, [R1+0x4968] ;  /* 0x0049680001257983 */ /* 0x000ee80000300800 */
[----:B------:R-:W3:Y:S04]  /*af9d0*/  LDL.LU R240, [R1+0xbc0] ;  /* 0x000bc00001f07983 */ /* 0x000ee80000300800 */
[----:B------:R-:W3:Y:S01]  /*af9e0*/  LDL.LU R241, [R1+0xb70] ;  /* 0x000b700001f17983 */ /* 0x000ee20000300800 */
[----:B------:R-:W-:Y:S01]  /*af9f0*/  ISETP.LT.AND P2, PT, R143, c[0x0][0x178], !P6 ;  /* 0x00005e008f007a0c */ /* 0x000fe20007741270 */
[----:B------:R-:W-:-:S02]  /*afa00*/  IMAD.WIDE R32, R36, 0x4, R22 ;  /* 0x0000000424207825 */ /* 0x000fc400078e0216 */
[----:B----4-:R1:W-:Y:S04]  /*afa10*/  @P3 STG.E [R28.64], R246 ;  /* 0x000000f61c003986 */ /* 0x0103e8000c101904 */
[----:B-1----:R-:W4:Y:S06]  /*afa20*/  LDL.LU R246, [R1+0xb20] ;  /* 0x000b200001f67983 */ /* 0x002f2c0000300800 */
        /* <DEDUP_REMOVED lines=8> */
[----:B------:R-:W-:Y:S02]  /*afab0*/  ISETP.LT.AND P3, PT, R47, c[0x0][0x178], !P6 ;  /* 0x00005e002f007a0c */ /* 0x000fe40007761270 */
[----:B------:R-:W-:-:S03]  /*afac0*/  ISETP.LT.AND P2, PT, R79, c[0x0][0x178], !P6 ;  /* 0x00005e004f007a0c */ /* 0x000fc60007741270 */
[----:B------:R1:W-:Y:S01]  /*afad0*/  @P5 STG.E [R28.64], R238 ;  /* 0x000000ee1c005986 */ /* 0x0003e2000c101904 */
[----:B------:R-:W-:-:S04]  /*afae0*/  IMAD.WIDE R40, R36, 0x4, R52 ;  /* 0x0000000424287825 */ /* 0x000fc800078e0234 */
[----:B------:R-:W-:-:S04]  /*afaf0*/  IMAD.WIDE R60, R36, 0x4, R54 ;  /* 0x00000004243c7825 */ /* 0x000fc800078e0236 */
[C---:B-1----:R-:W-:Y:S01]  /*afb00*/  IMAD.WIDE R28, R36.reuse, 0x4, R56 ;  /* 0x00000004241c7825 */ /* 0x042fe200078e0238 */
[----:B------:R1:W-:Y:S04]  /*afb10*/  @P4 STG.E [R32.64], R242 ;  /* 0x000000f220004986 */ /* 0x0003e8000c101904 */
[----:B------:R-:W-:Y:S04]  /*afb20*/  @P1 STG.E [R40.64], R239 ;  /* 0x000000ef28001986 */ /* 0x000fe8000c101904 */
[----:B-1----:R-:W2:Y:S01]  /*afb30*/  LDL.LU R242, [R1+0xab0] ;  /* 0x000ab00001f27983 */ /* 0x002ea20000300800 */
[----:B------:R-:W-:-:S03]  /*afb40*/  IMAD.WIDE R32, R36, 0x4, R58 ;  /* 0x0000000424207825 */ /* 0x000fc600078e023a */
[----:B---3--:R1:W-:Y:S04]  /*afb50*/  @P0 STG.E [R60.64], R243 ;  /* 0x000000f33c000986 */ /* 0x0083e8000c101904 */
[----:B-1----:R-:W3:Y:S04]  /*afb60*/  LDL.LU R243, [R1+0xa90] ;  /* 0x000a900001f37983 */ /* 0x002ee80000300800 */
        /* <DEDUP_REMOVED lines=10> */
[----:B------:R-:W-:Y:S04]  /*afc10*/  @P5 STG.E [R28.64], R240 ;  /* 0x000000f01c005986 */ /* 0x000fe8000c101904 */
[----:B------:R-:W-:Y:S01]  /*afc20*/  @P4 STG.E [R32.64], R241 ;  /* 0x000000f120004986 */ /* 0x000fe2000c101904 */
[----:B------:R-:W-:Y:S01]  /*afc30*/  ISETP.LT.AND P0, PT, R251, c[0x0][0x178], !P6 ;  /* 0x00005e00fb007a0c */ /* 0x000fe20007701270 */
[----:B------:R-:W-:Y:S02]  /*afc40*/  IMAD.WIDE R60, R36, 0x4, R226 ;  /* 0x00000004243c7825 */ /* 0x000fe400078e02e2 */
[----:B----4-:R1:W-:Y:S04]  /*afc50*/  @P1 STG.E [R40.64], R246 ;  /* 0x000000f628001986 */ /* 0x0103e8000c101904 */
[----:B-1----:R-:W4:Y:S06]  /*afc60*/  LDL.LU R246, [R1+0xd64] ;  /* 0x000d640001f67983 */ /* 0x002f2c0000300800 */
[----:B--2---:R1:W-:Y:S04]  /*afc70*/  @P0 STG.E [R60.64], R247 ;  /* 0x000000f73c000986 */ /* 0x0043e8000c101904 */
[----:B-1----:R-:W2:Y:S01]  /*afc80*/  LDL.LU R247, [R1+0xd44] ;  /* 0x000d440001f77983 */ /* 0x002ea20000300800 */
[----:B------:R-:W-:Y:S01]  /*afc90*/  ISETP.LT.AND P3, PT, R250, c[0x0][0x178], !P6 ;  /* 0x00005e00fa007a0c */ /* 0x000fe20007761270 */
[----:B------:R-:W-:Y:S01]  /*afca0*/  IMAD.WIDE R28, R36, 0x4, R228 ;  /* 0x00000004241c7825 */ /* 0x000fe200078e02e4 */
[----:B------:R-:W-:Y:S01]  /*afcb0*/  ISETP.GE.AND P2, PT, R37, c[0x0][0x17c], PT ;  /* 0x00005f0025007a0c */ /* 0x000fe20003f46270 */
[----:B------:R-:W2:Y:S01]  /*afcc0*/  LDL.LU R238, [R1+0xd14] ;  /* 0x000d140001ee7983 */ /* 0x000ea20000300800 */
[----:B------:R-:W-:-:S02]  /*afcd0*/  ISETP.LT.AND P0, PT, R249, c[0x0][0x178], !P6 ;  /* 0x00005e00f9007a0c */ /* 0x000fc40007701270 */
[----:B------:R-:W-:Y:S01]  /*afce0*/  ISETP.LT.AND P6, PT, R248, c[0x0][0x178], !P6 ;  /* 0x00005e00f8007a0c */ /* 0x000fe200077c1270 */
[----:B------:R-:W-:Y:S01]  /*afcf0*/  IMAD.WIDE R32, R36, 0x4, R230 ;  /* 0x0000000424207825 */ /* 0x000fe200078e02e6 */
[----:B------:R-:W-:Y:S01]  /*afd00*/  ISETP.LT.AND P4, PT, R142, c[0x0][0x178], !P2 ;  /* 0x00005e008e007a0c */ /* 0x000fe20005781270 */
[----:B------:R-:W2:Y:S01]  /*afd10*/  LDL.LU R239, [R1+0xd04] ;  /* 0x000d040001ef7983 */ /* 0x000ea20000300800 */
[----:B------:R-:W-:-:S03]  /*afd20*/  ISETP.LT.AND P1, PT, R171, c[0x0][0x178], !P2 ;  /* 0x00005e00ab007a0c */ /* 0x000fc60005721270 */
[----:B------:R-:W2:Y:S04]  /*afd30*/  LDL.LU R240, [R1+0xca4] ;  /* 0x000ca40001f07983 */ /* 0x000ea80000300800 */
[----:B------:R-:W2:Y:S04]  /*afd40*/  LDL.LU R241, [R1+0xc84] ;  /* 0x000c840001f17983 */ /* 0x000ea80000300800 */
[----:B------:R1:W-:Y:S02]  /*afd50*/  @P3 STG.E [R28.64], R242 ;  /* 0x000000f21c003986 */ /* 0x0003e4000c101904 */
[C---:B-1----:R-:W-:Y:S01]  /*afd60*/  IADD3 R28, R36.reuse, c[0x0][0x198], RZ ;  /* 0x00006600241c7a10 */ /* 0x042fe20007ffe0ff */
[----:B------:R-:W-:-:S04]  /*afd70*/  IMAD.WIDE R36, R36, 0x4, R232 ;  /* 0x0000000424247825 */ /* 0x000fc800078e02e8 */
[C---:B------:R-:W-:Y:S01]  /*afd80*/  IMAD.WIDE R40, R28.reuse, 0x4, R2 ;  /* 0x000000041c287825 */ /* 0x040fe200078e0202 */
[----:B---3--:R-:W-:Y:S03]  /*afd90*/  @P0 STG.E [R32.64], R243 ;  /* 0x000000f320000986 */ /* 0x008fe6000c101904 */
[C---:B------:R-:W-:Y:S01]  /*afda0*/  IMAD.WIDE R60, R28.reuse, 0x4, R20 ;  /* 0x000000041c3c7825 */ /* 0x040fe200078e0214 */
[----:B------:R1:W-:Y:S04]  /*afdb0*/  @P6 STG.E [R36.64], R42 ;  /* 0x0000002a24006986 */ /* 0x0003e8000c101904 */
[----:B------:R-:W-:Y:S04]  /*afdc0*/  @P4 STG.E [R40.64], R244 ;  /* 0x000000f428004986 */ /* 0x000fe8000c101904 */
[----:B-1----:R-:W3:Y:S04]  /*afdd0*/  LDL.LU R42, [R1+0x4a04] ;  /* 0x004a0400012a7983 */ /* 0x002ee80000300800 */
[----:B------:R1:W-:Y:S04]  /*afde0*/  @P1 STG.E [R60.64], R245 ;  /* 0x000000f53c001986 */ /* 0x0003e8000c101904 */
[----:B------:R-:W3:Y:S04]  /*afdf0*/  LDL.LU R243, [R1+0xbf4] ;  /* 0x000bf40001f37983 */ /* 0x000ee80000300800 */
[----:B-1----:R-:W3:Y:S01]  /*afe00*/  LDL.LU R245, [R1+0xbc4] ;  /* 0x000bc40001f57983 */ /* 0x002ee20000300800 */
        /* <DEDUP_REMOVED lines=12> */
[----:B------:R-:W-:Y:S02]  /*afed0*/  ISETP.LT.AND P4, PT, R163, c[0x0][0x178], !P2 ;  /* 0x00005e00a3007a0c */ /* 0x000fe40005781270 */
[----:B------:R-:W-:Y:S02]  /*afee0*/  ISETP.LT.AND P1, PT, R7, c[0x0][0x178], !P2 ;  /* 0x00005e0007007a0c */ /* 0x000fe40005721270 */
[----:B------:R-:W-:Y:S02]  /*afef0*/  ISETP.LT.AND P0, PT, R47, c[0x0][0x178], !P2 ;  /* 0x00005e002f007a0c */ /* 0x000fe40005701270 */
[----:B------:R-:W-:Y:S01]  /*aff00*/  ISETP.LT.AND P5, PT, R79, c[0x0][0x178], !P2 ;  /* 0x00005e004f007a0c */ /* 0x000fe200057a1270 */
[----:B------:R-:W-:Y:S01]  /*aff10*/  IMAD.WIDE R32, R28, 0x4, R26 ;  /* 0x000000041c207825 */ /* 0x000fe200078e021a */
[----:B------:R-:W-:-:S03]  /*aff20*/  ISETP.LT.AND P3, PT, R103, c[0x0][0x178], !P2 ;  /* 0x00005e0067007a0c */ /* 0x000fc60005761270 */
[C---:B------:R-:W-:Y:S01]  /*aff30*/  IMAD.WIDE R36, R28.reuse, 0x4, R52 ;  /* 0x000000041c247825 */ /* 0x040fe200078e0234 */
[----:B------:R1:W-:Y:S03]  /*aff40*/  @P6 STG.E [R32.64], R238 ;  /* 0x000000ee20006986 */ /* 0x0003e6000c101904 */
[C---:B------:R-:W-:Y:S01]  /*aff50*/  IMAD.WIDE R40, R28.reuse, 0x4, R54 ;  /* 0x000000041c287825 */ /* 0x040fe200078e0236 */
[----:B------:R1:W-:Y:S03]  /*aff60*/  @P4 STG.E [R36.64], R239 ;  /* 0x000000ef24004986 */ /* 0x0003e6000c101904 */
[C---:B------:R-:W-:Y:S01]  /*aff70*/  IMAD.WIDE R60, R28.reuse, 0x4, R56 ;  /* 0x000000041c3c7825 */ /* 0x040fe200078e0238 */
[----:B------:R1:W-:Y:S03]  /*aff80*/  @P1 STG.E [R40.64], R240 ;  /* 0x000000f028001986 */ /* 0x0003e6000c101904 */
[C---:B-1----:R-:W-:Y:S01]  /*aff90*/  IMAD.WIDE R32, R28.reuse, 0x4, R58 ;  /* 0x000000041c207825 */ /* 0x042fe200078e023a */
[----:B------:R-:W-:Y:S03]  /*affa0*/  @P0 STG.E [R60.64], R241 ;  /* 0x000000f13c000986 */ /* 0x000fe6000c101904 */
[----:B------:R-:W-:Y:S01]  /*affb0*/  IMAD.WIDE R36, R28, 0x4, R84 ;  /* 0x000000041c247825 */ /* 0x000fe200078e0254 */
[----:B------:R-:W2:Y:S01]  /*affc0*/  LDL.LU R240, [R1+0xa68] ;  /* 0x000a680001f07983 */ /* 0x000ea20000300800 */
[----:B------:R-:W-:-:S03]  /*affd0*/  ISETP.LT.AND P0, PT, R127, c[0x0][0x178], !P2 ;  /* 0x00005e007f007a0c */ /* 0x000fc60005701270 */
[----:B---3--:R1:W-:Y:S04]  /*affe0*/  @P5 STG.E [R32.64], R243 ;  /* 0x000000f320005986 */ /* 0x0083e8000c101904 */
[----:B------:R3:W-:Y:S04]  /*afff0*/  @P3 STG.E [R36.64], R245 ;  /* 0x000000f524003986 */ /* 0x0007e8000c101904 */
[----:B-1----:R-:W2:Y:S04]  /*b0000*/  LDL.LU R243, [R1+0xa28] ;  /* 0x000a280001f37983 */ /* 0x002ea80000300800 */
[----:B---3--:R-:W3:Y:S01]  /*b0010*/  LDL.LU R245, [R1+0xa08] ;  /* 0x000a080001f57983 */ /* 0x008ee20000300800 */
[----:B------:R-:W-:-:S02]  /*b0020*/  ISETP.LT.AND P6, PT, R147, c[0x0][0x178], !P2 ;  /* 0x00005e0093007a0c */ /* 0x000fc400057c1270 */
[----:B------:R-:W-:Y:S01]  /*b0030*/  ISETP.LT.AND P4, PT, R251, c[0x0][0x178], !P2 ;  /* 0x00005e00fb007a0c */ /* 0x000fe20005781270 */
[C---:B------:R-:W-:Y:S01]  /*b0040*/  IMAD.WIDE R32, R28.reuse, 0x4, R86 ;  /* 0x000000041c207825 */ /* 0x040fe200078e0256 */
[----:B------:R-:W3:Y:S03]  /*b0050*/  LDL.LU R239, [R1+0x9d8] ;  /* 0x0009d80001ef7983 */ /* 0x000ee60000300800 */
[C---:B------:R-:W-:Y:S01]  /*b0060*/  IMAD.WIDE R36, R28.reuse, 0x4, R224 ;  /* 0x000000041c247825 */ /* 0x040fe200078e02e0 */
[----:B------:R1:W-:Y:S03]  /*b0070*/  @P0 STG.E [R32.64], R242 ;  /* 0x000000f220000986 */ /* 0x0003e6000c101904 */
[----:B------:R-:W-:Y:S01]  /*b0080*/  IMAD.WIDE R40, R28, 0x4, R226 ;  /* 0x000000041c287825 */ /* 0x000fe200078e02e2 */
[----:B------:R-:W3:Y:S04]  /*b0090*/  LDL.LU R241, [R1+0x9a8] ;  /* 0x0009a80001f17983 */ /* 0x000ee80000300800 */
[----:B------:R-:W-:Y:S01]  /*b00a0*/  @P6 STG.E [R36.64], R244 ;  /* 0x000000f424006986 */ /* 0x000fe2000c101904 */
[----:B------:R-:W-:-:S02]  /*b00b0*/  ISETP.LT.AND P1, PT, R250, c[0x0][0x178], !P2 ;  /* 0x00005e00fa007a0c */ /* 0x000fc40005721270 */
[----:B------:R-:W-:Y:S02]  /*b00c0*/  ISETP.LT.AND P3, PT, R249, c[0x0][0x178], !P2 ;  /* 0x00005e00f9007a0c */ /* 0x000fe40005761270 */
[----:B------:R-:W-:Y:S01]  /*b00d0*/  ISETP.LT.AND P2, PT, R248, c[0x0][0x178], !P2 ;  /* 0x00005e00f8007a0c */ /* 0x000fe20005741270 */
[----:B------:R-:W-:-:S04]  /*b00e0*/  IMAD.WIDE R60, R28, 0x4, R228 ;  /* 0x000000041c3c7825 */ /* 0x000fc800078e02e4 */
[C---:B-1----:R-:W-:Y:S01]  /*b00f0*/  IMAD.WIDE R32, R28.reuse, 0x4, R230 ;  /* 0x000000041c207825 */ /* 0x042fe200078e02e6 */
[----:B----4-:R1:W-:Y:S04]  /*b0100*/  @P4 STG.E [R40.64], R246 ;  /* 0x000000f628004986 */ /* 0x0103e8000c101904 */
[----:B-1----:R-:W3:Y:S01]  /*b0110*/  LDL.LU R246, [R1+0x438] ;  /* 0x0004380001f67983 */ /* 0x002ee20000300800 */
[----:B------:R-:W-:-:S03]  /*b0120*/  IMAD.WIDE R36, R28, 0x4, R232 ;  /* 0x000000041c247825 */ /* 0x000fc600078e02e8 */
[----:B--2---:R-:W-:Y:S04]  /*b0130*/  @P1 STG.E [R60.64], R247 ;  /* 0x000000f73c001986 */ /* 0x004fe8000c101904 */
[----:B------:R1:W-:Y:S04]  /*b0140*/  @P3 STG.E [R32.64], R42 ;  /* 0x0000002a20003986 */ /* 0x0003e8000c101904 */
[----:B------:R2:W-:Y:S04]  /*b0150*/  @P2 STG.E [R36.64], R43 ;  /* 0x0000002b24002986 */ /* 0x0005e8000c101904 */
[----:B-1----:R-:W4:Y:S04]  /*b0160*/  LDL.LU R42, [R1+0x4a00] ;  /* 0x004a0000012a7983 */ /* 0x002f280000300800 */
[----:B--2---:R-:W2:Y:S04]  /*b0170*/  LDL.LU R43, [R1+0x49fc] ;  /* 0x0049fc00012b7983 */ /* 0x004ea80000300800 */
[----:B------:R-:W2:Y:S04]  /*b0180*/  LDL.LU R242, [R1+0x348] ;  /* 0x0003480001f27983 */ /* 0x000ea80000300800 */
[----:B------:R-:W4:Y:S04]  /*b0190*/  LDL.LU R244, [R1+0x308] ;  /* 0x0003080001f47983 */ /* 0x000f280000300800 */
[----:B------:R-:W4:Y:S01]  /*b01a0*/  LDL.LU R247, [R1+0x258] ;  /* 0x0002580001f77983 */ /* 0x000f220000300800 */
[----:B------:R-:W-:-:S04]  /*b01b0*/  ISETP.GE.AND P5, PT, R29, c[0x0][0x17c], PT ;  /* 0x00005f001d007a0c */ /* 0x000fc80003fa6270 */
[----:B------:R-:W-:Y:S02]  /*b01c0*/  ISETP.LT.AND P0, PT, R142, c[0x0][0x178], !P5 ;  /* 0x00005e008e007a0c */ /* 0x000fe40006f01270 */
[----:B------:R-:W-:Y:S02]  /*b01d0*/  ISETP.LT.AND P4, PT, R171, c[0x0][0x178], !P5 ;  /* 0x00005e00ab007a0c */ /* 0x000fe40006f81270 */
[----:B------:R-:W-:Y:S02]  /*b01e0*/  ISETP.LT.AND P1, PT, R143, c[0x0][0x178], !P5 ;  /* 0x00005e008f007a0c */ /* 0x000fe40006f21270 */
[----:B------:R-:W-:Y:S02]  /*b01f0*/  IADD3 R29, R28, c[0x0][0x198], RZ ;  /* 0x000066001c1d7a10 */ /* 0x000fe40007ffe0ff */
[----:B------:R-:W4:Y:S03]  /*b0200*/  LDL.LU R28, [R1+0x4970] ;  /* 0x00497000011c7983 */ /* 0x000f260000300800 */
[----:B------:R-:W-:-:S04]  /*b0210*/  IMAD.WIDE R32, R29, 0x4, R2 ;  /* 0x000000041d207825 */ /* 0x000fc800078e0202 */
[C---:B------:R-:W-:Y:S01]  /*b0220*/  IMAD.WIDE R36, R29.reuse, 0x4, R20 ;  /* 0x000000041d247825 */ /* 0x040fe200078e0214 */
[----:B------:R1:W-:Y:S03]  /*b0230*/  @P0 STG.E [R32.64], R240 ;  /* 0x000000f020000986 */ /* 0x0003e6000c101904 */
[----:B------:R-:W-:Y:S01]  /*b0240*/  IMAD.WIDE R40, R29, 0x4, R22 ;  /* 0x000000041d287825 */ /* 0x000fe200078e0216 */
[----:B-1----:R-:W4:Y:S04]  /*b0250*/  LDL.LU R240, [R1+0x248] ;  /* 0x0002480001f07983 */ /* 0x002f280000300800 */
[----:B------:R1:W-:Y:S04]  /*b0260*/  @P4 STG.E [R36.64], R243 ;  /* 0x000000f324004986 */ /* 0x0003e8000c101904 */
[----:B---3--:R3:W-:Y:S04]  /*b0270*/  @P1 STG.E [R40.64], R245 ;  /* 0x000000f528001986 */ /* 0x0087e8000c101904 */
[----:B-1----:R-:W4:Y:S04]  /*b0280*/  LDL.LU R243, [R1+0x1a8] ;  /* 0x0001a80001f37983 */ /* 0x002f280000300800 */
[----:B---3--:R-:W4:Y:S01]  /*b0290*/  LDL.LU R245, [R1+0x198] ;  /* 0x0001980001f57983 */ /* 0x008f220000300800 */
[----:B------:R-:W-:-:S02]  /*b02a0*/  ISETP.LT.AND P6, PT, R119, c[0x0][0x178], !P5 ;  /* 0x00005e0077007a0c */ /* 0x000fc40006fc1270 */
[----:B------:R-:W-:Y:S02]  /*b02b0*/  ISETP.LT.AND P3, PT, R91, c[0x0][0x178], !P5 ;  /* 0x00005e005b007a0c */ /* 0x000fe40006f61270 */
[----:B------:R-:W-:Y:S01]  /*b02c0*/  ISETP.LT.AND P2, PT, R163, c[0x0][0x178], !P5 ;  /* 0x00005e00a3007a0c */ /* 0x000fe20006f41270 */
[----:B------:R-:W-:-:S04]  /*b02d0*/  IMAD.WIDE R32, R29, 0x4, R24 ;  /* 0x000000041d207825 */ /* 0x000fc800078e0218 */
[----:B------:R-:W-:-:S04]  /*b02e0*/  IMAD.WIDE R36, R29, 0x4, R26 ;  /* 0x000000041d247825 */ /* 0x000fc800078e021a */
[----:B------:R-:W-:Y:S01]  /*b02f0*/  IMAD.WIDE R40, R29, 0x4, R52 ;  /* 0x000000041d287825 */ /* 0x000fe200078e0234 */
[----:B------:R-:W-:Y:S04]  /*b0300*/  @P6 STG.E [R32.64], R239 ;  /* 0x000000ef20006986 */ /* 0x000fe8000c101904 */
[----:B------:R1:W-:Y:S04]  /*b0310*/  @P3 STG.E [R36.64], R241 ;  /* 0x000000f124003986 */ /* 0x0003e8000c101904 */
[----:B-1----:R-:W4:Y:S01]  /*b0320*/  LDL.LU R241, [R1+0xa8] ;  /* 0x0000a80001f17983 */ /* 0x002f220000300800 */
[----:B------:R-:W-:-:S02]  /*b0330*/  ISETP.LT.AND P4, PT, R7, c[0x0][0x178], !P5 ;  /* 0x00005e0007007a0c */ /* 0x000fc40006f81270 */
[----:B------:R-:W-:Y:S01]  /*b0340*/  ISETP.LT.AND P1, PT, R47, c[0x0][0x178], !P5 ;  /* 0x00005e002f007a0c */ /* 0x000fe20006f21270 */
[----:B------:R1:W-:Y:S04]  /*b0350*/  @P2 STG.E [R40.64], R246 ;  /* 0x000000f628002986 */ /* 0x0003e8000c101904 */
[----:B-1----:R-:W4:Y:S01]  /*b0360*/  LDL.LU R246, [R1+0x28] ;  /* 0x0000280001f67983 */ /* 0x002f220000300800 */
[----:B------:R-:W-:Y:S01]  /*b0370*/  ISETP.LT.AND P0, PT, R79, c[0x0][0x178], !P5 ;  /* 0x00005e004f007a0c */ /* 0x000fe20006f01270 */
[----:B------:R-:W-:-:S04]  /*b0380*/  IMAD.WIDE R32, R29, 0x4, R54 ;  /* 0x000000041d207825 */ /* 0x000fc800078e0236 */
[----:B------:R-:W-:-:S04]  /*b0390*/  IMAD.WIDE R36, R29, 0x4, R56 ;  /* 0x000000041d247825 */ /* 0x000fc800078e0238 */
[----:B------:R-:W-:Y:S01]  /*b03a0*/  IMAD.WIDE R40, R29, 0x4, R58 ;  /* 0x000000041d287825 */ /* 0x000fe200078e023a */
[----:B--2---:R1:W-:Y:S04]  /*b03b0*/  @P4 STG.E [R32.64], R242 ;  /* 0x000000f220004986 */ /* 0x0043e8000c101904 */
[----:B----4-:R2:W-:Y:S04]  /*b03c0*/  @P1 STG.E [R36.64], R244 ;  /* 0x000000f424001986 */ /* 0x0105e8000c101904 */
[----:B------:R4:W-:Y:S04]  /*b03d0*/  @P0 STG.E [R40.64], R247 ;  /* 0x000000f728000986 */ /* 0x0009e8000c101904 */
[----:B-1----:R-:W3:Y:S04]  /*b03e0*/  LDL.LU R242, [R1+0x18] ;  /* 0x0000180001f27983 */ /* 0x002ee80000300800 */
[----:B--2---:R-:W2:Y:S04]  /*b03f0*/  LDL.LU R244, [R1+0xa6c] ;  /* 0x000a6c0001f47983 */ /* 0x004ea80000300800 */
[----:B----4-:R-:W4:Y:S01]  /*b0400*/  LDL.LU R247, [R1+0xa2c] ;  /* 0x000a2c0001f77983 */ /* 0x010f220000300800 */
        /* <DEDUP_REMOVED lines=8> */
[----:B------:R1:W-:Y:S04]  /*b0490*/  @P2 STG.E [R40.64], R245 ;  /* 0x000000f528002986 */ /* 0x0003e8000c101904 */
[----:B-1----:R-:W4:Y:S04]  /*b04a0*/  LDL.LU R243, [R1+0xa0c] ;  /* 0x000a0c0001f37983 */ /* 0x002f280000300800 */
[----:B------:R-:W4:Y:S01]  /*b04b0*/  LDL.LU R245, [R1+0x9dc] ;  /* 0x0009dc0001f57983 */ /* 0x000f220000300800 */
[----:B------:R-:W-:-:S02]  /*b04c0*/  ISETP.LT.AND P1, PT, R251, c[0x0][0x178], !P5 ;  /* 0x00005e00fb007a0c */ /* 0x000fc40006f21270 */
[----:B------:R-:W-:Y:S01]  /*b04d0*/  ISETP.LT.AND P4, PT, R250, c[0x0][0x178], !P5 ;  /* 0x00005e00fa007a0c */ /* 0x000fe20006f81270 */
[C---:B------:R-:W-:Y:S01]  /*b04e0*/  IMAD.WIDE R36, R29.reuse, 0x4, R226 ;  /* 0x000000041d247825 */ /* 0x040fe200078e02e2 */
[----:B------:R-:W4:Y:S03]  /*b04f0*/  LDL.LU R238, [R1+0x9ac] ;  /* 0x0009ac0001ee7983 */ /* 0x000f260000300800 */
[----:B------:R-:W-:Y:S01]  /*b0500*/  IMAD.WIDE R32, R29, 0x4, R228 ;  /* 0x000000041d207825 */ /* 0x000fe200078e02e4 */
[----:B------:R-:W4:Y:S04]  /*b0510*/  LDL.LU R239, [R1+0x43c] ;  /* 0x00043c0001ef7983 */ /* 0x000f280000300800 */
[----:B------:R-:W4:Y:S04]  /*b0520*/  LDL.LU R240, [R1+0x34c] ;  /* 0x00034c0001f07983 */ /* 0x000f280000300800 */
[----:B------:R-:W-:Y:S01]  /*b0530*/  @P1 STG.E [R36.64], R241 ;  /* 0x000000f124001986 */ /* 0x000fe2000c101904 */
[----:B------:R-:W-:-:S02]  /*b0540*/  ISETP.GE.AND P0, PT, R28, c[0x0][0x17c], PT ;  /* 0x00005f001c007a0c */ /* 0x000fc40003f06270 */
[----:B------:R-:W-:Y:S02]  /*b0550*/  ISETP.LT.AND P2, PT, R249, c[0x0][0x178], !P5 ;  /* 0x00005e00f9007a0c */ /* 0x000fe40006f41270 */
[----:B------:R-:W-:Y:S02]  /*b0560*/  ISETP.LT.AND P5, PT, R248, c[0x0][0x178], !P5 ;  /* 0x00005e00f8007a0c */ /* 0x000fe40006fa1270 */
[----:B------:R-:W-:Y:S02]  /*b0570*/  ISETP.LT.AND P6, PT, R142, c[0x0][0x178], !P0 ;  /* 0x00005e008e007a0c */ /* 0x000fe400047c1270 */
[----:B------:R-:W-:Y:S02]  /*b0580*/  ISETP.LT.AND P3, PT, R171, c[0x0][0x178], !P0 ;  /* 0x00005e00ab007a0c */ /* 0x000fe40004761270 */
[C---:B------:R-:W-:Y:S01]  /*b0590*/  IADD3 R28, R29.reuse, c[0x0][0x198], RZ ;  /* 0x000066001d1c7a10 */ /* 0x040fe20007ffe0ff */
[----:B------:R1:W-:Y:S04]  /*b05a0*/  @P4 STG.E [R32.64], R246 ;  /* 0x000000f620004986 */ /* 0x0003e8000c101904 */
[----:B-1----:R-:W4:Y:S01]  /*b05b0*/  LDL.LU R246, [R1+0x30c] ;  /* 0x00030c0001f67983 */ /* 0x002f220000300800 */
[----:B------:R-:W-:-:S04]  /*b05c0*/  IMAD.WIDE R32, R29, 0x4, R230 ;  /* 0x000000041d207825 */ /* 0x000fc800078e02e6 */
[----:B------:R-:W-:-:S04]  /*b05d0*/  IMAD.WIDE R36, R29, 0x4, R232 ;  /* 0x000000041d247825 */ /* 0x000fc800078e02e8 */
[----:B------:R-:W-:-:S04]  /*b05e0*/  IMAD.WIDE R40, R28, 0x4, R2 ;  /* 0x000000041c287825 */ /* 0x000fc800078e0202 */
[----:B------:R-:W-:Y:S01]  /*b05f0*/  IMAD.WIDE R60, R28, 0x4, R20 ;  /* 0x000000041c3c7825 */ /* 0x000fe200078e0214 */
[----:B---3--:R-:W-:Y:S04]  /*b0600*/  @P2 STG.E [R32.64], R242 ;  /* 0x000000f220002986 */ /* 0x008fe8000c101904 */
[----:B------:R-:W-:Y:S04]  /*b0610*/  @P5 STG.E [R36.64], R30 ;  /* 0x0000001e24005986 */ /* 0x000fe8000c101904 */
[----:B--2---:R1:W-:Y:S04]  /*b0620*/  @P6 STG.E [R40.64], R244 ;  /* 0x000000f428006986 */ /* 0x0043e8000c101904 */
[----:B----4-:R2:W-:Y:S04]  /*b0630*/  @P3 STG.E [R60.64], R247 ;  /* 0x000000f73c003986 */ /* 0x0105e8000c101904 */
[----:B-1----:R-:W3:Y:S04]  /*b0640*/  LDL.LU R244, [R1+0x25c] ;  /* 0x00025c0001f47983 */ /* 0x002ee80000300800 */
[----:B------:R-:W4:Y:S04]  /*b0650*/  LDL.LU R29, [R1+0x4974] ;  /* 0x00497400011d7983 */ /* 0x000f280000300800 */
[----:B--2---:R-:W2:Y:S01]  /*b0660*/  LDL.LU R247, [R1+0x24c] ;  /* 0x00024c0001f77983 */ /* 0x004ea20000300800 */
[----:B------:R-:W-:-:S02]  /*b0670*/  ISETP.LT.AND P4, PT, R143, c[0x0][0x178], !P0 ;  /* 0x00005e008f007a0c */ /* 0x000fc40004781270 */
[----:B------:R-:W-:Y:S01]  /*b0680*/  ISETP.LT.AND P1, PT, R119, c[0x0][0x178], !P0 ;  /* 0x00005e0077007a0c */ /* 0x000fe20004721270 */
[C---:B------:R-:W-:Y:S01]  /*b0690*/  IMAD.WIDE R32, R28.reuse, 0x4, R22 ;  /* 0x000000041c207825 */ /* 0x040fe200078e0216 */
[----:B------:R-:W4:Y:S03]  /*b06a0*/  LDL.LU R241, [R1+0x1ac] ;  /* 0x0001ac0001f17983 */ /* 0x000f260000300800 */
[----:B------:R-:W-:Y:S01]  /*b06b0*/  IMAD.WIDE R36, R28, 0x4, R24 ;  /* 0x000000041c247825 */ /* 0x000fe200078e0218 */
[----:B------:R-:W4:Y:S05]  /*b06c0*/  LDL.LU R242, [R1+0x19c] ;  /* 0x00019c0001f27983 */ /* 0x000f2a0000300800 */
[----:B------:R1:W-:Y:S04]  /*b06d0*/  @P4 STG.E [R32.64], R243 ;  /* 0x000000f320004986 */ /* 0x0003e8000c101904 */
        /* <DEDUP_REMOVED lines=13> */
[----:B------:R-:W-:Y:S01]  /*b07b0*/  @P3 STG.E [R40.64], R240 ;  /* 0x000000f028003986 */ /* 0x000fe2000c101904 */
[----:B------:R-:W-:-:S02]  /*b07c0*/  ISETP.LT.AND P4, PT, R79, c[0x0][0x178], !P0 ;  /* 0x00005e004f007a0c */ /* 0x000fc40004781270 */
[----:B------:R-:W-:Y:S01]  /*b07d0*/  ISETP.LT.AND P1, PT, R103, c[0x0][0x178], !P0 ;  /* 0x00005e0067007a0c */ /* 0x000fe20004721270 */
[----:B------:R1:W-:Y:S04]  /*b07e0*/  @P2 STG.E [R60.64], R246 ;  /* 0x000000f63c002986 */ /* 0x0003e8000c101904 */
[----:B-1----:R-:W4:Y:S01]  /*b07f0*/  LDL.LU R246, [R1+0x1c] ;  /* 0x00001c0001f67983 */ /* 0x002f220000300800 */
[----:B------:R-:W-:-:S03]  /*b0800*/  IMAD.WIDE R32, R28, 0x4, R58 ;  /* 0x000000041c207825 */ /* 0x000fc600078e023a */
[----:B------:R-:W4:Y:S01]  /*b0810*/  LDL.LU R238, [R1+0xb98] ;  /* 0x000b980001ee7983 */ /* 0x000f220000300800 */
[----:B------:R-:W-:-:S03]  /*b0820*/  IMAD.WIDE R36, R28, 0x4, R84 ;  /* 0x000000041c247825 */ /* 0x000fc600078e0254 */
        /* <DEDUP_REMOVED lines=12> */
[----:B----4-:R1:W-:Y:S03]  /*b08f0*/  @P2 STG.E [R32.64], R241 ;  /* 0x000000f120002986 */ /* 0x0103e6000c101904 */
[C---:B------:R-:W-:Y:S01]  /*b0900*/  IMAD.WIDE R60, R28.reuse, 0x4, R228 ;  /* 0x000000041c3c7825 */ /* 0x040fe200078e02e4 */
[----:B------:R-:W-:Y:S04]  /*b0910*/  @P6 STG.E [R36.64], R242 ;  /* 0x000000f224006986 */ /* 0x000fe8000c101904 */
[----:B-1----:R-:W4:Y:S04]  /*b0920*/  LDL.LU R241, [R1+0xa88] ;  /* 0x000a880001f17983 */ /* 0x002f280000300800 */
[----:B------:R-:W-:Y:S04]  /*b0930*/  @P5 STG.E [R40.64], R243 ;  /* 0x000000f328005986 */ /* 0x000fe8000c101904 */
[----:B------:R1:W-:Y:S04]  /*b0940*/  @P3 STG.E [R60.64], R245 ;  /* 0x000000f53c003986 */ /* 0x0003e8000c101904 */
[----:B-1----:R-:W4:Y:S01]  /*b0950*/  LDL.LU R245, [R1+0xa78] ;  /* 0x000a780001f57983 */ /* 0x002f220000300800 */
[----:B------:R-:W-:Y:S01]  /*b0960*/  ISETP.LT.AND P1, PT, R249, c[0x0][0x178], !P0 ;  /* 0x00005e00f9007a0c */ /* 0x000fe20004721270 */
[----:B------:R-:W-:-:S02]  /*b0970*/  IMAD.WIDE R32, R28, 0x4, R230 ;  /* 0x000000041c207825 */ /* 0x000fc400078e02e6 */
[----:B------:R-:W4:Y:S04]  /*b0980*/  LDL.LU R240, [R1+0xa38] ;  /* 0x000a380001f07983 */ /* 0x000f280000300800 */
[----:B------:R-:W4:Y:S04]  /*b0990*/  LDL.LU R242, [R1+0x9f8] ;  /* 0x0009f80001f27983 */ /* 0x000f280000300800 */
[----:B------:R-:W4:Y:S01]  /*b09a0*/  LDL.LU R243, [R1+0x9c8] ;  /* 0x0009c80001f37983 */ /* 0x000f220000300800 */
[----:B------:R-:W-:Y:S02]  /*b09b0*/  ISETP.LT.AND P0, PT, R248, c[0x0][0x178], !P0 ;  /* 0x00005e00f8007a0c */ /* 0x000fe40004701270 */
[----:B------:R-:W-:Y:S01]  /*b09c0*/  ISETP.GE.AND P4, PT, R29, c[0x0][0x17c], PT ;  /* 0x00005f001d007a0c */ /* 0x000fe20003f86270 */
[----:B------:R-:W-:-:S03]  /*b09d0*/  IMAD.WIDE R36, R28, 0x4, R232 ;  /* 0x000000041c247825 */ /* 0x000fc600078e02e8 */
[----:B------:R-:W-:Y:S02]  /*b09e0*/  ISETP.LT.AND P6, PT, R142, c[0x0][0x178], !P4 ;  /* 0x00005e008e007a0c */ /* 0x000fe400067c1270 */
[----:B------:R-:W-:Y:S02]  /*b09f0*/  ISETP.LT.AND P5, PT, R171, c[0x0][0x178], !P4 ;  /* 0x00005e00ab007a0c */ /* 0x000fe400067a1270 */
[----:B------:R-:W-:Y:S02]  /*b0a00*/  ISETP.LT.AND P3, PT, R143, c[0x0][0x178], !P4 ;  /* 0x00005e008f007a0c */ /* 0x000fe40006761270 */
[----:B------:R-:W-:Y:S01]  /*b0a10*/  IADD3 R40, R28, c[0x0][0x198], RZ ;  /* 0x000066001c287a10 */ /* 0x000fe20007ffe0ff */
[----:B------:R1:W-:Y:S04]  /*b0a20*/  @P1 STG.E [R32.64], R246 ;  /* 0x000000f620001986 */ /* 0x0003e8000c101904 */
[----:B-1----:R-:W4:Y:S01]  /*b0a30*/  LDL.LU R246, [R1+0x458] ;  /* 0x0004580001f67983 */ /* 0x002f220000300800 */
[----:B------:R-:W-:-:S03]  /*b0a40*/  IMAD.WIDE R28, R40, 0x4, R2 ;  /* 0x00000004281c7825 */ /* 0x000fc600078e0202 */
[----:B------:R1:W-:Y:S01]  /*b0a50*/  @P0 STG.E [R36.64], R31 ;  /* 0x0000001f24000986 */ /* 0x0003e2000c101904 */
[----:B------:R-:W-:-:S03]  /*b0a60*/  IMAD.WIDE R32, R40, 0x4, R22 ;  /* 0x0000000428207825 */ /* 0x000fc600078e0216 */
[----:B------:R-:W-:Y:S04]  /*b0a70*/  @P6 STG.E [R28.64], R238 ;  /* 0x000000ee1c006986 */ /* 0x000fe8000c101904 */
[----:B------:R-:W4:Y:S01]  /*b0a80*/  LDL.LU R41, [R1+0x4978] ;  /* 0x0049780001297983 */ /* 0x000f220000300800 */
[----:B-1----:R-:W-:-:S05]  /*b0a90*/  IMAD.WIDE R30, R40, 0x4, R20 ;  /* 0x00000004281e7825 */ /* 0x002fca00078e0214 */
        /* <DEDUP_REMOVED lines=11> */
[----:B----4-:R1:W-:Y:S04]  /*b0b50*/  @P1 STG.E [R28.64], R241 ;  /* 0x000000f11c001986 */ /* 0x0103e8000c101904 */
[----:B-1----:R-:W4:Y:S04]  /*b0b60*/  LDL.LU R241, [R1+0x338] ;  /* 0x0003380001f17983 */ /* 0x002f280000300800 */
[----:B------:R1:W-:Y:S04]  /*b0b70*/  @P0 STG.E [R30.64], R245 ;  /* 0x000000f51e000986 */ /* 0x0003e8000c101904 */
[----:B-1----:R-:W4:Y:S01]  /*b0b80*/  LDL.LU R245, [R1+0x98] ;  /* 0x0000980001f57983 */ /* 0x002f220000300800 */
        /* <DEDUP_REMOVED lines=11> */
[----:B-1----:R-:W4:Y:S04]  /*b0c40*/  LDL.LU R242, [R1+0xb9c] ;  /* 0x000b9c0001f27983 */ /* 0x002f280000300800 */
[----:B------:R1:W-:Y:S04]  /*b0c50*/  @P2 STG.E [R36.64], R246 ;  /* 0x000000f624002986 */ /* 0x0003e8000c101904 */
[----:B-1----:R-:W4:Y:S01]  /*b0c60*/  LDL.LU R246, [R1+0xb4c] ;  /* 0x000b4c0001f67983 */ /* 0x002f220000300800 */
[----:B------:R-:W-:-:S02]  /*b0c70*/  ISETP.LT.AND P1, PT, R127, c[0x0][0x178], !P4 ;  /* 0x00005e007f007a0c */ /* 0x000fc40006721270 */
[----:B------:R-:W-:Y:S01]  /*b0c80*/  ISETP.LT.AND P0, PT, R147, c[0x0][0x178], !P4 ;  /* 0x00005e0093007a0c */ /* 0x000fe20006701270 */
[C---:B------:R-:W-:Y:S01]  /*b0c90*/  IMAD.WIDE R28, R40.reuse, 0x4, R86 ;  /* 0x00000004281c7825 */ /* 0x040fe200078e0256 */
[----:B------:R-:W4:Y:S03]  /*b0ca0*/  LDL.LU R243, [R1+0xb1c] ;  /* 0x000b1c0001f37983 */ /* 0x000f260000300800 */
[----:B------:R-:W-:-:S06]  /*b0cb0*/  IMAD.WIDE R30, R40, 0x4, R224 ;  /* 0x00000004281e7825 */ /* 0x000fcc00078e02e0 */
        /* <DEDUP_REMOVED lines=10> */
[----:B----4-:R1:W-:Y:S04]  /*b0d60*/  @P3 STG.E [R32.64], R241 ;  /* 0x000000f120003986 */ /* 0x0103e8000c101904 */
[----:B-1----:R-:W4:Y:S04]  /*b0d70*/  LDL.LU R241, [R1+0x9fc] ;  /* 0x0009fc0001f17983 */ /* 0x002f280000300800 */
[----:B------:R1:W-:Y:S04]  /*b0d80*/  @P5 STG.E [R28.64], R245 ;  /* 0x000000f51c005986 */ /* 0x0003e8000c101904 */
[----:B-1----:R-:W4:Y:S01]  /*b0d90*/  LDL.LU R245, [R1+0x9cc] ;  /* 0x0009cc0001f57983 */ /* 0x002f220000300800 */
[----:B------:R-:W-:-:S02]  /*b0da0*/  ISETP.LT.AND P6, PT, R249, c[0x0][0x178], !P4 ;  /* 0x00005e00f9007a0c */ /* 0x000fc400067c1270 */
[----:B------:R-:W-:Y:S02]  /*b0db0*/  ISETP.GE.AND P2, PT, R41, c[0x0][0x17c], PT ;  /* 0x00005f0029007a0c */ /* 0x000fe40003f46270 */
[----:B------:R-:W-:Y:S02]  /*b0dc0*/  ISETP.LT.AND P4, PT, R248, c[0x0][0x178], !P4 ;  /* 0x00005e00f8007a0c */ /* 0x000fe40006781270 */
[----:B------:R-:W-:Y:S01]  /*b0dd0*/  ISETP.LT.AND P1, PT, R142, c[0x0][0x178], !P2 ;  /* 0x00005e008e007a0c */ /* 0x000fe20005721270 */
[C---:B------:R-:W-:Y:S01]  /*b0de0*/  IMAD.WIDE R30, R40.reuse, 0x4, R230 ;  /* 0x00000004281e7825 */ /* 0x040fe200078e02e6 */
[----:B------:R-:W-:Y:S02]  /*b0df0*/  ISETP.LT.AND P0, PT, R171, c[0x0][0x178], !P2 ;  /* 0x00005e00ab007a0c */ /* 0x000fe40005701270 */
[C---:B------:R-:W-:Y:S01]  /*b0e00*/  IADD3 R41, R40.reuse, c[0x0][0x198], RZ ;  /* 0x0000660028297a10 */ /* 0x040fe20007ffe0ff */
[----:B------:R-:W-:Y:S02]  /*b0e10*/  IMAD.WIDE R28, R40, 0x4, R232 ;  /* 0x00000004281c7825 */ /* 0x000fe400078e02e8 */
[----:B------:R1:W-:Y:S02]  /*b0e20*/  @P6 STG.E [R30.64], R42 ;  /* 0x0000002a1e006986 */ /* 0x0003e4000c101904 */
[----:B------:R-:W-:-:S02]  /*b0e30*/  IMAD.WIDE R32, R41, 0x4, R20 ;  /* 0x0000000429207825 */ /* 0x000fc400078e0214 */
[----:B------:R-:W-:Y:S02]  /*b0e40*/  @P4 STG.E [R28.64], R34 ;  /* 0x000000221c004986 */ /* 0x000fe4000c101904 */
[----:B-1----:R-:W-:-:S05]  /*b0e50*/  IMAD.WIDE R30, R41, 0x4, R2 ;  /* 0x00000004291e7825 */ /* 0x002fca00078e0202 */
[----:B------:R1:W-:Y:S04]  /*b0e60*/  @P1 STG.E [R30.64], R242 ;  /* 0x000000f21e001986 */ /* 0x0003e8000c101904 */
[----:B-1----:R-:W4:Y:S04]  /*b0e70*/  LDL.LU R242, [R1+0x45c] ;  /* 0x00045c0001f27983 */ /* 0x002f280000300800 */
[----:B------:R-:W4:Y:S04]  /*b0e80*/  LDL.LU R34, [R1+0x497c] ;  /* 0x00497c0001227983 */ /* 0x000f280000300800 */
[----:B------:R1:W-:Y:S04]  /*b0e90*/  @P0 STG.E [R32.64], R246 ;  /* 0x000000f620000986 */ /* 0x0003e8000c101904 */
[----:B-1----:R-:W4:Y:S01]  /*b0ea0*/  LDL.LU R246, [R1+0x3bc] ;  /* 0x0003bc0001f67983 */ /* 0x002f220000300800 */
[----:B------:R-:W-:-:S02]  /*b0eb0*/  ISETP.LT.AND P6, PT, R143, c[0x0][0x178], !P2 ;  /* 0x00005e008f007a0c */ /* 0x000fc400057c1270 */
[----:B------:R-:W-:Y:S02]  /*b0ec0*/  ISETP.LT.AND P5, PT, R119, c[0x0][0x178], !P2 ;  /* 0x00005e0077007a0c */ /* 0x000fe400057a1270 */
[----:B------:R-:W-:Y:S01]  /*b0ed0*/  ISETP.LT.AND P3, PT, R91, c[0x0][0x178], !P2 ;  /* 0x00005e005b007a0c */ /* 0x000fe20005761270 */
[----:B------:R-:W-:-:S04]  /*b0ee0*/  IMAD.WIDE R28, R41, 0x4, R22 ;  /* 0x00000004291c7825 */ /* 0x000fc800078e0216 */
[----:B------:R-:W-:-:S04]  /*b0ef0*/  IMAD.WIDE R30, R41, 0x4, R24 ;  /* 0x00000004291e7825 */ /* 0x000fc800078e0218 */
[----:B------:R-:W-:Y:S01]  /*b0f00*/  IMAD.WIDE R32, R41, 0x4, R26 ;  /* 0x0000000429207825 */ /* 0x000fe200078e021a */
[----:B------:R1:W-:Y:S04]  /*b0f10*/  @P6 STG.E [R28.64], R243 ;  /* 0x000000f31c006986 */ /* 0x0003e8000c101904 */
        /* <DEDUP_REMOVED lines=15> */
[----:B----4-:R-:W-:Y:S04]  /*b1010*/  @P4 STG.E [R32.64], R241 ;  /* 0x000000f120004986 */ /* 0x010fe8000c101904 */
[----:B------:R1:W-:Y:S04]  /*b1020*/  @P6 STG.E [R36.64], R245 ;  /* 0x000000f524006986 */ /* 0x0003e8000c101904 */
[----:B-1----:R-:W4:Y:S01]  /*b1030*/  LDL.LU R245, [R1+0xd58] ;  /* 0x000d580001f57983 */ /* 0x002f220000300800 */
[----:B------:R-:W-:-:S02]  /*b1040*/  ISETP.LT.AND P5, PT, R103, c[0x0][0x178], !P2 ;  /* 0x00005e0067007a0c */ /* 0x000fc400057a1270 */
[----:B------:R-:W-:Y:S01]  /*b1050*/  ISETP.LT.AND P3, PT, R127, c[0x0][0x178], !P2 ;  /* 0x00005e007f007a0c */ /* 0x000fe20005761270 */
[C---:B------:R-:W-:Y:S01]  /*b1060*/  IMAD.WIDE R28, R41.reuse, 0x4, R84 ;  /* 0x00000004291c7825 */ /* 0x040fe200078e0254 */
[----:B------:R-:W4:Y:S03]  /*b1070*/  LDL.LU R238, [R1+0xcb8] ;  /* 0x000cb80001ee7983 */ /* 0x000f260000300800 */
[----:B------:R-:W-:Y:S01]  /*b1080*/  IMAD.WIDE R30, R41, 0x4, R86 ;  /* 0x00000004291e7825 */ /* 0x000fe200078e0256 */
[----:B------:R-:W4:Y:S05]  /*b1090*/  LDL.LU R241, [R1+0xc98] ;  /* 0x000c980001f17983 */ /* 0x000f2a0000300800 */
[----:B------:R1:W-:Y:S04]  /*b10a0*/  @P5 STG.E [R28.64], R242 ;  /* 0x000000f21c005986 */ /* 0x0003e8000c101904 */
[----:B-1----:R-:W4:Y:S04]  /*b10b0*/  LDL.LU R242, [R1+0xc28] ;  /* 0x000c280001f27983 */ /* 0x002f280000300800 */
        /* <DEDUP_REMOVED lines=10> */
[----:B---3--:R-:W-:Y:S04]  /*b1160*/  @P4 STG.E [R30.64], R244 ;  /* 0x000000f41e004986 */ /* 0x008fe8000c101904 */
[----:B--2---:R1:W-:Y:S04]  /*b1170*/  @P6 STG.E [R32.64], R247 ;  /* 0x000000f720006986 */ /* 0x0043e8000c101904 */
[----:B-1----:R-:W2:Y:S01]  /*b1180*/  LDL.LU R247, [R1+0xb38] ;  /* 0x000b380001f77983 */ /* 0x002ea20000300800 */
[----:B------:R-:W-:-:S02]  /*b1190*/  ISETP.LT.AND P5, PT, R249, c[0x0][0x178], !P2 ;  /* 0x00005e00f9007a0c */ /* 0x000fc400057a1270 */
[----:B------:R-:W-:Y:S01]  /*b11a0*/  ISETP.GE.AND P0, PT, R34, c[0x0][0x17c], PT ;  /* 0x00005f0022007a0c */ /* 0x000fe20003f06270 */
[C---:B------:R-:W-:Y:S01]  /*b11b0*/  IMAD.WIDE R36, R41.reuse, 0x4, R230 ;  /* 0x0000000429247825 */ /* 0x040fe200078e02e6 */
[----:B------:R-:W-:Y:S01]  /*b11c0*/  ISETP.LT.AND P2, PT, R248, c[0x0][0x178], !P2 ;  /* 0x00005e00f8007a0c */ /* 0x000fe20005741270 */
[----:B------:R-:W3:Y:S01]  /*b11d0*/  LDL.LU R239, [R1+0xaf8] ;  /* 0x000af80001ef7983 */ /* 0x000ee20000300800 */
[----:B------:R-:W-:Y:S02]  /*b11e0*/  ISETP.LT.AND P3, PT, R142, c[0x0][0x178], !P0 ;  /* 0x00005e008e007a0c */ /* 0x000fe40004761270 */
[C---:B------:R-:W-:Y:S01]  /*b11f0*/  IADD3 R40, R41.reuse, c[0x0][0x198], RZ ;  /* 0x0000660029287a10 */ /* 0x040fe20007ffe0ff */
[----:B------:R-:W-:-:S04]  /*b1200*/  IMAD.WIDE R28, R41, 0x4, R232 ;  /* 0x00000004291c7825 */ /* 0x000fc800078e02e8 */
[----:B------:R1:W-:Y:S01]  /*b1210*/  @P5 STG.E [R36.64], R43 ;  /* 0x0000002b24005986 */ /* 0x0003e2000c101904 */
[----:B------:R-:W-:-:S03]  /*b1220*/  IMAD.WIDE R30, R40, 0x4, R2 ;  /* 0x00000004281e7825 */ /* 0x000fc600078e0202 */
[----:B------:R-:W-:Y:S04]  /*b1230*/  @P2 STG.E [R28.64], R35 ;  /* 0x000000231c002986 */ /* 0x000fe8000c101904 */
[----:B-1----:R-:W3:Y:S04]  /*b1240*/  LDL.LU R36, [R1+0x4980] ;  /* 0x0049800001247983 */ /* 0x002ee80000300800 */
[----:B------:R-:W3:Y:S04]  /*b1250*/  LDL.LU R240, [R1+0xac8] ;  /* 0x000ac80001f07983 */ /* 0x000ee80000300800 */
[----:B------:R-:W3:Y:S04]  /*b1260*/  LDL.LU R244, [R1+0xaa8] ;  /* 0x000aa80001f47983 */ /* 0x000ee80000300800 */
[----:B----4-:R1:W-:Y:S04]  /*b1270*/  @P3 STG.E [R30.64], R245 ;  /* 0x000000f51e003986 */ /* 0x0103e8000c101904 */
        /* <DEDUP_REMOVED lines=30> */
[C---:B------:R-:W-:Y:S01]  /*b1460*/  IMAD.WIDE R32, R40.reuse, 0x4, R84 ;  /* 0x0000000428207825 */ /* 0x040fe200078e0254 */
[----:B---3--:R-:W-:Y:S04]  /*b1470*/  @P6 STG.E [R28.64], R239 ;  /* 0x000000ef1c006986 */ /* 0x008fe8000c101904 */
[----:B------:R-:W-:Y:S01]  /*b1480*/  @P1 STG.E [R30.64], R240 ;  /* 0x000000f01e001986 */ /* 0x000fe2000c101904 */
[----:B------:R-:W-:-:S03]  /*b1490*/  IMAD.WIDE R34, R40, 0x4, R86 ;  /* 0x0000000428227825 */ /* 0x000fc600078e0256 */
[----:B------:R1:W-:Y:S04]  /*b14a0*/  @P5 STG.E [R32.64], R244 ;  /* 0x000000f420005986 */ /* 0x0003e8000c101904 */
[----:B-1----:R-:W3:Y:S04]  /*b14b0*/  LDL.LU R244, [R1+0xcbc] ;  /* 0x000cbc0001f47983 */ /* 0x002ee80000300800 */
[----:B----4-:R1:W-:Y:S04]  /*b14c0*/  @P4 STG.E [R34.64], R245 ;  /* 0x000000f522004986 */ /* 0x0103e8000c101904 */
[----:B-1----:R-:W4:Y:S01]  /*b14d0*/  LDL.LU R245, [R1+0xc9c] ;  /* 0x000c9c0001f57983 */ /* 0x002f220000300800 */
[----:B------:R-:W-:-:S02]  /*b14e0*/  ISETP.LT.AND P3, PT, R147, c[0x0][0x178], !P0 ;  /* 0x00005e0093007a0c */ /* 0x000fc40004761270 */
[----:B------:R-:W-:Y:S01]  /*b14f0*/  ISETP.LT.AND P2, PT, R251, c[0x0][0x178], !P0 ;  /* 0x00005e00fb007a0c */ /* 0x000fe20004741270 */
[C---:B------:R-:W-:Y:S01]  /*b1500*/  IMAD.WIDE R28, R40.reuse, 0x4, R224 ;  /* 0x00000004281c7825 */ /* 0x040fe200078e02e0 */
[----:B------:R-:W4:Y:S03]  /*b1510*/  LDL.LU R238, [R1+0xc2c] ;  /* 0x000c2c0001ee7983 */ /* 0x000f260000300800 */
[----:B------:R-:W-:-:S06]  /*b1520*/  IMAD.WIDE R30, R40, 0x4, R226 ;  /* 0x00000004281e7825 */ /* 0x000fcc00078e02e2 */
[----:B------:R-:W-:Y:S01]  /*b1530*/  @P3 STG.E [R28.64], R241 ;  /* 0x000000f11c003986 */ /* 0x000fe2000c101904 */
[----:B------:R-:W-:Y:S02]  /*b1540*/  ISETP.GE.AND P6, PT, R36, c[0x0][0x17c], PT ;  /* 0x00005f0024007a0c */ /* 0x000fe40003fc6270 */
[----:B------:R-:W-:Y:S02]  /*b1550*/  ISETP.LT.AND P4, PT, R250, c[0x0][0x178], !P0 ;  /* 0x00005e00fa007a0c */ /* 0x000fe40004781270 */
[----:B------:R-:W-:Y:S02]  /*b1560*/  ISETP.LT.AND P1, PT, R249, c[0x0][0x178], !P0 ;  /* 0x00005e00f9007a0c */ /* 0x000fe40004721270 */
[----:B------:R-:W-:Y:S02]  /*b1570*/  ISETP.LT.AND P0, PT, R248, c[0x0][0x178], !P0 ;  /* 0x00005e00f8007a0c */ /* 0x000fe40004701270 */
[----:B------:R-:W-:Y:S01]  /*b1580*/  ISETP.LT.AND P5, PT, R142, c[0x0][0x178], !P6 ;  /* 0x00005e008e007a0c */ /* 0x000fe200077a1270 */
[----:B------:R1:W-:Y:S04]  /*b1590*/  @P2 STG.E [R30.64], R246 ;  /* 0x000000f61e002986 */ /* 0x0003e8000c101904 */
[----:B-1----:R-:W4:Y:S01]  /*b15a0*/  LDL.LU R246, [R1+0xbec] ;  /* 0x000bec0001f67983 */ /* 0x002f220000300800 */
[C---:B------:R-:W-:Y:S01]  /*b15b0*/  IADD3 R36, R40.reuse, c[0x0][0x198], RZ ;  /* 0x0000660028247a10 */ /* 0x040fe20007ffe0ff */
[----:B------:R-:W-:-:S02]  /*b15c0*/  IMAD.WIDE R30, R40, 0x4, R228 ;  /* 0x00000004281e7825 */ /* 0x000fc400078e02e4 */
[----:B------:R-:W4:Y:S02]  /*b15d0*/  LDL.LU R239, [R1+0xb8c] ;  /* 0x000b8c0001ef7983 */ /* 0x000f240000300800 */
[----:B------:R-:W-:-:S04]  /*b15e0*/  IMAD.WIDE R28, R40, 0x4, R230 ;  /* 0x00000004281c7825 */ /* 0x000fc800078e02e6 */
[----:B------:R-:W-:Y:S01]  /*b15f0*/  IMAD.WIDE R32, R40, 0x4, R232 ;  /* 0x0000000428207825 */ /* 0x000fe200078e02e8 */
[----:B------:R1:W-:Y:S03]  /*b1600*/  @P4 STG.E [R30.64], R242 ;  /* 0x000000f21e004986 */ /* 0x0003e6000c101904 */
[C---:B------:R-:W-:Y:S01]  /*b1610*/  IMAD.WIDE R34, R36.reuse, 0x4, R2 ;  /* 0x0000000424227825 */ /* 0x040fe200078e0202 */
[----:B------:R-:W4:Y:S04]  /*b1620*/  LDL.LU R241, [R1+0xb3c] ;  /* 0x000b3c0001f17983 */ /* 0x000f280000300800 */
[----:B------:R-:W-:Y:S04]  /*b1630*/  @P1 STG.E [R28.64], R243 ;  /* 0x000000f31c001986 */ /* 0x000fe8000c101904 */
[----:B------:R-:W-:Y:S04]  /*b1640*/  @P0 STG.E [R32.64], R38 ;  /* 0x0000002620000986 */ /* 0x000fe8000c101904 */
[----:B-1----:R-:W4:Y:S04]  /*b1650*/  LDL.LU R242, [R1+0xafc] ;  /* 0x000afc0001f27983 */ /* 0x002f280000300800 */
[----:B--2---:R1:W-:Y:S04]  /*b1660*/  @P5 STG.E [R34.64], R247 ;  /* 0x000000f722005986 */ /* 0x0043e8000c101904 */
[----:B-1----:R-:W2:Y:S01]  /*b1670*/  LDL.LU R247, [R1+0xacc] ;  /* 0x000acc0001f77983 */ /* 0x002ea20000300800 */
[----:B------:R-:W-:Y:S01]  /*b1680*/  ISETP.LT.AND P3, PT, R171, c[0x0][0x178], !P6 ;  /* 0x00005e00ab007a0c */ /* 0x000fe20007761270 */
[C---:B------:R-:W-:Y:S01]  /*b1690*/  IMAD.WIDE R28, R36.reuse, 0x4, R20 ;  /* 0x00000004241c7825 */ /* 0x040fe200078e0214 */
[----:B------:R-:W-:Y:S01]  /*b16a0*/  ISETP.LT.AND P2, PT, R143, c[0x0][0x178], !P6 ;  /* 0x00005e008f007a0c */ /* 0x000fe20007741270 */
[----:B------:R-:W2:Y:S04]  /*b16b0*/  LDL.LU R37, [R1+0x4984] ;  /* 0x0049840001257983 */ /* 0x000ea80000300800 */
[----:B------:R-:W2:Y:S01]  /*b16c0*/  LDL.LU R240, [R1+0xaac] ;  /* 0x000aac0001f07983 */ /* 0x000ea20000300800 */
[----:B------:R-:W-:-:S03]  /*b16d0*/  IMAD.WIDE R30, R36, 0x4, R22 ;  /* 0x00000004241e7825 */ /* 0x000fc600078e0216 */
[----:B------:R-:W2:Y:S04]  /*b16e0*/  LDL.LU R243, [R1+0xa5c] ;  /* 0x000a5c0001f37983 */ /* 0x000ea80000300800 */
[----:B---3--:R1:W-:Y:S04]  /*b16f0*/  @P3 STG.E [R28.64], R244 ;  /* 0x000000f41c003986 */ /* 0x0083e8000c101904 */
[----:B-1----:R-:W3:Y:S04]  /*b1700*/  LDL.LU R244, [R1+0xa1c] ;  /* 0x000a1c0001f47983 */ /* 0x002ee80000300800 */
[----:B----4-:R1:W-:Y:S04]  /*b1710*/  @P2 STG.E [R30.64], R245 ;  /* 0x000000f51e002986 */ /* 0x0103e8000c101904 */
[----:B-1----:R-:W4:Y:S01]  /*b1720*/  LDL.LU R245, [R1+0x9ec] ;  /* 0x0009ec0001f57983 */ /* 0x002f220000300800 */
[----:B------:R-:W-:-:S02]  /*b1730*/  ISETP.LT.AND P5, PT, R119, c[0x0][0x178], !P6 ;  /* 0x00005e0077007a0c */ /* 0x000fc400077a1270 */
[----:B------:R-:W-:Y:S01]  /*b1740*/  ISETP.LT.AND P4, PT, R91, c[0x0][0x178], !P6 ;  /* 0x00005e005b007a0c */ /* 0x000fe20007781270 */
[----:B------:R-:W-:-:S04]  /*b1750*/  IMAD.WIDE R28, R36, 0x4, R24 ;  /* 0x00000004241c7825 */ /* 0x000fc800078e0218 */
[----:B------:R-:W-:-:S06]  /*b1760*/  IMAD.WIDE R30, R36, 0x4, R26 ;  /* 0x00000004241e7825 */ /* 0x000fcc00078e021a */
[----:B------:R-:W-:Y:S01]  /*b1770*/  @P5 STG.E [R28.64], R238 ;  /* 0x000000ee1c005986 */ /* 0x000fe2000c101904 */
[----:B------:R-:W-:Y:S02]  /*b1780*/  ISETP.LT.AND P1, PT, R163, c[0x0][0x178], !P6 ;  /* 0x00005e00a3007a0c */ /* 0x000fe40007721270 */
[----:B------:R-:W-:Y:S02]  /*b1790*/  ISETP.LT.AND P0, PT, R7, c[0x0][0x178], !P6 ;  /* 0x00005e0007007a0c */ /* 0x000fe40007701270 */
[----:B------:R-:W-:Y:S02]  /*b17a0*/  ISETP.LT.AND P3, PT, R47, c[0x0][0x178], !P6 ;  /* 0x00005e002f007a0c */ /* 0x000fe40007761270 */
[----:B------:R-:W-:Y:S01]  /*b17b0*/  ISETP.LT.AND P2, PT, R79, c[0x0][0x178], !P6 ;  /* 0x00005e004f007a0c */ /* 0x000fe20007741270 */
[----:B------:R-:W-:-:S04]  /*b17c0*/  IMAD.WIDE R32, R36, 0x4, R52 ;  /* 0x0000000424207825 */ /* 0x000fc800078e0234 */
[C---:B------:R-:W-:Y:S01]  /*b17d0*/  IMAD.WIDE R34, R36.reuse, 0x4, R54 ;  /* 0x0000000424227825 */ /* 0x040fe200078e0236 */
[----:B------:R1:W-:Y:S04]  /*b17e0*/  @P4 STG.E [R30.64], R246 ;  /* 0x000000f61e004986 */ /* 0x0003e8000c101904 */
[----:B-1----:R-:W4:Y:S01]  /*b17f0*/  LDL.LU R246, [R1+0x9bc] ;  /* 0x0009bc0001f67983 */ /* 0x002f220000300800 */
[----:B------:R-:W-:-:S03]  /*b1800*/  IMAD.WIDE R28, R36, 0x4, R56 ;  /* 0x00000004241c7825 */ /* 0x000fc600078e0238 */
[----:B------:R-:W-:Y:S01]  /*b1810*/  @P1 STG.E [R32.64], R239 ;  /* 0x000000ef20001986 */ /* 0x000fe2000c101904 */
[----:B------:R-:W-:-:S03]  /*b1820*/  IMAD.WIDE R30, R36, 0x4, R58 ;  /* 0x00000004241e7825 */ /* 0x000fc600078e023a */
[----:B------:R1:W-:Y:S04]  /*b1830*/  @P0 STG.E [R34.64], R241 ;  /* 0x000000f122000986 */ /* 0x0003e8000c101904 */
[----:B------:R1:W-:Y:S04]  /*b1840*/  @P3 STG.E [R28.64], R242 ;  /* 0x000000f21c003986 */ /* 0x0003e8000c101904 */
[----:B-1----:R-:W4:Y:S04]  /*b1850*/  LDL.LU R241, [R1+0x99c] ;  /* 0x00099c0001f17983 */ /* 0x002f280000300800 */
[----:B------:R-:W4:Y:S04]  /*b1860*/  LDL.LU R242, [R1+0xd88] ;  /* 0x000d880001f27983 */ /* 0x000f280000300800 */
        /* <DEDUP_REMOVED lines=9> */
[----:B------:R-:W-:Y:S04]  /*b1900*/  @P5 STG.E [R28.64], R240 ;  /* 0x000000f01c005986 */ /* 0x000fe8000c101904 */
[----:B------:R1:W-:Y:S01]  /*b1910*/  @P4 STG.E [R30.64], R243 ;  /* 0x000000f31e004986 */ /* 0x0003e2000c101904 */
[----:B------:R-:W-:-:S03]  /*b1920*/  IMAD.WIDE R34, R36, 0x4, R226 ;  /* 0x0000000424227825 */ /* 0x000fc600078e02e2 */
[----:B---3--:R3:W-:Y:S04]  /*b1930*/  @P1 STG.E [R32.64], R244 ;  /* 0x000000f420001986 */ /* 0x0087e8000c101904 */
[----:B-1----:R-:W2:Y:S04]  /*b1940*/  LDL.LU R243, [R1+0xd68] ;  /* 0x000d680001f37983 */ /* 0x002ea80000300800 */
[----:B---3--:R-:W3:Y:S04]  /*b1950*/  LDL.LU R244, [R1+0xd48] ;  /* 0x000d480001f47983 */ /* 0x008ee80000300800 */
[----:B------:R-:W3:Y:S04]  /*b1960*/  LDL.LU R238, [R1+0xd18] ;  /* 0x000d180001ee7983 */ /* 0x000ee80000300800 */
[----:B------:R-:W3:Y:S04]  /*b1970*/  LDL.LU R239, [R1+0xd08] ;  /* 0x000d080001ef7983 */ /* 0x000ee80000300800 */
[----:B----4-:R1:W-:Y:S04]  /*b1980*/  @P0 STG.E [R34.64], R245 ;  /* 0x000000f522000986 */ /* 0x0103e8000c101904 */
[----:B-1----:R-:W4:Y:S01]  /*b1990*/  LDL.LU R245, [R1+0xca8] ;  /* 0x000ca80001f57983 */ /* 0x002f220000300800 */
[----:B------:R-:W-:Y:S01]  /*b19a0*/  ISETP.LT.AND P3, PT, R250, c[0x0][0x178], !P6 ;  /* 0x00005e00fa007a0c */ /* 0x000fe20007761270 */
[----:B------:R-:W-:Y:S01]  /*b19b0*/  IMAD.WIDE R28, R36, 0x4, R228 ;  /* 0x00000004241c7825 */ /* 0x000fe200078e02e4 */
[----:B------:R-:W-:-:S02]  /*b19c0*/  ISETP.GE.AND P2, PT, R37, c[0x0][0x17c], PT ;  /* 0x00005f0025007a0c */ /* 0x000fc40003f46270 */
[----:B------:R-:W-:Y:S02]  /*b19d0*/  ISETP.LT.AND P0, PT, R249, c[0x0][0x178], !P6 ;  /* 0x00005e00f9007a0c */ /* 0x000fe40007701270 */
[----:B------:R-:W-:Y:S02]  /*b19e0*/  ISETP.LT.AND P6, PT, R248, c[0x0][0x178], !P6 ;  /* 0x00005e00f8007a0c */ /* 0x000fe400077c1270 */
[----:B------:R-:W-:Y:S02]  /*b19f0*/  ISETP.LT.AND P4, PT, R142, c[0x0][0x178], !P2 ;  /* 0x00005e008e007a0c */ /* 0x000fe40005781270 */
[----:B------:R-:W-:Y:S02]  /*b1a00*/  ISETP.LT.AND P1, PT, R171, c[0x0][0x178], !P2 ;  /* 0x00005e00ab007a0c */ /* 0x000fe40005721270 */
[C---:B------:R-:W-:Y:S01]  /*b1a10*/  IADD3 R37, R36.reuse, c[0x0][0x198], RZ ;  /* 0x0000660024257a10 */ /* 0x040fe20007ffe0ff */
[----:B------:R-:W-:-:S04]  /*b1a20*/  IMAD.WIDE R30, R36, 0x4, R232 ;  /* 0x00000004241e7825 */ /* 0x000fc800078e02e8 */
[----:B------:R-:W-:-:S04]  /*b1a30*/  IMAD.WIDE R32, R37, 0x4, R2 ;  /* 0x0000000425207825 */ /* 0x000fc800078e0202 */
[----:B------:R-:W-:Y:S01]  /*b1a40*/  IMAD.WIDE R34, R37, 0x4, R20 ;  /* 0x0000000425227825 */ /* 0x000fe200078e0214 */
[----:B------:R1:W-:Y:S04]  /*b1a50*/  @P3 STG.E [R28.64], R246 ;  /* 0x000000f61c003986 */ /* 0x0003e8000c101904 */
[----:B-1----:R-:W4:Y:S01]  /*b1a60*/  LDL.LU R246, [R1+0xc88] ;  /* 0x000c880001f67983 */ /* 0x002f220000300800 */
[----:B------:R-:W-:-:S03]  /*b1a70*/  IMAD.WIDE R28, R36, 0x4, R230 ;  /* 0x00000004241c7825 */ /* 0x000fc600078e02e6 */
[----:B------:R-:W4:Y:S04]  /*b1a80*/  LDL.LU R240, [R1+0xbf8] ;  /* 0x000bf80001f07983 */ /* 0x000f280000300800 */
[----:B------:R-:W-:Y:S04]  /*b1a90*/  @P0 STG.E [R28.64], R241 ;  /* 0x000000f11c000986 */ /* 0x000fe8000c101904 */
[----:B------:R-:W-:Y:S04]  /*b1aa0*/  @P6 STG.E [R30.64], R39 ;  /* 0x000000271e006986 */ /* 0x000fe8000c101904 */
[----:B------:R-:W-:Y:S04]  /*b1ab0*/  @P4 STG.E [R32.64], R242 ;  /* 0x000000f220004986 */ /* 0x000fe8000c101904 */
[----:B--2---:R1:W-:Y:S04]  /*b1ac0*/  @P1 STG.E [R34.64], R247 ;  /* 0x000000f722001986 */ /* 0x0043e8000c101904 */
[----:B-1----:R-:W2:Y:S01]  /*b1ad0*/  LDL.LU R247, [R1+0xbc8] ;  /* 0x000bc80001f77983 */ /* 0x002ea20000300800 */
[----:B------:R-:W-:-:S02]  /*b1ae0*/  ISETP.LT.AND P5, PT, R143, c[0x0][0x178], !P2 ;  /* 0x00005e008f007a0c */ /* 0x000fc400057a1270 */
        /* <DEDUP_REMOVED lines=8> */
[C---:B------:R-:W-:Y:S02]  /*b1b70*/  IMAD.WIDE R32, R37.reuse, 0x4, R54 ;  /* 0x0000000425207825 */ /* 0x040fe400078e0236 */
[----:B------:R-:W2:Y:S04]  /*b1b80*/  LDL.LU R242, [R1+0xb28] ;  /* 0x000b280001f27983 */ /* 0x000ea80000300800 */
[----:B------:R1:W-:Y:S04]  /*b1b90*/  @P5 STG.E [R28.64], R243 ;  /* 0x000000f31c005986 */ /* 0x0003e8000c101904 */
[----:B---3--:R3:W-:Y:S01]  /*b1ba0*/  @P3 STG.E [R30.64], R244 ;  /* 0x000000f41e003986 */ /* 0x0087e2000c101904 */
[----:B-1----:R-:W-:-:S03]  /*b1bb0*/  IMAD.WIDE R28, R37, 0x4, R26 ;  /* 0x00000004251c7825 */ /* 0x002fc600078e021a */
[----:B------:R-:W2:Y:S01]  /*b1bc0*/  LDL.LU R243, [R1+0xae8] ;  /* 0x000ae80001f37983 */ /* 0x000ea20000300800 */
[----:B---3--:R-:W-:-:S03]  /*b1bd0*/  IMAD.WIDE R30, R37, 0x4, R52 ;  /* 0x00000004251e7825 */ /* 0x008fc600078e0234 */
[----:B------:R-:W-:Y:S04]  /*b1be0*/  @P6 STG.E [R28.64], R238 ;  /* 0x000000ee1c006986 */ /* 0x000fe8000c101904 */
[----:B------:R-:W-:Y:S04]  /*b1bf0*/  @P4 STG.E [R30.64], R239 ;  /* 0x000000ef1e004986 */ /* 0x000fe8000c101904 */
[----:B------:R-:W3:Y:S04]  /*b1c00*/  LDL.LU R244, [R1+0xab8] ;  /* 0x000ab80001f47983 */ /* 0x000ee80000300800 */
[----:B----4-:R1:W-:Y:S04]  /*b1c10*/  @P1 STG.E [R32.64], R245 ;  /* 0x000000f520001986 */ /* 0x0103e8000c101904 */
[----:B-1----:R-:W4:Y:S01]  /*b1c20*/  LDL.LU R245, [R1+0xa98] ;  /* 0x000a980001f57983 */ /* 0x002f220000300800 */
[----:B------:R-:W-:Y:S01]  /*b1c30*/  ISETP.LT.AND P0, PT, R47, c[0x0][0x178], !P2 ;  /* 0x00005e002f007a0c */ /* 0x000fe20005701270 */
[----:B------:R-:W-:Y:S01]  /*b1c40*/  IMAD.WIDE R34, R37, 0x4, R56 ;  /* 0x0000000425227825 */ /* 0x000fe200078e0238 */
[----:B------:R-:W-:-:S02]  /*b1c50*/  ISETP.LT.AND P5, PT, R79, c[0x0][0x178], !P2 ;  /* 0x00005e004f007a0c */ /* 0x000fc400057a1270 */
[----:B------:R-:W-:Y:S01]  /*b1c60*/  ISETP.LT.AND P3, PT, R103, c[0x0][0x178], !P2 ;  /* 0x00005e0067007a0c */ /* 0x000fe20005761270 */
[----:B------:R-:W-:-:S04]  /*b1c70*/  IMAD.WIDE R28, R37, 0x4, R58 ;  /* 0x00000004251c7825 */ /* 0x000fc800078e023a */
[----:B------:R-:W-:-:S04]  /*b1c80*/  IMAD.WIDE R30, R37, 0x4, R84 ;  /* 0x00000004251e7825 */ /* 0x000fc800078e0254 */
[----:B------:R1:W-:Y:S04]  /*b1c90*/  @P0 STG.E [R34.64], R246 ;  /* 0x000000f622000986 */ /* 0x0003e8000c101904 */
[----:B-1----:R-:W4:Y:S04]  /*b1ca0*/  LDL.LU R246, [R1+0xa48] ;  /* 0x000a480001f67983 */ /* 0x002f280000300800 */
[----:B------:R1:W-:Y:S04]  /*b1cb0*/  @P5 STG.E [R28.64], R240 ;  /* 0x000000f01c005986 */ /* 0x0003e8000c101904 */
[----:B------:R-:W4:Y:S04]  /*b1cc0*/  LDL.LU R239, [R1+0xd8c] ;  /* 0x000d8c0001ef7983 */ /* 0x000f280000300800 */
[----:B-1----:R-:W4:Y:S04]  /*b1cd0*/  LDL.LU R240, [R1+0xd7c] ;  /* 0x000d7c0001f07983 */ /* 0x002f280000300800 */
        /* <DEDUP_REMOVED lines=8> */
[----:B------:R-:W-:-:S04]  /*b1d60*/  IMAD.WIDE R30, R37, 0x4, R224 ;  /* 0x00000004251e7825 */ /* 0x000fc800078e02e0 */
[----:B------:R1:W-:Y:S01]  /*b1d70*/  @P0 STG.E [R28.64], R241 ;  /* 0x000000f11c000986 */ /* 0x0003e2000c101904 */
[----:B------:R-:W-:-:S03]  /*b1d80*/  IMAD.WIDE R32, R37, 0x4, R226 ;  /* 0x0000000425207825 */ /* 0x000fc600078e02e2 */
[----:B------:R3:W-:Y:S01]  /*b1d90*/  @P6 STG.E [R30.64], R242 ;  /* 0x000000f21e006986 */ /* 0x0007e2000c101904 */
[----:B------:R-:W-:-:S03]  /*b1da0*/  IMAD.WIDE R34, R37, 0x4, R228 ;  /* 0x0000000425227825 */ /* 0x000fc600078e02e4 */
[----:B-1----:R-:W2:Y:S01]  /*b1db0*/  LDL.LU R241, [R1+0xd4c] ;  /* 0x000d4c0001f17983 */ /* 0x002ea20000300800 */
[----:B------:R-:W-:-:S03]  /*b1dc0*/  IMAD.WIDE R28, R37, 0x4, R230 ;  /* 0x00000004251c7825 */ /* 0x000fc600078e02e6 */
[----:B---3--:R-:W3:Y:S04]  /*b1dd0*/  LDL.LU R242, [R1+0xd1c] ;  /* 0x000d1c0001f27983 */ /* 0x008ee80000300800 */
[----:B------:R1:W-:Y:S04]  /*b1de0*/  @P4 STG.E [R32.64], R243 ;  /* 0x000000f320004986 */ /* 0x0003e8000c101904 */
[----:B------:R4:W-:Y:S04]  /*b1df0*/  @P1 STG.E [R34.64], R244 ;  /* 0x000000f422001986 */ /* 0x0009e8000c101904 */
[----:B-1----:R-:W3:Y:S04]  /*b1e00*/  LDL.LU R243, [R1+0xd0c] ;  /* 0x000d0c0001f37983 */ /* 0x002ee80000300800 */
[----:B----4-:R1:W-:Y:S04]  /*b1e10*/  @P3 STG.E [R28.64], R245 ;  /* 0x000000f51c003986 */ /* 0x0103e8000c101904 */
[----:B------:R-:W4:Y:S04]  /*b1e20*/  LDL.LU R244, [R1+0xcac] ;  /* 0x000cac0001f47983 */ /* 0x000f280000300800 */
[----:B-1----:R-:W4:Y:S01]  /*b1e30*/  LDL.LU R245, [R1+0xc8c] ;  /* 0x000c8c0001f57983 */ /* 0x002f220000300800 */
[----:B------:R-:W-:Y:S01]  /*b1e40*/  ISETP.LT.AND P2, PT, R248, c[0x0][0x178], !P2 ;  /* 0x00005e00f8007a0c */ /* 0x000fe20005741270 */
[----:B------:R-:W-:Y:S01]  /*b1e50*/  IMAD.WIDE R32, R37, 0x4, R232 ;  /* 0x0000000425207825 */ /* 0x000fe200078e02e8 */
[----:B------:R-:W-:-:S04]  /*b1e60*/  ISETP.GE.AND P5, PT, R36, c[0x0][0x17c], PT ;  /* 0x00005f0024007a0c */ /* 0x000fc80003fa6270 */
[----:B------:R-:W-:Y:S02]  /*b1e70*/  ISETP.LT.AND P0, PT, R142, c[0x0][0x178], !P5 ;  /* 0x00005e008e007a0c */ /* 0x000fe40006f01270 */
[----:B------:R-:W-:Y:S02]  /*b1e80*/  ISETP.LT.AND P4, PT, R171, c[0x0][0x178], !P5 ;  /* 0x00005e00ab007a0c */ /* 0x000fe40006f81270 */
[----:B------:R-:W-:Y:S02]  /*b1e90*/  ISETP.LT.AND P1, PT, R143, c[0x0][0x178], !P5 ;  /* 0x00005e008f007a0c */ /* 0x000fe40006f21270 */
[----:B------:R-:W-:-:S05]  /*b1ea0*/  IADD3 R30, R37, c[0x0][0x198], RZ ;  /* 0x00006600251e7a10 */ /* 0x000fca0007ffe0ff */
[C---:B------:R-:W-:Y:S01]  /*b1eb0*/  IMAD.WIDE R28, R30.reuse, 0x4, R2 ;  /* 0x000000041e1c7825 */ /* 0x040fe200078e0202 */
[----:B------:R1:W-:Y:S04]  /*b1ec0*/  @P2 STG.E [R32.64], R246 ;  /* 0x000000f620002986 */ /* 0x0003e8000c101904 */
[----:B-1----:R-:W4:Y:S01]  /*b1ed0*/  LDL.LU R246, [R1+0xbfc] ;  /* 0x000bfc0001f67983 */ /* 0x002f220000300800 */
[----:B------:R-:W-:-:S04]  /*b1ee0*/  IMAD.WIDE R32, R30, 0x4, R20 ;  /* 0x000000041e207825 */ /* 0x000fc800078e0214 */
[----:B------:R-:W-:Y:S01]  /*b1ef0*/  IMAD.WIDE R34, R30, 0x4, R22 ;  /* 0x000000041e227825 */ /* 0x000fe200078e0216 */
[----:B------:R-:W-:Y:S04]  /*b1f00*/  @P0 STG.E [R28.64], R239 ;  /* 0x000000ef1c000986 */ /* 0x000fe8000c101904 */
[----:B------:R-:W-:Y:S04]  /*b1f10*/  @P4 STG.E [R32.64], R240 ;  /* 0x000000f020004986 */ /* 0x000fe8000c101904 */
[----:B------:R-:W4:Y:S04]  /*b1f20*/  LDL.LU R31, [R1+0x498c] ;  /* 0x00498c00011f7983 */ /* 0x000f280000300800 */
[----:B--2---:R1:W-:Y:S04]  /*b1f30*/  @P1 STG.E [R34.64], R247 ;  /* 0x000000f722001986 */ /* 0x0043e8000c101904 */
[----:B-1----:R-:W2:Y:S01]  /*b1f40*/  LDL.LU R247, [R1+0xbcc] ;  /* 0x000bcc0001f77983 */ /* 0x002ea20000300800 */
[----:B------:R-:W-:-:S02]  /*b1f50*/  ISETP.LT.AND P6, PT, R119, c[0x0][0x178], !P5 ;  /* 0x00005e0077007a0c */ /* 0x000fc40006fc1270 */
[----:B------:R-:W-:Y:S01]  /*b1f60*/  ISETP.LT.AND P3, PT, R91, c[0x0][0x178], !P5 ;  /* 0x00005e005b007a0c */ /* 0x000fe20006f61270 */
[----:B------:R-:W2:Y:S01]  /*b1f70*/  LDL.LU R238, [R1+0xb7c] ;  /* 0x000b7c0001ee7983 */ /* 0x000ea20000300800 */
[----:B------:R-:W-:Y:S01]  /*b1f80*/  ISETP.LT.AND P2, PT, R163, c[0x0][0x178], !P5 ;  /* 0x00005e00a3007a0c */ /* 0x000fe20006f41270 */
[C---:B------:R-:W-:Y:S02]  /*b1f90*/  IMAD.WIDE R28, R30.reuse, 0x4, R24 ;  /* 0x000000041e1c7825 */ /* 0x040fe400078e0218 */
[----:B------:R-:W2:Y:S01]  /*b1fa0*/  LDL.LU R239, [R1+0xb2c] ;  /* 0x000b2c0001ef7983 */ /* 0x000ea20000300800 */
[----:B------:R-:W-:Y:S02]  /*b1fb0*/  ISETP.LT.AND P4, PT, R7, c[0x0][0x178], !P5 ;  /* 0x00005e0007007a0c */ /* 0x000fe40006f81270 */
[----:B------:R-:W-:Y:S01]  /*b1fc0*/  ISETP.LT.AND P1, PT, R47, c[0x0][0x178], !P5 ;  /* 0x00005e002f007a0c */ /* 0x000fe20006f21270 */
[C---:B------:R-:W-:Y:S01]  /*b1fd0*/  IMAD.WIDE R32, R30.reuse, 0x4, R26 ;  /* 0x000000041e207825 */ /* 0x040fe200078e021a */
[----:B------:R-:W2:Y:S04]  /*b1fe0*/  LDL.LU R240, [R1+0xaec] ;  /* 0x000aec0001f07983 */ /* 0x000ea80000300800 */
[----:B------:R1:W-:Y:S01]  /*b1ff0*/  @P6 STG.E [R28.64], R241 ;  /* 0x000000f11c006986 */ /* 0x0003e2000c101904 */
[----:B------:R-:W-:-:S03]  /*b2000*/  IMAD.WIDE R34, R30, 0x4, R52 ;  /* 0x000000041e227825 */ /* 0x000fc600078e0234 */
[----:B---3--:R3:W-:Y:S04]  /*b2010*/  @P3 STG.E [R32.64], R242 ;  /* 0x000000f220003986 */ /* 0x0087e8000c101904 */
[----:B-1----:R-:W2:Y:S01]  /*b2020*/  LDL.LU R241, [R1+0xabc] ;  /* 0x000abc0001f17983 */ /* 0x002ea20000300800 */
[----:B------:R-:W-:-:S03]  /*b2030*/  IMAD.WIDE R28, R30, 0x4, R54 ;  /* 0x000000041e1c7825 */ /* 0x000fc600078e0236 */
[----:B---3--:R-:W3:Y:S01]  /*b2040*/  LDL.LU R242, [R1+0xa9c] ;  /* 0x000a9c0001f27983 */ /* 0x008ee20000300800 */
[----:B------:R-:W-:-:S03]  /*b2050*/  IMAD.WIDE R32, R30, 0x4, R56 ;  /* 0x000000041e207825 */ /* 0x000fc600078e0238 */
[----:B------:R1:W-:Y:S04]  /*b2060*/  @P2 STG.E [R34.64], R243 ;  /* 0x000000f322002986 */ /* 0x0003e8000c101904 */
[----:B----4-:R4:W-:Y:S04]  /*b2070*/  @P4 STG.E [R28.64], R244 ;  /* 0x000000f41c004986 */ /* 0x0109e8000c101904 */
[----:B-1----:R-:W3:Y:S04]  /*b2080*/  LDL.LU R243, [R1+0xa4c] ;  /* 0x000a4c0001f37983 */ /* 0x002ee80000300800 */
[----:B------:R1:W-:Y:S04]  /*b2090*/  @P1 STG.E [R32.64], R245 ;  /* 0x000000f520001986 */ /* 0x0003e8000c101904 */
[----:B----4-:R-:W4:Y:S04]  /*b20a0*/  LDL.LU R244, [R1+0xd30] ;  /* 0x000d300001f47983 */ /* 0x010f280000300800 */
[----:B-1----:R-:W4:Y:S01]  /*b20b0*/  LDL.LU R245, [R1+0xc30] ;  /* 0x000c300001f57983 */ /* 0x002f220000300800 */
[----:B------:R-:W-:Y:S01]  /*b20c0*/  ISETP.LT.AND P0, PT, R79, c[0x0][0x178], !P5 ;  /* 0x00005e004f007a0c */ /* 0x000fe20006f01270 */
[----:B------:R-:W-:Y:S01]  /*b20d0*/  IMAD.WIDE R34, R30, 0x4, R58 ;  /* 0x000000041e227825 */ /* 0x000fe200078e023a */
[----:B------:R-:W-:-:S03]  /*b20e0*/  ISETP.LT.AND P6, PT, R103, c[0x0][0x178], !P5 ;  /* 0x00005e0067007a0c */ /* 0x000fc60006fc1270 */
[----:B------:R-:W-:-:S08]  /*b20f0*/  IMAD.WIDE R28, R30, 0x4, R84 ;  /* 0x000000041e1c7825 */ /* 0x000fd000078e0254 */
[----:B------:R1:W-:Y:S04]  /*b2100*/  @P0 STG.E [R34.64], R246 ;  /* 0x000000f622000986 */ /* 0x0003e8000c101904 */
[----:B-1----:R-:W4:Y:S04]  /*b2110*/  LDL.LU R246, [R1+0xba0] ;  /* 0x000ba00001f67983 */ /* 0x002f280000300800 */
        /* <DEDUP_REMOVED lines=9> */
[----:B------:R-:W-:-:S05]  /*b21b0*/  ISETP.GE.AND P0, PT, R31, c[0x0][0x17c], PT ;  /* 0x00005f001f007a0c */ /* 0x000fca0003f06270 */
[----:B------:R1:W-:Y:S01]  /*b21c0*/  @P3 STG.E [R32.64], R238 ;  /* 0x000000ee20003986 */ /* 0x0003e2000c101904 */
[----:B------:R-:W-:-:S03]  /*b21d0*/  IMAD.WIDE R28, R30, 0x4, R228 ;  /* 0x000000041e1c7825 */ /* 0x000fc600078e02e4 */
[----:B------:R3:W-:Y:S01]  /*b21e0*/  @P2 STG.E [R34.64], R239 ;  /* 0x000000ef22002986 */ /* 0x0007e2000c101904 */
[----:B------:R-:W-:Y:S02]  /*b21f0*/  ISETP.LT.AND P2, PT, R249, c[0x0][0x178], !P5 ;  /* 0x00005e00f9007a0c */ /* 0x000fe40006f41270 */
[----:B------:R-:W-:Y:S02]  /*b2200*/  ISETP.LT.AND P5, PT, R248, c[0x0][0x178], !P5 ;  /* 0x00005e00f8007a0c */ /* 0x000fe40006fa1270 */
[----:B------:R-:W-:Y:S01]  /*b2210*/  ISETP.LT.AND P6, PT, R142, c[0x0][0x178], !P0 ;  /* 0x00005e008e007a0c */ /* 0x000fe200047c1270 */
[C---:B-1----:R-:W-:Y:S01]  /*b2220*/  IMAD.WIDE R32, R30.reuse, 0x4, R226 ;  /* 0x000000041e207825 */ /* 0x042fe200078e02e2 */
[----:B------:R-:W-:Y:S02]  /*b2230*/  ISETP.LT.AND P3, PT, R171, c[0x0][0x178], !P0 ;  /* 0x00005e00ab007a0c */ /* 0x000fe40004761270 */
[----:B------:R-:W-:Y:S02]  /*b2240*/  IADD3 R40, R30, c[0x0][0x198], RZ ;  /* 0x000066001e287a10 */ /* 0x000fe40007ffe0ff */
[----:B------:R1:W-:Y:S04]  /*b2250*/  @P1 STG.E [R32.64], R240 ;  /* 0x000000f020001986 */ /* 0x0003e8000c101904 */
[----:B------:R1:W-:Y:S01]  /*b2260*/  @P4 STG.E [R28.64], R241 ;  /* 0x000000f11c004986 */ /* 0x0003e2000c101904 */
[----:B---3--:R-:W-:-:S04]  /*b2270*/  IMAD.WIDE R34, R40, 0x4, R20 ;  /* 0x0000000428227825 */ /* 0x008fc800078e0214 */
[----:B-1----:R-:W-:-:S04]  /*b2280*/  IMAD.WIDE R32, R40, 0x4, R2 ;  /* 0x0000000428207825 */ /* 0x002fc800078e0202 */
[----:B------:R-:W-:-:S04]  /*b2290*/  IMAD.WIDE R28, R30, 0x4, R230 ;  /* 0x000000041e1c7825 */ /* 0x000fc800078e02e6 */
[----:B------:R-:W-:Y:S01]  /*b22a0*/  IMAD.WIDE R30, R30, 0x4, R232 ;  /* 0x000000041e1e7825 */ /* 0x000fe200078e02e8 */
[----:B------:R-:W-:Y:S04]  /*b22b0*/  @P2 STG.E [R28.64], R242 ;  /* 0x000000f21c002986 */ /* 0x000fe8000c101904 */
[----:B------:R-:W-:Y:S04]  /*b22c0*/  @P5 STG.E [R30.64], R243 ;  /* 0x000000f31e005986 */ /* 0x000fe8000c101904 */
[----:B----4-:R1:W-:Y:S04]  /*b22d0*/  @P6 STG.E [R32.64], R244 ;  /* 0x000000f420006986 */ /* 0x0103e8000c101904 */
[----:B------:R3:W-:Y:S01]  /*b22e0*/  @P3 STG.E [R34.64], R245 ;  /* 0x000000f522003986 */ /* 0x0007e2000c101904 */
[----:B------:R-:W-:-:S02]  /*b22f0*/  ISETP.LT.AND P4, PT, R143, c[0x0][0x178], !P0 ;  /* 0x00005e008f007a0c */ /* 0x000fc40004781270 */
[----:B------:R-:W-:Y:S01]  /*b2300*/  ISETP.LT.AND P1, PT, R119, c[0x0][0x178], !P0 ;  /* 0x00005e0077007a0c */ /* 0x000fe20004721270 */
[----:B------:R-:W4:Y:S04]  /*b2310*/  LDS.128 R28, [R0] ;  /* 0x00000000001c7984 */ /* 0x000f280000000c00 */
[----:B-1----:R-:W4:Y:S04]  /*b2320*/  LDL.LU R244, [R1+0xd34] ;  /* 0x000d340001f47983 */ /* 0x002f280000300800 */
[----:B---3--:R-:W3:Y:S01]  /*b2330*/  LDL.LU R245, [R1+0xc34] ;  /* 0x000c340001f57983 */ /* 0x008ee20000300800 */
[----:B------:R-:W-:-:S04]  /*b2340*/  IMAD.WIDE R32, R40, 0x4, R22 ;  /* 0x0000000428207825 */ /* 0x000fc800078e0216 */
[----:B------:R-:W-:Y:S01]  /*b2350*/  IMAD.WIDE R34, R40, 0x4, R24 ;  /* 0x0000000428227825 */ /* 0x000fe200078e0218 */
[----:B------:R1:W-:Y:S04]  /*b2360*/  @P4 STG.E [R32.64], R246 ;  /* 0x000000f620004986 */ /* 0x0003e8000c101904 */
[----:B-1----:R-:W3:Y:S04]  /*b2370*/  LDL.LU R246, [R1+0xba4] ;  /* 0x000ba40001f67983 */ /* 0x002ee80000300800 */
        /* <DEDUP_REMOVED lines=12> */
[----:B------:R-:W-:Y:S01]  /*b2440*/  IMAD.WIDE R38, R40, 0x4, R56 ;  /* 0x0000000428267825 */ /* 0x000fe200078e0238 */
[----:B------:R1:W-:Y:S01]  /*b2450*/  @P5 STG.E [R34.64], R72 ;  /* 0x0000004822005986 */ /* 0x0003e2000c101904 */
[----:B------:R-:W-:-:S03]  /*b2460*/  ISETP.LT.AND P6, PT, R147, c[0x0][0x178], !P0 ;  /* 0x00005e0093007a0c */ /* 0x000fc600047c1270 */
[----:B------:R1:W-:Y:S01]  /*b2470*/  @P3 STG.E [R36.64], R96 ;  /* 0x0000006024003986 */ /* 0x0003e2000c101904 */
[----:B------:R-:W-:-:S03]  /*b2480*/  ISETP.LT.AND P5, PT, R251, c[0x0][0x178], !P0 ;  /* 0x00005e00fb007a0c */ /* 0x000fc600047a1270 */
[----:B------:R-:W-:Y:S01]  /*b2490*/  @P2 STG.E [R38.64], R112 ;  /* 0x0000007026002986 */ /* 0x000fe2000c101904 */
[----:B------:R-:W-:Y:S01]  /*b24a0*/  ISETP.LT.AND P2, PT, R127, c[0x0][0x178], !P0 ;  /* 0x00005e007f007a0c */ /* 0x000fe20004741270 */
[----:B-1----:R-:W-:-:S04]  /*b24b0*/  IMAD.WIDE R32, R40, 0x4, R58 ;  /* 0x0000000428207825 */ /* 0x002fc800078e023a */
[----:B------:R-:W-:Y:S01]  /*b24c0*/  IMAD.WIDE R34, R40, 0x4, R84 ;  /* 0x0000000428227825 */ /* 0x000fe200078e0254 */
[----:B------:R1:W-:Y:S01]  /*b24d0*/  @P4 STG.E [R32.64], R136 ;  /* 0x0000008820004986 */ /* 0x0003e2000c101904 */
[----:B------:R-:W-:-:S03]  /*b24e0*/  ISETP.LT.AND P3, PT, R250, c[0x0][0x178], !P0 ;  /* 0x00005e00fa007a0c */ /* 0x000fc60004761270 */
[----:B------:R1:W-:Y:S01]  /*b24f0*/  @P1 STG.E [R34.64], R156 ;  /* 0x0000009c22001986 */ /* 0x0003e2000c101904 */
[----:B------:R-:W-:Y:S01]  /*b2500*/  ISETP.LT.AND P1, PT, R249, c[0x0][0x178], !P0 ;  /* 0x00005e00f9007a0c */ /* 0x000fe20004721270 */
[----:B------:R-:W-:Y:S01]  /*b2510*/  IMAD.WIDE R36, R40, 0x4, R226 ;  /* 0x0000000428247825 */ /* 0x000fe200078e02e2 */
[----:B------:R-:W-:Y:S02]  /*b2520*/  ISETP.LT.AND P0, PT, R248, c[0x0][0x178], !P0 ;  /* 0x00005e00f8007a0c */ /* 0x000fe40004701270 */
[----:B------:R-:W-:Y:S02]  /*b2530*/  ISETP.GE.AND P4, PT, R41, c[0x0][0x17c], PT ;  /* 0x00005f0029007a0c */ /* 0x000fe40003f86270 */
[----:B------:R-:W2:Y:S01]  /*b2540*/  LDL.LU R41, [R1+0x4994] ;  /* 0x0049940001297983 */ /* 0x000ea20000300800 */
[----:B-1----:R-:W-:-:S04]  /*b2550*/  IMAD.WIDE R32, R40, 0x4, R86 ;  /* 0x0000000428207825 */ /* 0x002fc800078e0256 */
[----:B------:R-:W-:Y:S01]  /*b2560*/  IMAD.WIDE R34, R40, 0x4, R224 ;  /* 0x0000000428227825 */ /* 0x000fe200078e02e0 */
[----:B------:R1:W-:Y:S01]  /*b2570*/  @P2 STG.E [R32.64], R180 ;  /* 0x000000b420002986 */ /* 0x0003e2000c101904 */
[----:B------:R-:W-:-:S03]  /*b2580*/  ISETP.LT.AND P2, PT, R142, c[0x0][0x178], !P4 ;  /* 0x00005e008e007a0c */ /* 0x000fc60006741270 */
[----:B------:R4:W-:Y:S01]  /*b2590*/  @P6 STG.E [R34.64], R192 ;  /* 0x000000c022006986 */ /* 0x0009e2000c101904 */
[----:B------:R-:W-:-:S03]  /*b25a0*/  IMAD.WIDE R38, R40, 0x4, R228 ;  /* 0x0000000428267825 */ /* 0x000fc600078e02e4 */
[----:B------:R-:W-:Y:S01]  /*b25b0*/  @P5 STG.E [R36.64], R200 ;  /* 0x000000c824005986 */ /* 0x000fe2000c101904 */
[----:B------:R-:W-:Y:S02]  /*b25c0*/  ISETP.LT.AND P5, PT, R171, c[0x0][0x178], !P4 ;  /* 0x00005e00ab007a0c */ /* 0x000fe400067a1270 */
[C---:B------:R-:W-:Y:S01]  /*b25d0*/  IADD3 R0, R40.reuse, c[0x0][0x198], RZ ;  /* 0x0000660028007a10 */ /* 0x040fe20007ffe0ff */
[C---:B-1----:R-:W-:Y:S01]  /*b25e0*/  IMAD.WIDE R32, R40.reuse, 0x4, R230 ;  /* 0x0000000428207825 */ /* 0x042fe200078e02e6 */
[----:B------:R-:W-:Y:S03]  /*b25f0*/  @P3 STG.E [R38.64], R212 ;  /* 0x000000d426003986 */ /* 0x000fe6000c101904 */
[----:B----4-:R-:W-:Y:S01]  /*b2600*/  IMAD.WIDE R34, R40, 0x4, R232 ;  /* 0x0000000428227825 */ /* 0x010fe200078e02e8 */
[----:B------:R1:W-:Y:S04]  /*b2610*/  @P1 STG.E [R32.64], R220 ;  /* 0x000000dc20001986 */ /* 0x0003e8000c101904 */
[----:B------:R4:W-:Y:S01]  /*b2620*/  @P0 STG.E [R34.64], R28 ;  /* 0x0000001c22000986 */ /* 0x0009e2000c101904 */
[----:B-1----:R-:W-:-:S04]  /*b2630*/  IMAD.WIDE R32, R0, 0x4, R2 ;  /* 0x0000000400207825 */ /* 0x002fc800078e0202 */
[C---:B----4-:R-:W-:Y:S01]  /*b2640*/  IMAD.WIDE R34, R0.reuse, 0x4, R20 ;  /* 0x0000000400227825 */ /* 0x050fe200078e0214 */
[----:B------:R1:W-:Y:S04]  /*b2650*/  @P2 STG.E [R32.64], R244 ;  /* 0x000000f420002986 */ /* 0x0003e8000c101904 */
[----:B---3--:R3:W-:Y:S04]  /*b2660*/  @P5 STG.E [R34.64], R245 ;  /* 0x000000f522005986 */ /* 0x0087e8000c101904 */
[----:B-1----:R-:W4:Y:S04]  /*b2670*/  LDL.LU R244, [R1+0xcc0] ;  /* 0x000cc00001f47983 */ /* 0x002f280000300800 */
[----:B---3--:R-:W3:Y:S01]  /*b2680*/  LDL.LU R245, [R1+0xc10] ;  /* 0x000c100001f57983 */ /* 0x008ee20000300800 */
[----:B------:R-:W-:Y:S01]  /*b2690*/  ISETP.LT.AND P3, PT, R143, c[0x0][0x178], !P4 ;  /* 0x00005e008f007a0c */ /* 0x000fe20006761270 */
[----:B------:R-:W-:-:S12]  /*b26a0*/  IMAD.WIDE R36, R0, 0x4, R22 ;  /* 0x0000000400247825 */ /* 0x000fd800078e0216 */
[----:B------:R1:W-:Y:S04]  /*b26b0*/  @P3 STG.E [R36.64], R246 ;  /* 0x000000f624003986 */ /* 0x0003e8000c101904 */
[----:B-1----:R-:W3:Y:S01]  /*b26c0*/  LDL.LU R246, [R1+0xb60] ;  /* 0x000b600001f67983 */ /* 0x002ee20000300800 */
[----:B------:R-:W-:Y:S01]  /*b26d0*/  ISETP.LT.AND P6, PT, R119, c[0x0][0x178], !P4 ;  /* 0x00005e0077007a0c */ /* 0x000fe200067c1270 */
[----:B------:R-:W-:-:S12]  /*b26e0*/  IMAD.WIDE R32, R0, 0x4, R24 ;  /* 0x0000000400207825 */ /* 0x000fd800078e0218 */
[----:B--2---:R1:W-:Y:S04]  /*b26f0*/  @P6 STG.E [R32.64], R247 ;  /* 0x000000f720006986 */ /* 0x0043e8000c101904 */
[----:B-1----:R-:W2:Y:S01]  /*b2700*/  LDL.LU R247, [R1+0x440] ;  /* 0x0004400001f77983 */ /* 0x002ea20000300800 */
[----:B------:R-:W-:Y:S02]  /*b2710*/  ISETP.LT.AND P1, PT, R91, c[0x0][0x178], !P4 ;  /* 0x00005e005b007a0c */ /* 0x000fe40006721270 */
        /* <DEDUP_REMOVED lines=8> */
[----:B------:R1:W-:Y:S01]  /*b27a0*/  @P1 STG.E [R34.64], R17 ;  /* 0x0000001122001986 */ /* 0x0003e2000c101904 */
[----:B------:R-:W-:Y:S01]  /*b27b0*/  ISETP.LT.AND P1, PT, R127, c[0x0][0x178], !P4 ;  /* 0x00005e007f007a0c */ /* 0x000fe20006721270 */
[C---:B------:R-:W-:Y:S02]  /*b27c0*/  IMAD.WIDE R32, R0.reuse, 0x4, R56 ;  /* 0x0000000400207825 */ /* 0x040fe400078e0238 */
[----:B------:R-:W-:Y:S01]  /*b27d0*/  @P0 STG.E [R36.64], R73 ;  /* 0x0000004924000986 */ /* 0x000fe2000c101904 */
[----:B------:R-:W-:Y:S01]  /*b27e0*/  ISETP.LT.AND P0, PT, R147, c[0x0][0x178], !P4 ;  /* 0x00005e0093007a0c */ /* 0x000fe20006701270 */
[----:B-1----:R-:W-:-:S04]  /*b27f0*/  IMAD.WIDE R16, R0, 0x4, R54 ;  /* 0x0000000400107825 */ /* 0x002fc800078e0236 */
[----:B------:R-:W-:Y:S01]  /*b2800*/  IMAD.WIDE R34, R0, 0x4, R58 ;  /* 0x0000000400227825 */ /* 0x000fe200078e023a */
[----:B------:R1:W-:Y:S04]  /*b2810*/  @P5 STG.E [R16.64], R97 ;  /* 0x0000006110005986 */ /* 0x0003e8000c101904 */
[----:B------:R1:W-:Y:S01]  /*b2820*/  @P3 STG.E [R32.64], R113 ;  /* 0x0000007120003986 */ /* 0x0003e2000c101904 */
[----:B------:R-:W-:Y:S02]  /*b2830*/  ISETP.LT.AND P3, PT, R251, c[0x0][0x178], !P4 ;  /* 0x00005e00fb007a0c */ /* 0x000fe40006761270 */
[----:B------:R-:W-:Y:S01]  /*b2840*/  ISETP.LT.AND P5, PT, R250, c[0x0][0x178], !P4 ;  /* 0x00005e00fa007a0c */ /* 0x000fe200067a1270 */
[----:B------:R1:W-:Y:S02]  /*b2850*/  @P2 STG.E [R34.64], R137 ;  /* 0x0000008922002986 */ /* 0x0003e4000c101904 */
[----:B-1----:R-:W-:-:S04]  /*b2860*/  IMAD.WIDE R16, R0, 0x4, R84 ;  /* 0x0000000400107825 */ /* 0x002fc800078e0254 */
[C---:B------:R-:W-:Y:S01]  /*b2870*/  IMAD.WIDE R32, R0.reuse, 0x4, R86 ;  /* 0x0000000400207825 */ /* 0x040fe200078e0256 */
[----:B------:R1:W-:Y:S03]  /*b2880*/  @P6 STG.E [R16.64], R157 ;  /* 0x0000009d10006986 */ /* 0x0003e6000c101904 */
[C---:B------:R-:W-:Y:S01]  /*b2890*/  IMAD.WIDE R34, R0.reuse, 0x4, R224 ;  /* 0x0000000400227825 */ /* 0x040fe200078e02e0 */
[----:B------:R-:W-:Y:S01]  /*b28a0*/  ISETP.GE.AND P2, PT, R41, c[0x0][0x17c], PT ;  /* 0x00005f0029007a0c */ /* 0x000fe20003f46270 */
[----:B------:R1:W-:Y:S04]  /*b28b0*/  @P1 STG.E [R32.64], R181 ;  /* 0x000000b520001986 */ /* 0x0003e8000c101904 */
[----:B------:R1:W-:Y:S01]  /*b28c0*/  @P0 STG.E [R34.64], R193 ;  /* 0x000000c122000986 */ /* 0x0003e2000c101904 */
[----:B------:R-:W-:Y:S01]  /*b28d0*/  ISETP.LT.AND P0, PT, R249, c[0x0][0x178], !P4 ;  /* 0x00005e00f9007a0c */ /* 0x000fe20006701270 */
[----:B-1----:R-:W-:Y:S01]  /*b28e0*/  IMAD.WIDE R16, R0, 0x4, R226 ;  /* 0x0000000400107825 */ /* 0x002fe200078e02e2 */
[----:B------:R-:W-:-:S02]  /*b28f0*/  ISETP.LT.AND P4, PT, R248, c[0x0][0x178], !P4 ;  /* 0x00005e00f8007a0c */ /* 0x000fc40006781270 */
[----:B------:R-:W-:Y:S01]  /*b2900*/  ISETP.LT.AND P6, PT, R142, c[0x0][0x178], !P2 ;  /* 0x00005e008e007a0c */ /* 0x000fe200057c1270 */
[C---:B------:R-:W-:Y:S01]  /*b2910*/  IMAD.WIDE R32, R0.reuse, 0x4, R228 ;  /* 0x0000000400207825 */ /* 0x040fe200078e02e4 */
[----:B------:R-:W-:Y:S01]  /*b2920*/  ISETP.LT.AND P1, PT, R171, c[0x0][0x178], !P2 ;  /* 0x00005e00ab007a0c */ /* 0x000fe20005721270 */
[----:B------:R1:W-:Y:S02]  /*b2930*/  @P3 STG.E [R16.64], R201 ;  /* 0x000000c910003986 */ /* 0x0003e4000c101904 */
[C---:B------:R-:W-:Y:S02]  /*b2940*/  IMAD.WIDE R34, R0.reuse, 0x4, R232 ;  /* 0x0000000400227825 */ /* 0x040fe400078e02e8 */
[----:B------:R1:W-:Y:S02]  /*b2950*/  @P5 STG.E [R32.64], R213 ;  /* 0x000000d520005986 */ /* 0x0003e4000c101904 */
[C---:B-1----:R-:W-:Y:S01]  /*b2960*/  IADD3 R16, R0.reuse, c[0x0][0x198], RZ ;  /* 0x0000660000107a10 */ /* 0x042fe20007ffe0ff */
[----:B------:R-:W-:-:S04]  /*b2970*/  IMAD.WIDE R32, R0, 0x4, R230 ;  /* 0x0000000400207825 */ /* 0x000fc800078e02e6 */
[C---:B------:R-:W-:Y:S01]  /*b2980*/  IMAD.WIDE R36, R16.reuse, 0x4, R2 ;  /* 0x0000000410247825 */ /* 0x040fe200078e0202 */
[----:B------:R-:W-:Y:S03]  /*b2990*/  @P0 STG.E [R32.64], R221 ;  /* 0x000000dd20000986 */ /* 0x000fe6000c101904 */
[C---:B------:R-:W-:Y:S01]  /*b29a0*/  IMAD.WIDE R38, R16.reuse, 0x4, R20 ;  /* 0x0000000410267825 */ /* 0x040fe200078e0214 */
[----:B------:R1:W-:Y:S04]  /*b29b0*/  @P4 STG.E [R34.64], R29 ;  /* 0x0000001d22004986 */ /* 0x0003e8000c101904 */
[----:B----4-:R4:W-:Y:S04]  /*b29c0*/  @P6 STG.E [R36.64], R244 ;  /* 0x000000f424006986 */ /* 0x0109e8000c101904 */
[----:B---3--:R3:W-:Y:S01]  /*b29d0*/  @P1 STG.E [R38.64], R245 ;  /* 0x000000f526001986 */ /* 0x0087e2000c101904 */
[----:B------:R-:W-:Y:S01]  /*b29e0*/  ISETP.LT.AND P5, PT, R143, c[0x0][0x178], !P2 ;  /* 0x00005e008f007a0c */ /* 0x000fe200057a1270 */
[C---:B-1----:R-:W-:Y:S01]  /*b29f0*/  IMAD.WIDE R28, R16.reuse, 0x4, R22 ;  /* 0x00000004101c7825 */ /* 0x042fe200078e0216 */
[----:B------:R-:W-:Y:S01]  /*b2a00*/  ISETP.LT.AND P3, PT, R119, c[0x0][0x178], !P2 ;  /* 0x00005e0077007a0c */ /* 0x000fe20005761270 */
[----:B------:R-:W1:Y:S04]  /*b2a10*/  LDS.128 R32, [R252] ;  /* 0x00000000fc207984 */ /* 0x000e680000000c00 */
[----:B----4-:R-:W4:Y:S04]  /*b2a20*/  LDL.LU R244, [R1+0xcc4] ;  /* 0x000cc40001f47983 */ /* 0x010f280000300800 */
[----:B---3--:R-:W3:Y:S04]  /*b2a30*/  LDL.LU R245, [R1+0xc14] ;  /* 0x000c140001f57983 */ /* 0x008ee80000300800 */
[----:B------:R1:W-:Y:S04]  /*b2a40*/  @P5 STG.E [R28.64], R246 ;  /* 0x000000f61c005986 */ /* 0x0003e8000c101904 */
[----:B-1----:R-:W3:Y:S01]  /*b2a50*/  LDL.LU R246, [R1+0xb64] ;  /* 0x000b640001f67983 */ /* 0x002ee20000300800 */
[----:B------:R-:W-:-:S05]  /*b2a60*/  IMAD.WIDE R36, R16, 0x4, R24 ;  /* 0x0000000410247825 */ /* 0x000fca00078e0218 */
[----:B--2---:R1:W-:Y:S04]  /*b2a70*/  @P3 STG.E [R36.64], R247 ;  /* 0x000000f724003986 */ /* 0x0043e8000c101904 */
[----:B-1----:R-:W2:Y:S01]  /*b2a80*/  LDL.LU R247, [R1+0x444] ;  /* 0x0004440001f77983 */ /* 0x002ea20000300800 */
[----:B------:R-:W-:Y:S02]  /*b2a90*/  ISETP.LT.AND P6, PT, R91, c[0x0][0x178], !P2 ;  /* 0x00005e005b007a0c */ /* 0x000fe400057c1270 */
        /* <DEDUP_REMOVED lines=23> */
[----:B------:R-:W-:Y:S02]  /*b2c10*/  ISETP.GE.AND P5, PT, R42, c[0x0][0x17c], PT ;  /* 0x00005f002a007a0c */ /* 0x000fe40003fa6270 */
[----:B------:R-:W2:Y:S01]  /*b2c20*/  LDL.LU R42, [R1+0x499c] ;  /* 0x00499c00012a7983 */ /* 0x000ea20000300800 */
[----:B-1----:R-:W-:-:S04]  /*b2c30*/  IMAD.WIDE R28, R16, 0x4, R86 ;  /* 0x00000004101c7825 */ /* 0x002fc800078e0256 */
[----:B------:R-:W-:Y:S01]  /*b2c40*/  IMAD.WIDE R36, R16, 0x4, R224 ;  /* 0x0000000410247825 */ /* 0x000fe200078e02e0 */
[----:B------:R1:W-:Y:S01]  /*b2c50*/  @P0 STG.E [R28.64], R176 ;  /* 0x000000b01c000986 */ /* 0x0003e2000c101904 */
[----:B------:R-:W-:-:S03]  /*b2c60*/  ISETP.LT.AND P2, PT, R248, c[0x0][0x178], !P2 ;  /* 0x00005e00f8007a0c */ /* 0x000fc60005741270 */
[----:B------:R1:W-:Y:S01]  /*b2c70*/  @P6 STG.E [R36.64], R188 ;  /* 0x000000bc24006986 */ /* 0x0003e2000c101904 */
[----:B------:R-:W-:Y:S01]  /*b2c80*/  ISETP.LT.AND P6, PT, R142, c[0x0][0x178], !P5 ;  /* 0x00005e008e007a0c */ /* 0x000fe20006fc1270 */
[C---:B------:R-:W-:Y:S02]  /*b2c90*/  IMAD.WIDE R40, R16.reuse, 0x4, R228 ;  /* 0x0000000410287825 */ /* 0x040fe400078e02e4 */
[----:B------:R-:W-:Y:S01]  /*b2ca0*/  @P4 STG.E [R38.64], R196 ;  /* 0x000000c426004986 */ /* 0x000fe2000c101904 */
[----:B------:R-:W-:Y:S02]  /*b2cb0*/  ISETP.LT.AND P4, PT, R171, c[0x0][0x178], !P5 ;  /* 0x00005e00ab007a0c */ /* 0x000fe40006f81270 */
[C---:B------:R-:W-:Y:S01]  /*b2cc0*/  IADD3 R0, R16.reuse, c[0x0][0x198], RZ ;  /* 0x0000660010007a10 */ /* 0x040fe20007ffe0ff */
[C---:B-1----:R-:W-:Y:S01]  /*b2cd0*/  IMAD.WIDE R28, R16.reuse, 0x4, R230 ;  /* 0x00000004101c7825 */ /* 0x042fe200078e02e6 */
[----:B------:R-:W-:Y:S03]  /*b2ce0*/  @P1 STG.E [R40.64], R208 ;  /* 0x000000d028001986 */ /* 0x000fe6000c101904 */
[----:B------:R-:W-:Y:S01]  /*b2cf0*/  IMAD.WIDE R36, R16, 0x4, R232 ;  /* 0x0000000410247825 */ /* 0x000fe200078e02e8 */
[----:B------:R1:W-:Y:S03]  /*b2d00*/  @P3 STG.E [R28.64], R216 ;  /* 0x000000d81c003986 */ /* 0x0003e6000c101904 */
[C---:B------:R-:W-:Y:S01]  /*b2d10*/  IMAD.WIDE R16, R0.reuse, 0x4, R2 ;  /* 0x0000000400107825 */ /* 0x040fe200078e0202 */
[----:B------:R-:W-:Y:S03]  /*b2d20*/  @P2 STG.E [R36.64], R32 ;  /* 0x0000002024002986 */ /* 0x000fe6000c101904 */
[C---:B-1----:R-:W-:Y:S01]  /*b2d30*/  IMAD.WIDE R28, R0.reuse, 0x4, R20 ;  /* 0x00000004001c7825 */ /* 0x042fe200078e0214 */
[----:B----4-:R-:W-:Y:S04]  /*b2d40*/  @P6 STG.E [R16.64], R244 ;  /* 0x000000f410006986 */ /* 0x010fe8000c101904 */
[----:B---3--:R1:W-:Y:S04]  /*b2d50*/  @P4 STG.E [R28.64], R245 ;  /* 0x000000f51c004986 */ /* 0x0083e8000c101904 */
[----:B-1----:R-:W3:Y:S04]  /*b2d60*/  LDL.LU R245, [R1+0xc70] ;  /* 0x000c700001f57983 */ /* 0x002ee80000300800 */
[----:B------:R-:W4:Y:S01]  /*b2d70*/  LDL.LU R244, [R1+0xc00] ;  /* 0x000c000001f47983 */ /* 0x000f220000300800 */
[----:B------:R-:W-:Y:S01]  /*b2d80*/  ISETP.LT.AND P1, PT, R143, c[0x0][0x178], !P5 ;  /* 0x00005e008f007a0c */ /* 0x000fe20006f21270 */
[----:B------:R-:W-:-:S12]  /*b2d90*/  IMAD.WIDE R36, R0, 0x4, R22 ;  /* 0x0000000400247825 */ /* 0x000fd800078e0216 */
[----:B------:R1:W-:Y:S04]  /*b2da0*/  @P1 STG.E [R36.64], R246 ;  /* 0x000000f624001986 */ /* 0x0003e8000c101904 */
[----:B-1----:R-:W4:Y:S01]  /*b2db0*/  LDL.LU R246, [R1+0xb50] ;  /* 0x000b500001f67983 */ /* 0x002f220000300800 */
        /* <DEDUP_REMOVED lines=14> */
[----:B------:R-:W-:-:S03]  /*b2ea0*/  ISETP.LT.AND P3, PT, R127, c[0x0][0x178], !P5 ;  /* 0x00005e007f007a0c */ /* 0x000fc60006f61270 */
[----:B------:R1:W-:Y:S01]  /*b2eb0*/  @P2 STG.E [R28.64], R69 ;  /* 0x000000451c002986 */ /* 0x0003e2000c101904 */
[----:B------:R-:W-:Y:S01]  /*b2ec0*/  ISETP.LT.AND P2, PT, R147, c[0x0][0x178], !P5 ;  /* 0x00005e0093007a0c */ /* 0x000fe20006f41270 */
[----:B-1----:R-:W-:-:S04]  /*b2ed0*/  IMAD.WIDE R12, R0, 0x4, R54 ;  /* 0x00000004000c7825 */ /* 0x002fc800078e0236 */
[C---:B------:R-:W-:Y:S01]  /*b2ee0*/  IMAD.WIDE R16, R0.reuse, 0x4, R56 ;  /* 0x0000000400107825 */ /* 0x040fe200078e0238 */
[----:B------:R1:W-:Y:S03]  /*b2ef0*/  @P6 STG.E [R12.64], R93 ;  /* 0x0000005d0c006986 */ /* 0x0003e6000c101904 */
[C---:B------:R-:W-:Y:S01]  /*b2f00*/  IMAD.WIDE R28, R0.reuse, 0x4, R58 ;  /* 0x00000004001c7825 */ /* 0x040fe200078e023a */
[----:B------:R1:W-:Y:S01]  /*b2f10*/  @P4 STG.E [R16.64], R109 ;  /* 0x0000006d10004986 */ /* 0x0003e2000c101904 */
[----:B------:R-:W-:Y:S02]  /*b2f20*/  ISETP.LT.AND P4, PT, R251, c[0x0][0x178], !P5 ;  /* 0x00005e00fb007a0c */ /* 0x000fe40006f81270 */
[----:B------:R-:W-:Y:S01]  /*b2f30*/  IMAD.WIDE R36, R0, 0x4, R84 ;  /* 0x0000000400247825 */ /* 0x000fe200078e0254 */
[----:B------:R1:W-:Y:S01]  /*b2f40*/  @P1 STG.E [R28.64], R133 ;  /* 0x000000851c001986 */ /* 0x0003e2000c101904 */
[----:B------:R-:W-:-:S02]  /*b2f50*/  ISETP.LT.AND P1, PT, R250, c[0x0][0x178], !P5 ;  /* 0x00005e00fa007a0c */ /* 0x000fc40006f21270 */
[----:B-1----:R-:W-:Y:S01]  /*b2f60*/  IMAD.WIDE R12, R0, 0x4, R86 ;  /* 0x00000004000c7825 */ /* 0x002fe200078e0256 */
[----:B------:R-:W-:Y:S01]  /*b2f70*/  ISETP.LT.AND P6, PT, R249, c[0x0][0x178], !P5 ;  /* 0x00005e00f9007a0c */ /* 0x000fe20006fc1270 */
[----:B------:R-:W-:Y:S01]  /*b2f80*/  @P0 STG.E [R36.64], R153 ;  /* 0x0000009924000986 */ /* 0x000fe2000c101904 */
[----:B------:R-:W-:Y:S01]  /*b2f90*/  ISETP.GE.AND P0, PT, R42, c[0x0][0x17c], PT ;  /* 0x00005f002a007a0c */ /* 0x000fe20003f06270 */
[----:B------:R-:W-:Y:S02]  /*b2fa0*/  IMAD.WIDE R16, R0, 0x4, R224 ;  /* 0x0000000400107825 */ /* 0x000fe400078e02e0 */
[----:B------:R1:W-:Y:S01]  /*b2fb0*/  @P3 STG.E [R12.64], R177 ;  /* 0x000000b10c003986 */ /* 0x0003e2000c101904 */
[----:B------:R-:W-:Y:S02]  /*b2fc0*/  ISETP.LT.AND P5, PT, R248, c[0x0][0x178], !P5 ;  /* 0x00005e00f8007a0c */ /* 0x000fe40006fa1270 */
[----:B------:R-:W-:Y:S01]  /*b2fd0*/  ISETP.LT.AND P3, PT, R142, c[0x0][0x178], !P0 ;  /* 0x00005e008e007a0c */ /* 0x000fe20004761270 */
[----:B------:R1:W-:Y:S01]  /*b2fe0*/  @P2 STG.E [R16.64], R189 ;  /* 0x000000bd10002986 */ /* 0x0003e2000c101904 */
[----:B------:R-:W-:-:S04]  /*b2ff0*/  IMAD.WIDE R28, R0, 0x4, R230 ;  /* 0x00000004001c7825 */ /* 0x000fc800078e02e6 */
[----:B-1----:R-:W-:-:S04]  /*b3000*/  IMAD.WIDE R12, R0, 0x4, R226 ;  /* 0x00000004000c7825 */ /* 0x002fc800078e02e2 */
[C---:B------:R-:W-:Y:S01]  /*b3010*/  IMAD.WIDE R16, R0.reuse, 0x4, R228 ;  /* 0x0000000400107825 */ /* 0x040fe200078e02e4 */
[----:B------:R1:W-:Y:S04]  /*b3020*/  @P4 STG.E [R12.64], R197 ;  /* 0x000000c50c004986 */ /* 0x0003e8000c101904 */
[----:B------:R1:W-:Y:S04]  /*b3030*/  @P1 STG.E [R16.64], R209 ;  /* 0x000000d110001986 */ /* 0x0003e8000c101904 */
[----:B------:R1:W-:Y:S02]  /*b3040*/  @P6 STG.E [R28.64], R217 ;  /* 0x000000d91c006986 */ /* 0x0003e4000c101904 */
[C---:B-1----:R-:W-:Y:S01]  /*b3050*/  IADD3 R12, R0.reuse, c[0x0][0x198], RZ ;  /* 0x00006600000c7a10 */ /* 0x042fe20007ffe0ff */
[----:B------:R-:W-:-:S04]  /*b3060*/  IMAD.WIDE R16, R0, 0x4, R232 ;  /* 0x0000000400107825 */ /* 0x000fc800078e02e8 */
[----:B------:R-:W-:Y:S01]  /*b3070*/  IMAD.WIDE R28, R12, 0x4, R2 ;  /* 0x000000040c1c7825 */ /* 0x000fe200078e0202 */
[----:B------:R-:W-:Y:S01]  /*b3080*/  @P5 STG.E [R16.64], R33 ;  /* 0x0000002110005986 */ /* 0x000fe2000c101904 */
[----:B------:R-:W-:-:S03]  /*b3090*/  ISETP.LT.AND P2, PT, R171, c[0x0][0x178], !P0 ;  /* 0x00005e00ab007a0c */ /* 0x000fc60004741270 */
[----:B---3--:R1:W-:Y:S04]  /*b30a0*/  @P3 STG.E [R28.64], R245 ;  /* 0x000000f51c003986 */ /* 0x0083e8000c101904 */
[----:B-1----:R-:W1:Y:S01]  /*b30b0*/  S2R R245, SR_TID.X ;  /* 0x0000000000f57919 */ /* 0x002e620000002100 */
[----:B------:R-:W-:-:S05]  /*b30c0*/  IMAD.WIDE R36, R12, 0x4, R20 ;  /* 0x000000040c247825 */ /* 0x000fca00078e0214 */
[----:B----4-:R1:W-:Y:S01]  /*b30d0*/  @P2 STG.E [R36.64], R244 ;  /* 0x000000f424002986 */ /* 0x0103e2000c101904 */
[----:B------:R-:W-:Y:S01]  /*b30e0*/  ISETP.LT.AND P4, PT, R143, c[0x0][0x178], !P0 ;  /* 0x00005e008f007a0c */ /* 0x000fe20004781270 */
[----:B------:R-:W-:Y:S01]  /*b30f0*/  IMAD.WIDE R16, R12, 0x4, R22 ;  /* 0x000000040c107825 */ /* 0x000fe200078e0216 */
[----:B-1----:R-:W-:-:S03]  /*b3100*/  LOP3.LUT R244, R245, 0x1f, RZ, 0xc0, !PT ;  /* 0x0000001ff5f47812 */ /* 0x002fc600078ec0ff */
[----:B------:R-:W-:-:S05]  /*b3110*/  IMAD.SHL.U32 R245, R245, 0x100, RZ ;  /* 0x00000100f5f57824 */ /* 0x000fca00078e00ff */
[----:B------:R-:W-:-:S04]  /*b3120*/  LOP3.LUT R245, R245, 0x600, RZ, 0xc0, !PT ;  /* 0x00000600f5f57812 */ /* 0x000fc800078ec0ff */
[----:B------:R-:W-:Y:S01]  /*b3130*/  LEA R245, R244, R245, 0x4 ;  /* 0x000000f5f4f57211 */ /* 0x000fe200078e20ff */
[----:B------:R-:W-:Y:S03]  /*b3140*/  @P4 STG.E [R16.64], R246 ;  /* 0x000000f610004986 */ /* 0x000fe6000c101904 */
[----:B------:R-:W-:Y:S01]  /*b3150*/  LOP3.LUT R245, R245, 0x40, RZ, 0x3c, !PT ;  /* 0x00000040f5f57812 */ /* 0x000fe200078e3cff */
[----:B------:R-:W3:Y:S04]  /*b3160*/  LDL.LU R244, [R1+0xc74] ;  /* 0x000c740001f47983 */ /* 0x000ee80000300800 */
[----:B------:R1:W4:Y:S04]  /*b3170*/  LDS.128 R36, [R245] ;  /* 0x00000000f5247984 */ /* 0x0003280000000c00 */
[----:B-1----:R-:W3:Y:S04]  /*b3180*/  LDL.LU R245, [R1+0xc04] ;  /* 0x000c040001f57983 */ /* 0x002ee80000300800 */
[----:B------:R-:W3:Y:S01]  /*b3190*/  LDL.LU R246, [R1+0xb54] ;  /* 0x000b540001f67983 */ /* 0x000ee20000300800 */
[----:B------:R-:W-:Y:S01]  /*b31a0*/  ISETP.LT.AND P1, PT, R119, c[0x0][0x178], !P0 ;  /* 0x00005e0077007a0c */ /* 0x000fe20004721270 */
[----:B------:R-:W-:-:S12]  /*b31b0*/  IMAD.WIDE R28, R12, 0x4, R24 ;  /* 0x000000040c1c7825 */ /* 0x000fd800078e0218 */
        /* <DEDUP_REMOVED lines=8> */
[C---:B------:R-:W-:Y:S02]  /*b3240*/  IMAD.WIDE R16, R12.reuse, 0x4, R52 ;  /* 0x000000040c107825 */ /* 0x040fe400078e0234 */
[----:B------:R1:W-:Y:S02]  /*b3250*/  @P6 STG.E [R32.64], R8 ;  /* 0x0000000820006986 */ /* 0x0003e4000c101904 */
[----:B------:R-:W-:Y:S01]  /*b3260*/  IMAD.WIDE R28, R12, 0x4, R54 ;  /* 0x000000040c1c7825 */ /* 0x000fe200078e0236 */
[----:B------:R-:W-:Y:S01]  /*b3270*/  ISETP.LT.AND P4, PT, R103, c[0x0][0x178], !P0 ;  /* 0x00005e0067007a0c */ /* 0x000fe20004781270 */
[----:B------:R4:W-:Y:S01]  /*b3280*/  @P2 STG.E [R16.64], R48 ;  /* 0x0000003010002986 */ /* 0x0009e2000c101904 */
[----:B------:R-:W-:-:S03]  /*b3290*/  ISETP.LT.AND P6, PT, R127, c[0x0][0x178], !P0 ;  /* 0x00005e007f007a0c */ /* 0x000fc600047c1270 */
[----:B------:R4:W-:Y:S01]  /*b32a0*/  @P5 STG.E [R28.64], R80 ;  /* 0x000000501c005986 */ /* 0x0009e2000c101904 */
[----:B-1----:R-:W-:Y:S01]  /*b32b0*/  IMAD.WIDE R32, R12, 0x4, R56 ;  /* 0x000000040c207825 */ /* 0x002fe200078e0238 */
[----:B------:R-:W-:-:S04]  /*b32c0*/  ISETP.LT.AND P2, PT, R251, c[0x0][0x178], !P0 ;  /* 0x00005e00fb007a0c */ /* 0x000fc80004741270 */
[----:B------:R1:W-:Y:S01]  /*b32d0*/  @P3 STG.E [R32.64], R104 ;  /* 0x0000006820003986 */ /* 0x0003e2000c101904 */
[----:B------:R-:W-:Y:S01]  /*b32e0*/  ISETP.LT.AND P3, PT, R147, c[0x0][0x178], !P0 ;  /* 0x00005e0093007a0c */ /* 0x000fe20004761270 */
[----:B----4-:R-:W-:Y:S01]  /*b32f0*/  IMAD.WIDE R16, R12, 0x4, R58 ;  /* 0x000000040c107825 */ /* 0x010fe200078e023a */
[----:B------:R-:W-:-:S03]  /*b3300*/  ISETP.LT.AND P5, PT, R250, c[0x0][0x178], !P0 ;  /* 0x00005e00fa007a0c */ /* 0x000fc600047a1270 */
[C---:B------:R-:W-:Y:S01]  /*b3310*/  IMAD.WIDE R28, R12.reuse, 0x4, R84 ;  /* 0x000000040c1c7825 */ /* 0x040fe200078e0254 */
[----:B------:R4:W-:Y:S03]  /*b3320*/  @P1 STG.E [R16.64], R128 ;  /* 0x0000008010001986 */ /* 0x0009e6000c101904 */
[----:B-1----:R-:W-:Y:S01]  /*b3330*/  IMAD.WIDE R32, R12, 0x4, R86 ;  /* 0x000000040c207825 */ /* 0x002fe200078e0256 */
[----:B------:R1:W-:Y:S01]  /*b3340*/  @P4 STG.E [R28.64], R148 ;  /* 0x000000941c004986 */ /* 0x0003e2000c101904 */
[----:B------:R-:W-:-:S03]  /*b3350*/  ISETP.LT.AND P4, PT, R249, c[0x0][0x178], !P0 ;  /* 0x00005e00f9007a0c */ /* 0x000fc60004781270 */
[----:B------:R1:W-:Y:S01]  /*b3360*/  @P6 STG.E [R32.64], R164 ;  /* 0x000000a420006986 */ /* 0x0003e2000c101904 */
[----:B----4-:R-:W-:Y:S01]  /*b3370*/  IMAD.WIDE R16, R12, 0x4, R224 ;  /* 0x000000040c107825 */ /* 0x010fe200078e02e0 */
[----:B------:R-:W-:-:S03]  /*b3380*/  ISETP.LT.AND P0, PT, R248, c[0x0][0x178], !P0 ;  /* 0x00005e00f8007a0c */ /* 0x000fc60004701270 */
[C---:B-1----:R-:W-:Y:S01]  /*b3390*/  IMAD.WIDE R28, R12.reuse, 0x4, R226 ;  /* 0x000000040c1c7825 */ /* 0x042fe200078e02e2 */
[----:B------:R1:W-:Y:S03]  /*b33a0*/  @P3 STG.E [R16.64], R184 ;  /* 0x000000b810003986 */ /* 0x0003e6000c101904 */
[----:B------:R-:W-:Y:S01]  /*b33b0*/  IMAD.WIDE R32, R12, 0x4, R228 ;  /* 0x000000040c207825 */ /* 0x000fe200078e02e4 */
[----:B------:R-:W-:Y:S01]  /*b33c0*/  ISETP.GE.AND P1, PT, R40, c[0x0][0x17c], PT ;  /* 0x00005f0028007a0c */ /* 0x000fe20003f26270 */
[----:B------:R-:W-:Y:S04]  /*b33d0*/  @P2 STG.E [R28.64], R120 ;  /* 0x000000781c002986 */ /* 0x000fe8000c101904 */
[----:B------:R4:W-:Y:S01]  /*b33e0*/  @P5 STG.E [R32.64], R204 ;  /* 0x000000cc20005986 */ /* 0x0009e2000c101904 */
[----:B------:R-:W-:-:S02]  /*b33f0*/  ISETP.LT.AND P6, PT, R142, c[0x0][0x178], !P1 ;  /* 0x00005e008e007a0c */ /* 0x000fc40004fc1270 */
[----:B------:R-:W-:Y:S01]  /*b3400*/  ISETP.LT.AND P5, PT, R171, c[0x0][0x178], !P1 ;  /* 0x00005e00ab007a0c */ /* 0x000fe20004fa1270 */
[C---:B-1----:R-:W-:Y:S01]  /*b3410*/  IMAD.WIDE R16, R12.reuse, 0x4, R230 ;  /* 0x000000040c107825 */ /* 0x042fe200078e02e6 */
[C---:B------:R-:W-:Y:S02]  /*b3420*/  IADD3 R0, R12.reuse, c[0x0][0x198], RZ ;  /* 0x000066000c007a10 */ /* 0x040fe40007ffe0ff */
[----:B------:R-:W-:Y:S01]  /*b3430*/  ISETP.LT.AND P3, PT, R143, c[0x0][0x178], !P1 ;  /* 0x00005e008f007a0c */ /* 0x000fe20004f61270 */
[----:B----4-:R-:W4:Y:S01]  /*b3440*/  LDL.LU R32, [R1+0x49a4] ;  /* 0x0049a40001207983 */ /* 0x010f220000300800 */
[----:B------:R-:W-:-:S03]  /*b3450*/  IMAD.WIDE R12, R12, 0x4, R232 ;  /* 0x000000040c0c7825 */ /* 0x000fc600078e02e8 */
[----:B------:R1:W-:Y:S01]  /*b3460*/  @P4 STG.E [R16.64], R172 ;  /* 0x000000ac10004986 */ /* 0x0003e2000c101904 */
[----:B------:R-:W-:-:S03]  /*b3470*/  IMAD.WIDE R28, R0, 0x4, R2 ;  /* 0x00000004001c7825 */ /* 0x000fc600078e0202 */
[----:B------:R1:W-:Y:S02]  /*b3480*/  @P0 STG.E [R12.64], R36 ;  /* 0x000000240c000986 */ /* 0x0003e4000c101904 */
[----:B-1----:R-:W-:-:S04]  /*b3490*/  IMAD.WIDE R16, R0, 0x4, R22 ;  /* 0x0000000400107825 */ /* 0x002fc800078e0216 */
[C---:B------:R-:W-:Y:S01]  /*b34a0*/  IMAD.WIDE R12, R0.reuse, 0x4, R20 ;  /* 0x00000004000c7825 */ /* 0x040fe200078e0214 */
[----:B------:R-:W-:Y:S02]  /*b34b0*/  ISETP.LT.AND P2, PT, R119, c[0x0][0x178], !P1 ;  /* 0x00005e0077007a0c */ /* 0x000fe40004f41270 */
[----:B------:R-:W-:Y:S02]  /*b34c0*/  ISETP.LT.AND P4, PT, R163, c[0x0][0x178], !P1 ;  /* 0x00005e00a3007a0c */ /* 0x000fe40004f81270 */
[----:B------:R-:W-:Y:S01]  /*b34d0*/  ISETP.LT.AND P0, PT, R7, c[0x0][0x178], !P1 ;  /* 0x00005e0007007a0c */ /* 0x000fe20004f01270 */
[----:B---3--:R1:W-:Y:S04]  /*b34e0*/  @P6 STG.E [R28.64], R244 ;  /* 0x000000f41c006986 */ /* 0x0083e8000c101904 */
[----:B------:R-:W-:Y:S04]  /*b34f0*/  @P5 STG.E [R12.64], R245 ;  /* 0x000000f50c005986 */ /* 0x000fe8000c101904 */
[----:B------:R3:W-:Y:S04]  /*b3500*/  @P3 STG.E [R16.64], R246 ;  /* 0x000000f610003986 */ /* 0x0007e8000c101904 */
[----:B-1----:R-:W4:Y:S04]  /*b3510*/  LDL.LU R244, [R1+0xc40] ;  /* 0x000c400001f47983 */ /* 0x002f280000300800 */
[----:B---3--:R-:W4:Y:S04]  /*b3520*/  LDL.LU R246, [R1+0xbb0] ;  /* 0x000bb00001f67983 */ /* 0x008f280000300800 */
[----:B------:R-:W4:Y:S01]  /*b3530*/  LDL.LU R245, [R1+0xb00] ;  /* 0x000b000001f57983 */ /* 0x000f220000300800 */
[----:B------:R-:W-:Y:S01]  /*b3540*/  ISETP.LT.AND P6, PT, R91, c[0x0][0x178], !P1 ;  /* 0x00005e005b007a0c */ /* 0x000fe20004fc1270 */
[----:B------:R-:W-:Y:S01]  /*b3550*/  IMAD.WIDE R28, R0, 0x4, R24 ;  /* 0x00000004001c7825 */ /* 0x000fe200078e0218 */
[----:B------:R-:W-:-:S02]  /*b3560*/  ISETP.LT.AND P5, PT, R47, c[0x0][0x178], !P1 ;  /* 0x00005e002f007a0c */ /* 0x000fc40004fa1270 */
[----:B------:R-:W-:Y:S01]  /*b3570*/  ISETP.LT.AND P3, PT, R79, c[0x0][0x178], !P1 ;  /* 0x00005e004f007a0c */ /* 0x000fe20004f61270 */
[----:B------:R-:W-:-:S04]  /*b3580*/  IMAD.WIDE R12, R0, 0x4, R26 ;  /* 0x00000004000c7825 */ /* 0x000fc800078e021a */
[C---:B------:R-:W-:Y:S01]  /*b3590*/  IMAD.WIDE R16, R0.reuse, 0x4, R52 ;  /* 0x0000000400107825 */ /* 0x040fe200078e0234 */
[----:B------:R-:W-:Y:S01]  /*b35a0*/  IADD3 R61, R0, c[0x0][0x198], RZ ;  /* 0x00006600003d7a10 */ /* 0x000fe20007ffe0ff */
[----:B--2---:R1:W-:Y:S01]  /*b35b0*/  @P2 STG.E [R28.64], R247 ;  /* 0x000000f71c002986 */ /* 0x0043e2000c101904 */
[----:B------:R-:W-:-:S03]  /*b35c0*/  ISETP.LT.AND P2, PT, R103, c[0x0][0x178], !P1 ;  /* 0x00005e0067007a0c */ /* 0x000fc60004f41270 */
[----:B------:R2:W-:Y:S01]  /*b35d0*/  @P6 STG.E [R12.64], R9 ;  /* 0x000000090c006986 */ /* 0x0005e2000c101904 */
[----:B------:R-:W-:-:S03]  /*b35e0*/  ISETP.LT.AND P6, PT, R127, c[0x0][0x178], !P1 ;  /* 0x00005e007f007a0c */ /* 0x000fc60004fc1270 */
[----:B------:R2:W-:Y:S01]  /*b35f0*/  @P4 STG.E [R16.64], R49 ;  /* 0x0000003110004986 */ /* 0x0005e2000c101904 */
[C---:B-1----:R-:W-:Y:S01]  /*b3600*/  IMAD.WIDE R28, R0.reuse, 0x4, R54 ;  /* 0x00000004001c7825 */ /* 0x042fe200078e0236 */
[----:B------:R-:W-:Y:S02]  /*b3610*/  ISETP.LT.AND P4, PT, R147, c[0x0][0x178], !P1 ;  /* 0x00005e0093007a0c */ /* 0x000fe40004f81270 */
[----:B------:R-:W3:Y:S01]  /*b3620*/  LDL.LU R247, [R1+0x410] ;  /* 0x0004100001f77983 */ /* 0x000ee20000300800 */
[----:B--2---:R-:W-:-:S03]  /*b3630*/  IMAD.WIDE R8, R0, 0x4, R56 ;  /* 0x0000000400087825 */ /* 0x004fc600078e0238 */
[----:B------:R-:W-:Y:S01]  /*b3640*/  @P0 STG.E [R28.64], R81 ;  /* 0x000000511c000986 */ /* 0x000fe2000c101904 */
[----:B------:R-:W-:Y:S01]  /*b3650*/  ISETP.LT.AND P0, PT, R251, c[0x0][0x178], !P1 ;  /* 0x00005e00fb007a0c */ /* 0x000fe20004f01270 */
[----:B------:R-:W-:-:S04]  /*b3660*/  IMAD.WIDE R12, R0, 0x4, R58 ;  /* 0x00000004000c7825 */ /* 0x000fc800078e023a */
[C---:B------:R-:W-:Y:S01]  /*b3670*/  IMAD.WIDE R16, R0.reuse, 0x4, R84 ;  /* 0x0000000400107825 */ /* 0x040fe200078e0254 */
[----:B------:R1:W-:Y:S04]  /*b3680*/  @P5 STG.E [R8.64], R105 ;  /* 0x0000006908005986 */ /* 0x0003e8000c101904 */
[----:B------:R2:W-:Y:S04]  /*b3690*/  @P3 STG.E [R12.64], R129 ;  /* 0x000000810c003986 */ /* 0x0005e8000c101904 */
[----:B------:R2:W-:Y:S01]  /*b36a0*/  @P2 STG.E [R16.64], R149 ;  /* 0x0000009510002986 */ /* 0x0005e2000c101904 */
[----:B-1----:R-:W-:-:S04]  /*b36b0*/  IMAD.WIDE R8, R0, 0x4, R86 ;  /* 0x0000000400087825 */ /* 0x002fc800078e0256 */
[C---:B--2---:R-:W-:Y:S01]  /*b36c0*/  IMAD.WIDE R12, R0.reuse, 0x4, R224 ;  /* 0x00000004000c7825 */ /* 0x044fe200078e02e0 */
[----:B------:R1:W-:Y:S03]  /*b36d0*/  @P6 STG.E [R8.64], R165 ;  /* 0x000000a508006986 */ /* 0x0003e6000c101904 */
[C---:B------:R-:W-:Y:S01]  /*b36e0*/  IMAD.WIDE R16, R0.reuse, 0x4, R226 ;  /* 0x0000000400107825 */ /* 0x040fe200078e02e2 */
[----:B------:R2:W-:Y:S04]  /*b36f0*/  @P4 STG.E [R12.64], R185 ;  /* 0x000000b90c004986 */ /* 0x0005e8000c101904 */
[----:B------:R2:W-:Y:S01]  /*b3700*/  @P0 STG.E [R16.64], R121 ;  /* 0x0000007910000986 */ /* 0x0005e2000c101904 */
[----:B-1----:R-:W-:-:S04]  /*b3710*/  IMAD.WIDE R8, R0, 0x4, R228 ;  /* 0x0000000400087825 */ /* 0x002fc800078e02e4 */
[----:B--2---:R-:W-:-:S04]  /*b3720*/  IMAD.WIDE R12, R0, 0x4, R230 ;  /* 0x00000004000c7825 */ /* 0x004fc800078e02e6 */
[----:B------:R-:W-:Y:S02]  /*b3730*/  IMAD.WIDE R16, R0, 0x4, R232 ;  /* 0x0000000400107825 */ /* 0x000fe400078e02e8 */
[----:B------:R-:W3:Y:S01]  /*b3740*/  LDL.LU R0, [R1+0x49c8] ;  /* 0x0049c80001007983 */ /* 0x000ee20000300800 */
[----:B------:R-:W-:Y:S02]  /*b3750*/  ISETP.LT.AND P3, PT, R250, c[0x0][0x178], !P1 ;  /* 0x00005e00fa007a0c */ /* 0x000fe40004f61270 */
[----:B------:R-:W-:Y:S02]  /*b3760*/  ISETP.LT.AND P5, PT, R249, c[0x0][0x178], !P1 ;  /* 0x00005e00f9007a0c */ /* 0x000fe40004fa1270 */
[----:B------:R-:W-:Y:S02]  /*b3770*/  ISETP.LT.AND P1, PT, R248, c[0x0][0x178], !P1 ;  /* 0x00005e00f8007a0c */ /* 0x000fe40004f21270 */
[----:B----4-:R-:W-:-:S04]  /*b3780*/  ISETP.GE.AND P2, PT, R32, c[0x0][0x17c], PT ;  /* 0x00005f0020007a0c */ /* 0x010fc80003f46270 */
[----:B------:R-:W-:Y:S02]  /*b3790*/  ISETP.LT.AND P0, PT, R142, c[0x0][0x178], !P2 ;  /* 0x00005e008e007a0c */ /* 0x000fe40005701270 */
[----:B------:R-:W-:Y:S01]  /*b37a0*/  ISETP.LT.AND P6, PT, R171, c[0x0][0x178], !P2 ;  /* 0x00005e00ab007a0c */ /* 0x000fe200057c1270 */
[C---:B------:R-:W-:Y:S01]  /*b37b0*/  IMAD.WIDE R28, R61.reuse, 0x4, R2 ;  /* 0x000000043d1c7825 */ /* 0x040fe200078e0202 */
[----:B------:R1:W-:Y:S03]  /*b37c0*/  @P3 STG.E [R8.64], R205 ;  /* 0x000000cd08003986 */ /* 0x0003e6000c101904 */
[----:B------:R-:W-:Y:S01]  /*b37d0*/  IMAD.WIDE R32, R61, 0x4, R20 ;  /* 0x000000043d207825 */ /* 0x000fe200078e0214 */
[----:B------:R-:W-:Y:S04]  /*b37e0*/  @P5 STG.E [R12.64], R173 ;  /* 0x000000ad0c005986 */ /* 0x000fe8000c101904 */
[----:B------:R-:W-:Y:S01]  /*b37f0*/  @P1 STG.E [R16.64], R37 ;  /* 0x0000002510001986 */ /* 0x000fe2000c101904 */
[----:B------:R-:W-:Y:S01]  /*b3800*/  ISETP.LT.AND P4, PT, R143, c[0x0][0x178], !P2 ;  /* 0x00005e008f007a0c */ /* 0x000fe20005781270 */
[----:B------:R-:W-:Y:S01]  /*b3810*/  IMAD.WIDE R48, R61, 0x4, R22 ;  /* 0x000000043d307825 */ /* 0x000fe200078e0216 */
[----:B------:R-:W-:-:S03]  /*b3820*/  ISETP.LT.AND P5, PT, R119, c[0x0][0x178], !P2 ;  /* 0x00005e0077007a0c */ /* 0x000fc600057a1270 */
[----:B------:R-:W-:Y:S01]  /*b3830*/  IMAD.WIDE R62, R61, 0x4, R24 ;  /* 0x000000043d3e7825 */ /* 0x000fe200078e0218 */
[----:B------:R-:W-:Y:S02]  /*b3840*/  ISETP.LT.AND P3, PT, R91, c[0x0][0x178], !P2 ;  /* 0x00005e005b007a0c */ /* 0x000fe40005761270 */
[----:B------:R-:W-:Y:S01]  /*b3850*/  ISETP.LT.AND P1, PT, R47, c[0x0][0x178], !P2 ;  /* 0x00005e002f007a0c */ /* 0x000fe20005721270 */
[----:B------:R-:W-:-:S04]  /*b3860*/  IMAD.WIDE R64, R61, 0x4, R26 ;  /* 0x000000043d407825 */ /* 0x000fc800078e021a */
[----:B-1----:R-:W-:Y:S01]  /*b3870*/  IMAD.WIDE R8, R61, 0x4, R52 ;  /* 0x000000043d087825 */ /* 0x002fe200078e0234 */
[----:B------:R1:W-:Y:S04]  /*b3880*/  @P0 STG.E [R28.64], R244 ;  /* 0x000000f41c000986 */ /* 0x0003e8000c101904 */
[----:B------:R4:W-:Y:S04]  /*b3890*/  @P6 STG.E [R32.64], R246 ;  /* 0x000000f620006986 */ /* 0x0009e8000c101904 */
[----:B-1----:R-:W2:Y:S04]  /*b38a0*/  LDL.LU R244, [R1+0xc44] ;  /* 0x000c440001f47983 */ /* 0x002ea80000300800 */
[----:B----4-:R-:W1:Y:S04]  /*b38b0*/  S2R R246, SR_TID.X ;  /* 0x0000000000f67919 */ /* 0x010e680000002100 */
[----:B------:R1:W-:Y:S01]  /*b38c0*/  @P4 STG.E [R48.64], R245 ;  /* 0x000000f530004986 */ /* 0x0003e2000c101904 */
[----:B------:R-:W-:-:S02]  /*b38d0*/  ISETP.LT.AND P6, PT, R163, c[0x0][0x178], !P2 ;  /* 0x00005e00a3007a0c */ /* 0x000fc400057c1270 */
[C---:B-1----:R-:W-:Y:S01]  /*b38e0*/  LOP3.LUT R245, R246.reuse, 0x1f, RZ, 0xc0, !PT ;  /* 0x0000001ff6f57812 */ /* 0x042fe200078ec0ff */
[----:B------:R-:W-:-:S05]  /*b38f0*/  IMAD.SHL.U32 R246, R246, 0x100, RZ ;  /* 0x00000100f6f67824 */ /* 0x000fca00078e00ff */
[----:B------:R-:W-:-:S04]  /*b3900*/  LOP3.LUT R246, R246, 0x600, RZ, 0xc0, !PT ;  /* 0x00000600f6f67812 */ /* 0x000fc800078ec0ff */
[----:B------:R-:W-:Y:S02]  /*b3910*/  LEA R246, R245, R246, 0x4 ;  /* 0x000000f6f5f67211 */ /* 0x000fe400078e20ff */
[----:B------:R-:W-:Y:S01]  /*b3920*/  ISETP.LT.AND P4, PT, R7, c[0x0][0x178], !P2 ;  /* 0x00005e0007007a0c */ /* 0x000fe20005781270 */
[----:B------:R-:W4:Y:S01]  /*b3930*/  LDL.LU R245, [R1+0xbb4] ;  /* 0x000bb40001f57983 */ /* 0x000f220000300800 */
[----:B------:R-:W-:Y:S02]  /*b3940*/  LOP3.LUT R246, R246, 0x60, RZ, 0x3c, !PT ;  /* 0x00000060f6f67812 */ /* 0x000fe400078e3cff */
[----:B------:R-:W-:-:S03]  /*b3950*/  ISETP.LT.AND P0, PT, R79, c[0x0][0x178], !P2 ;  /* 0x00005e004f007a0c */ /* 0x000fc60005701270 */
[----:B------:R1:W3:Y:S01]  /*b3960*/  LDS.128 R40, [R246] ;  /* 0x00000000f6287984 */ /* 0x0002e20000000c00 */
[----:B------:R-:W-:-:S03]  /*b3970*/  IMAD.WIDE R12, R61, 0x4, R54 ;  /* 0x000000043d0c7825 */ /* 0x000fc600078e0236 */
[----:B-1----:R-:W4:Y:S01]  /*b3980*/  LDL.LU R246, [R1+0xb04] ;  /* 0x000b040001f67983 */ /* 0x002f220000300800 */
[----:B------:R-:W-:-:S04]  /*b3990*/  IMAD.WIDE R16, R61, 0x4, R56 ;  /* 0x000000043d107825 */ /* 0x000fc800078e0238 */
[----:B------:R-:W-:Y:S01]  /*b39a0*/  IMAD.WIDE R28, R61, 0x4, R58 ;  /* 0x000000043d1c7825 */ /* 0x000fe200078e023a */
[----:B---3--:R1:W-:Y:S04]  /*b39b0*/  @P5 STG.E [R62.64], R247 ;  /* 0x000000f73e005986 */ /* 0x0083e8000c101904 */
[----:B-1----:R-:W3:Y:S04]  /*b39c0*/  LDL.LU R247, [R1+0x414] ;  /* 0x0004140001f77983 */ /* 0x002ee80000300800 */
[----:B------:R-:W-:Y:S04]  /*b39d0*/  @P3 STG.E [R64.64], R4 ;  /* 0x0000000440003986 */ /* 0x000fe8000c101904 */
[----:B------:R-:W-:Y:S04]  /*b39e0*/  @P6 STG.E [R8.64], R44 ;  /* 0x0000002c08006986 */ /* 0x000fe8000c101904 */
[----:B------:R-:W-:Y:S04]  /*b39f0*/  @P4 STG.E [R12.64], R76 ;  /* 0x0000004c0c004986 */ /* 0x000fe8000c101904 */
[----:B------:R1:W-:Y:S04]  /*b3a00*/  @P1 STG.E [R16.64], R100 ;  /* 0x0000006410001986 */ /* 0x0003e8000c101904 */
[----:B------:R1:W-:Y:S01]  /*b3a10*/  @P0 STG.E [R28.64], R124 ;  /* 0x0000007c1c000986 */ /* 0x0003e2000c101904 */
[----:B------:R-:W-:-:S03]  /*b3a20*/  ISETP.GE.AND P0, PT, R0, c[0x0][0x17c], PT ;  /* 0x00005f0000007a0c */ /* 0x000fc60003f06270 */
[----:B------:R-:W3:Y:S01]  /*b3a30*/  LDL.LU R0, [R1+0x49c4] ;  /* 0x0049c40001007983 */ /* 0x000ee20000300800 */
[----:B------:R-:W-:Y:S02]  /*b3a40*/  ISETP.LT.AND P5, PT, R103, c[0x0][0x178], !P2 ;  /* 0x00005e0067007a0c */ /* 0x000fe400057a1270 */
[----:B------:R-:W-:Y:S01]  /*b3a50*/  ISETP.LT.AND P3, PT, R127, c[0x0][0x178], !P2 ;  /* 0x00005e007f007a0c */ /* 0x000fe20005761270 */
[----:B------:R-:W-:Y:S01]  /*b3a60*/  IMAD.WIDE R32, R61, 0x4, R84 ;  /* 0x000000043d207825 */ /* 0x000fe200078e0254 */
[----:B------:R-:W-:-:S03]  /*b3a70*/  ISETP.LT.AND P4, PT, R147, c[0x0][0x178], !P2 ;  /* 0x00005e0093007a0c */ /* 0x000fc60005781270 */
[----:B------:R-:W-:Y:S01]  /*b3a80*/  IMAD.WIDE R36, R61, 0x4, R86 ;  /* 0x000000043d247825 */ /* 0x000fe200078e0256 */
[----:B------:R-:W-:Y:S02]  /*b3a90*/  ISETP.LT.AND P1, PT, R251, c[0x0][0x178], !P2 ;  /* 0x00005e00fb007a0c */ /* 0x000fe40005721270 */
[----:B------:R-:W-:-:S03]  /*b3aa0*/  ISETP.LT.AND P6, PT, R250, c[0x0][0x178], !P2 ;  /* 0x00005e00fa007a0c */ /* 0x000fc600057c1270 */
[----:B------:R1:W-:Y:S01]  /*b3ab0*/  @P5 STG.E [R32.64], R144 ;  /* 0x0000009020005986 */ /* 0x0003e2000c101904 */
[----:B------:R-:W-:Y:S02]  /*b3ac0*/  ISETP.LT.AND P5, PT, R249, c[0x0][0x178], !P2 ;  /* 0x00005e00f9007a0c */ /* 0x000fe400057a1270 */
[----:B------:R-:W-:Y:S01]  /*b3ad0*/  ISETP.LT.AND P2, PT, R248, c[0x0][0x178], !P2 ;  /* 0x00005e00f8007a0c */ /* 0x000fe20005741270 */
[----:B------:R1:W-:Y:S01]  /*b3ae0*/  @P3 STG.E [R36.64], R160 ;  /* 0x000000a024003986 */ /* 0x0003e2000c101904 */
[----:B------:R-:W-:Y:S01]  /*b3af0*/  ISETP.LT.AND P3, PT, R142, c[0x0][0x178], !P0 ;  /* 0x00005e008e007a0c */ /* 0x000fe20004761270 */
[C---:B-1----:R-:W-:Y:S01]  /*b3b00*/  IMAD.WIDE R16, R61.reuse, 0x4, R224 ;  /* 0x000000043d107825 */ /* 0x042fe200078e02e0 */
[----:B------:R-:W-:-:S03]  /*b3b10*/  IADD3 R49, R61, c[0x0][0x198], RZ ;  /* 0x000066003d317a10 */ /* 0x000fc60007ffe0ff */
[C---:B------:R-:W-:Y:S01]  /*b3b20*/  IMAD.WIDE R28, R61.reuse, 0x4, R226 ;  /* 0x000000043d1c7825 */ /* 0x040fe200078e02e2 */
[----:B------:R-:W-:Y:S03]  /*b3b30*/  @P4 STG.E [R16.64], R88 ;  /* 0x0000005810004986 */ /* 0x000fe6000c101904 */
[C---:B------:R-:W-:Y:S01]  /*b3b40*/  IMAD.WIDE R12, R61.reuse, 0x4, R228 ;  /* 0x000000043d0c7825 */ /* 0x040fe200078e02e4 */
[----:B------:R-:W-:Y:S03]  /*b3b50*/  @P1 STG.E [R28.64], R116 ;  /* 0x000000741c001986 */ /* 0x000fe6000c101904 */
[C---:B------:R-:W-:Y:S01]  /*b3b60*/  IMAD.WIDE R8, R61.reuse, 0x4, R230 ;  /* 0x000000043d087825 */ /* 0x040fe200078e02e6 */
[----:B------:R1:W-:Y:S03]  /*b3b70*/  @P6 STG.E [R12.64], R140 ;  /* 0x0000008c0c006986 */ /* 0x0003e6000c101904 */
[----:B------:R-:W-:Y:S01]  /*b3b80*/  IMAD.WIDE R32, R61, 0x4, R232 ;  /* 0x000000043d207825 */ /* 0x000fe200078e02e8 */
[----:B------:R1:W-:Y:S03]  /*b3b90*/  @P5 STG.E [R8.64], R168 ;  /* 0x000000a808005986 */ /* 0x0003e6000c101904 */
[----:B------:R-:W-:Y:S01]  /*b3ba0*/  IMAD.WIDE R36, R49, 0x4, R2 ;  /* 0x0000000431247825 */ /* 0x000fe200078e0202 */
[----:B------:R-:W-:Y:S01]  /*b3bb0*/  ISETP.LT.AND P6, PT, R171, c[0x0][0x178], !P0 ;  /* 0x00005e00ab007a0c */ /* 0x000fe200047c1270 */
[----:B------:R1:W-:Y:S01]  /*b3bc0*/  @P2 STG.E [R32.64], R40 ;  /* 0x0000002820002986 */ /* 0x0003e2000c101904 */
[----:B------:R-:W-:-:S02]  /*b3bd0*/  ISETP.LT.AND P5, PT, R143, c[0x0][0x178], !P0 ;  /* 0x00005e008f007a0c */ /* 0x000fc400047a1270 */
[----:B------:R-:W-:Y:S01]  /*b3be0*/  ISETP.LT.AND P4, PT, R119, c[0x0][0x178], !P0 ;  /* 0x00005e0077007a0c */ /* 0x000fe20004781270 */
[----:B-1----:R-:W-:-:S04]  /*b3bf0*/  IMAD.WIDE R12, R49, 0x4, R22 ;  /* 0x00000004310c7825 */ /* 0x002fc800078e0216 */
[----:B------:R-:W-:Y:S01]  /*b3c00*/  IMAD.WIDE R8, R49, 0x4, R20 ;  /* 0x0000000431087825 */ /* 0x000fe200078e0214 */
[----:B------:R-:W-:-:S03]  /*b3c10*/  ISETP.LT.AND P1, PT, R91, c[0x0][0x178], !P0 ;  /* 0x00005e005b007a0c */ /* 0x000fc60004721270 */
[----:B------:R-:W-:Y:S01]  /*b3c20*/  IMAD.WIDE R16, R49, 0x4, R24 ;  /* 0x0000000431107825 */ /* 0x000fe200078e0218 */
[----:B------:R-:W-:-:S03]  /*b3c30*/  ISETP.LT.AND P2, PT, R7, c[0x0][0x178], !P0 ;  /* 0x00005e0007007a0c */ /* 0x000fc60004741270 */
[----:B------:R-:W-:-:S04]  /*b3c40*/  IMAD.WIDE R28, R49, 0x4, R26 ;  /* 0x00000004311c7825 */ /* 0x000fc800078e021a */
[----:B------:R-:W-:Y:S01]  /*b3c50*/  IMAD.WIDE R32, R49, 0x4, R52 ;  /* 0x0000000431207825 */ /* 0x000fe200078e0234 */
[----:B--2---:R1:W-:Y:S04]  /*b3c60*/  @P3 STG.E [R36.64], R244 ;  /* 0x000000f424003986 */ /* 0x0043e8000c101904 */
[----:B-1----:R-:W2:Y:S01]  /*b3c70*/  LDL.LU R244, [R1+0xd38] ;  /* 0x000d380001f47983 */ /* 0x002ea20000300800 */
[----:B------:R-:W-:Y:S01]  /*b3c80*/  ISETP.LT.AND P3, PT, R163, c[0x0][0x178], !P0 ;  /* 0x00005e00a3007a0c */ /* 0x000fe20004761270 */
[----:B------:R-:W-:Y:S02]  /*b3c90*/  IMAD.WIDE R36, R49, 0x4, R54 ;  /* 0x0000000431247825 */ /* 0x000fe400078e0236 */
[----:B----4-:R1:W-:Y:S01]  /*b3ca0*/  @P6 STG.E [R8.64], R245 ;  /* 0x000000f508006986 */ /* 0x0103e2000c101904 */
[----:B------:R-:W-:-:S03]  /*b3cb0*/  ISETP.LT.AND P6, PT, R47, c[0x0][0x178], !P0 ;  /* 0x00005e002f007a0c */ /* 0x000fc600047c1270 */
[----:B-1----:R-:W4:Y:S04]  /*b3cc0*/  LDL.LU R245, [R1+0xc38] ;  /* 0x000c380001f57983 */ /* 0x002f280000300800 */
[----:B------:R1:W-:Y:S01]  /*b3cd0*/  @P5 STG.E [R12.64], R246 ;  /* 0x000000f60c005986 */ /* 0x0003e2000c101904 */
[----:B------:R-:W-:-:S03]  /*b3ce0*/  IMAD.WIDE R8, R49, 0x4, R56 ;  /* 0x0000000431087825 */ /* 0x000fc600078e0238 */
[----:B-1----:R-:W4:Y:S04]  /*b3cf0*/  LDL.LU R246, [R1+0xba8] ;  /* 0x000ba80001f67983 */ /* 0x002f280000300800 */
[----:B---3--:R1:W-:Y:S04]  /*b3d00*/  @P4 STG.E [R16.64], R247 ;  /* 0x000000f710004986 */ /* 0x0083e8000c101904 */
[----:B-1----:R-:W3:Y:S04]  /*b3d10*/  LDL.LU R247, [R1+0x558] ;  /* 0x0005580001f77983 */ /* 0x002ee80000300800 */
[----:B------:R1:W-:Y:S04]  /*b3d20*/  @P1 STG.E [R28.64], R5 ;  /* 0x000000051c001986 */ /* 0x0003e8000c101904 */
[----:B------:R-:W-:Y:S04]  /*b3d30*/  @P3 STG.E [R32.64], R45 ;  /* 0x0000002d20003986 */ /* 0x000fe8000c101904 */
[----:B------:R1:W-:Y:S04]  /*b3d40*/  @P2 STG.E [R36.64], R77 ;  /* 0x0000004d24002986 */ /* 0x0003e8000c101904 */
[----:B------:R-:W-:Y:S01]  /*b3d50*/  @P6 STG.E [R8.64], R101 ;  /* 0x0000006508006986 */ /* 0x000fe2000c101904 */
[----:B------:R-:W-:-:S03]  /*b3d60*/  ISETP.GE.AND P6, PT, R0, c[0x0][0x17c], PT ;  /* 0x00005f0000007a0c */ /* 0x000fc60003fc6270 */
[----:B------:R-:W3:Y:S01]  /*b3d70*/  LDL.LU R0, [R1+0x49c0] ;  /* 0x0049c00001007983 */ /* 0x000ee20000300800 */
[----:B------:R-:W-:Y:S02]  /*b3d80*/  ISETP.LT.AND P1, PT, R79, c[0x0][0x178], !P0 ;  /* 0x00005e004f007a0c */ /* 0x000fe40004721270 */
[----:B------:R-:W-:Y:S02]  /*b3d90*/  ISETP.LT.AND P5, PT, R103, c[0x0][0x178], !P0 ;  /* 0x00005e0067007a0c */ /* 0x000fe400047a1270 */
[----:B------:R-:W-:Y:S01]  /*b3da0*/  ISETP.LT.AND P4, PT, R127, c[0x0][0x178], !P0 ;  /* 0x00005e007f007a0c */ /* 0x000fe20004781270 */
[----:B-1----:R-:W-:-:S04]  /*b3db0*/  IMAD.WIDE R4, R49, 0x4, R58 ;  /* 0x0000000431047825 */ /* 0x002fc800078e023a */
[----:B------:R-:W-:-:S04]  /*b3dc0*/  IMAD.WIDE R12, R49, 0x4, R84 ;  /* 0x00000004310c7825 */ /* 0x000fc800078e0254 */
[----:B------:R-:W-:Y:S01]  /*b3dd0*/  IMAD.WIDE R16, R49, 0x4, R86 ;  /* 0x0000000431107825 */ /* 0x000fe200078e0256 */
[----:B------:R1:W-:Y:S01]  /*b3de0*/  @P1 STG.E [R4.64], R125 ;  /* 0x0000007d04001986 */ /* 0x0003e2000c101904 */
[----:B------:R-:W-:Y:S02]  /*b3df0*/  ISETP.LT.AND P3, PT, R147, c[0x0][0x178], !P0 ;  /* 0x00005e0093007a0c */ /* 0x000fe40004761270 */
[----:B------:R-:W-:Y:S01]  /*b3e00*/  ISETP.LT.AND P2, PT, R251, c[0x0][0x178], !P0 ;  /* 0x00005e00fb007a0c */ /* 0x000fe20004741270 */
[----:B------:R1:W-:Y:S01]  /*b3e10*/  @P5 STG.E [R12.64], R145 ;  /* 0x000000910c005986 */ /* 0x0003e2000c101904 */
[----:B------:R-:W-:-:S03]  /*b3e20*/  ISETP.LT.AND P1, PT, R249, c[0x0][0x178], !P0 ;  /* 0x00005e00f9007a0c */ /* 0x000fc60004721270 */
[----:B------:R1:W-:Y:S01]  /*b3e30*/  @P4 STG.E [R16.64], R161 ;  /* 0x000000a110004986 */ /* 0x0003e2000c101904 */
[----:B------:R-:W-:Y:S02]  /*b3e40*/  ISETP.LT.AND P4, PT, R250, c[0x0][0x178], !P0 ;  /* 0x00005e00fa007a0c */ /* 0x000fe40004781270 */
[----:B------:R-:W-:Y:S02]  /*b3e50*/  ISETP.LT.AND P0, PT, R248, c[0x0][0x178], !P0 ;  /* 0x00005e00f8007a0c */ /* 0x000fe40004701270 */
[----:B------:R-:W-:Y:S01]  /*b3e60*/  ISETP.LT.AND P5, PT, R142, c[0x0][0x178], !P6 ;  /* 0x00005e008e007a0c */ /* 0x000fe200077a1270 */
[C---:B------:R-:W-:Y:S01]  /*b3e70*/  IMAD.WIDE R28, R49.reuse, 0x4, R224 ;  /* 0x00000004311c7825 */ /* 0x040fe200078e02e0 */
[----:B------:R-:W-:-:S03]  /*b3e80*/  IADD3 R37, R49, c[0x0][0x198], RZ ;  /* 0x0000660031257a10 */ /* 0x000fc60007ffe0ff */
[C---:B------:R-:W-:Y:S01]  /*b3e90*/  IMAD.WIDE R32, R49.reuse, 0x4, R226 ;  /* 0x0000000431207825 */ /* 0x040fe200078e02e2 */
[----:B------:R1:W-:Y:S03]  /*b3ea0*/  @P3 STG.E [R28.64], R89 ;  /* 0x000000591c003986 */ /* 0x0003e6000c101904 */
[C---:B-1----:R-:W-:Y:S01]  /*b3eb0*/  IMAD.WIDE R4, R49.reuse, 0x4, R228 ;  /* 0x0000000431047825 */ /* 0x042fe200078e02e4 */
[----:B------:R1:W-:Y:S03]  /*b3ec0*/  @P2 STG.E [R32.64], R117 ;  /* 0x0000007520002986 */ /* 0x0003e6000c101904 */
[C---:B------:R-:W-:Y:S01]  /*b3ed0*/  IMAD.WIDE R8, R49.reuse, 0x4, R230 ;  /* 0x0000000431087825 */ /* 0x040fe200078e02e6 */
[----:B------:R1:W-:Y:S03]  /*b3ee0*/  @P4 STG.E [R4.64], R141 ;  /* 0x0000008d04004986 */ /* 0x0003e6000c101904 */
[----:B------:R-:W-:Y:S01]  /*b3ef0*/  IMAD.WIDE R12, R49, 0x4, R232 ;  /* 0x00000004310c7825 */ /* 0x000fe200078e02e8 */
[----:B------:R1:W-:Y:S03]  /*b3f00*/  @P1 STG.E [R8.64], R169 ;  /* 0x000000a908001986 */ /* 0x0003e6000c101904 */
[----:B------:R-:W-:Y:S01]  /*b3f10*/  IMAD.WIDE R16, R37, 0x4, R2 ;  /* 0x0000000425107825 */ /* 0x000fe200078e0202 */
[----:B------:R-:W-:Y:S01]  /*b3f20*/  ISETP.LT.AND P3, PT, R171, c[0x0][0x178], !P6 ;  /* 0x00005e00ab007a0c */ /* 0x000fe20007761270 */
[----:B------:R1:W-:Y:S01]  /*b3f30*/  @P0 STG.E [R12.64], R41 ;  /* 0x000000290c000986 */ /* 0x0003e2000c101904 */
[----:B------:R-:W-:Y:S01]  /*b3f40*/  ISETP.LT.AND P2, PT, R143, c[0x0][0x178], !P6 ;  /* 0x00005e008f007a0c */ /* 0x000fe20007741270 */
[----:B------:R-:W-:Y:S01]  /*b3f50*/  IMAD.WIDE R28, R37, 0x4, R20 ;  /* 0x00000004251c7825 */ /* 0x000fe200078e0214 */
[----:B------:R-:W-:-:S03]  /*b3f60*/  ISETP.LT.AND P4, PT, R91, c[0x0][0x178], !P6 ;  /* 0x00005e005b007a0c */ /* 0x000fc60007781270 */
[----:B-1----:R-:W-:Y:S01]  /*b3f70*/  IMAD.WIDE R32, R37, 0x4, R22 ;  /* 0x0000000425207825 */ /* 0x002fe200078e0216 */
[----:B------:R-:W-:-:S03]  /*b3f80*/  ISETP.LT.AND P1, PT, R163, c[0x0][0x178], !P6 ;  /* 0x00005e00a3007a0c */ /* 0x000fc60007721270 */
[----:B------:R-:W-:Y:S01]  /*b3f90*/  IMAD.WIDE R4, R37, 0x4, R24 ;  /* 0x0000000425047825 */ /* 0x000fe200078e0218 */
[----:B------:R-:W-:-:S03]  /*b3fa0*/  ISETP.LT.AND P0, PT, R7, c[0x0][0x178], !P6 ;  /* 0x00005e0007007a0c */ /* 0x000fc60007701270 */
[----:B------:R-:W-:-:S04]  /*b3fb0*/  IMAD.WIDE R8, R37, 0x4, R26 ;  /* 0x0000000425087825 */ /* 0x000fc800078e021a */
[----:B------:R-:W-:Y:S01]  /*b3fc0*/  IMAD.WIDE R12, R37, 0x4, R52 ;  /* 0x00000004250c7825 */ /* 0x000fe200078e0234 */
[----:B--2---:R1:W-:Y:S01]  /*b3fd0*/  @P5 STG.E [R16.64], R244 ;  /* 0x000000f410005986 */ /* 0x0043e2000c101904 */
[----:B------:R-:W-:-:S03]  /*b3fe0*/  ISETP.LT.AND P5, PT, R119, c[0x0][0x178], !P6 ;  /* 0x00005e0077007a0c */ /* 0x000fc600077a1270 */
[----:B-1----:R-:W2:Y:S01]  /*b3ff0*/  LDL.LU R244, [R1+0xd3c] ;  /* 0x000d3c0001f47983 */ /* 0x002ea20000300800 */
[----:B------:R-:W-:-:S03]  /*b4000*/  IMAD.WIDE R16, R37, 0x4, R54 ;  /* 0x0000000425107825 */ /* 0x000fc600078e0236 */
[----:B----4-:R1:W-:Y:S01]  /*b4010*/  @P3 STG.E [R28.64], R245 ;  /* 0x000000f51c003986 */ /* 0x0103e2000c101904 */
[----:B------:R-:W-:-:S03]  /*b4020*/  ISETP.LT.AND P3, PT, R47, c[0x0][0x178], !P6 ;  /* 0x00005e002f007a0c */ /* 0x000fc60007761270 */
[----:B-1----:R-:W4:Y:S04]  /*b4030*/  LDL.LU R245, [R1+0xc3c] ;  /* 0x000c3c0001f57983 */ /* 0x002f280000300800 */
[----:B------:R1:W-:Y:S01]  /*b4040*/  @P2 STG.E [R32.64], R246 ;  /* 0x000000f620002986 */ /* 0x0003e2000c101904 */
[----:B------:R-:W-:Y:S01]  /*b4050*/  ISETP.LT.AND P2, PT, R79, c[0x0][0x178], !P6 ;  /* 0x00005e004f007a0c */ /* 0x000fe20007741270 */
[C---:B------:R-:W-:Y:S02]  /*b4060*/  IMAD.WIDE R28, R37.reuse, 0x4, R56 ;  /* 0x00000004251c7825 */ /* 0x040fe400078e0238 */
[----:B-1----:R-:W4:Y:S02]  /*b4070*/  LDL.LU R246, [R1+0xbac] ;  /* 0x000bac0001f67983 */ /* 0x002f240000300800 */
[----:B------:R-:W-:-:S02]  /*b4080*/  IMAD.WIDE R32, R37, 0x4, R58 ;  /* 0x0000000425207825 */ /* 0x000fc400078e023a */
[----:B---3--:R1:W-:Y:S04]  /*b4090*/  @P5 STG.E [R4.64], R247 ;  /* 0x000000f704005986 */ /* 0x0083e8000c101904 */
[----:B-1----:R-:W3:Y:S04]  /*b40a0*/  LDL.LU R247, [R1+0x55c] ;  /* 0x00055c0001f77983 */ /* 0x002ee80000300800 */
[----:B------:R1:W-:Y:S04]  /*b40b0*/  @P4 STG.E [R8.64], R18 ;  /* 0x0000001208004986 */ /* 0x0003e8000c101904 */
[----:B------:R1:W-:Y:S04]  /*b40c0*/  @P1 STG.E [R12.64], R74 ;  /* 0x0000004a0c001986 */ /* 0x0003e8000c101904 */
[----:B------:R1:W-:Y:S04]  /*b40d0*/  @P0 STG.E [R16.64], R98 ;  /* 0x0000006210000986 */ /* 0x0003e8000c101904 */
[----:B------:R1:W-:Y:S04]  /*b40e0*/  @P3 STG.E [R28.64], R114 ;  /* 0x000000721c003986 */ /* 0x0003e8000c101904 */
[----:B------:R-:W-:Y:S01]  /*b40f0*/  @P2 STG.E [R32.64], R138 ;  /* 0x0000008a20002986 */ /* 0x000fe2000c101904 */
[----:B------:R-:W-:-:S03]  /*b4100*/  ISETP.GE.AND P2, PT, R0, c[0x0][0x17c], PT ;  /* 0x00005f0000007a0c */ /* 0x000fc60003f46270 */
[----:B------:R-:W3:Y:S01]  /*b4110*/  LDL.LU R0, [R1+0x49bc] ;  /* 0x0049bc0001007983 */ /* 0x000ee20000300800 */
[----:B------:R-:W-:Y:S02]  /*b4120*/  ISETP.LT.AND P5, PT, R103, c[0x0][0x178], !P6 ;  /* 0x00005e0067007a0c */ /* 0x000fe400077a1270 */
[----:B------:R-:W-:Y:S02]  /*b4130*/  ISETP.LT.AND P4, PT, R127, c[0x0][0x178], !P6 ;  /* 0x00005e007f007a0c */ /* 0x000fe40007781270 */
[----:B------:R-:W-:Y:S02]  /*b4140*/  ISETP.LT.AND P1, PT, R147, c[0x0][0x178], !P6 ;  /* 0x00005e0093007a0c */ /* 0x000fe40007721270 */
[----:B------:R-:W-:Y:S01]  /*b4150*/  ISETP.LT.AND P0, PT, R251, c[0x0][0x178], !P6 ;  /* 0x00005e00fb007a0c */ /* 0x000fe20007701270 */
[----:B------:R-:W-:Y:S01]  /*b4160*/  IMAD.WIDE R4, R37, 0x4, R84 ;  /* 0x0000000425047825 */ /* 0x000fe200078e0254 */
[----:B------:R-:W-:-:S03]  /*b4170*/  ISETP.LT.AND P3, PT, R250, c[0x0][0x178], !P6 ;  /* 0x00005e00fa007a0c */ /* 0x000fc60007761270 */
[----:B-1----:R-:W-:-:S04]  /*b4180*/  IMAD.WIDE R8, R37, 0x4, R86 ;  /* 0x0000000425087825 */ /* 0x002fc800078e0256 */
[C---:B------:R-:W-:Y:S01]  /*b4190*/  IMAD.WIDE R12, R37.reuse, 0x4, R224 ;  /* 0x00000004250c7825 */ /* 0x040fe200078e02e0 */
[----:B------:R1:W-:Y:S03]  /*b41a0*/  @P5 STG.E [R4.64], R158 ;  /* 0x0000009e04005986 */ /* 0x0003e6000c101904 */
[C---:B------:R-:W-:Y:S01]  /*b41b0*/  IMAD.WIDE R16, R37.reuse, 0x4, R226 ;  /* 0x0000000425107825 */ /* 0x040fe200078e02e2 */
[----:B------:R1:W-:Y:S04]  /*b41c0*/  @P4 STG.E [R8.64], R182 ;  /* 0x000000b608004986 */ /* 0x0003e8000c101904 */
[----:B------:R1:W-:Y:S01]  /*b41d0*/  @P1 STG.E [R12.64], R194 ;  /* 0x000000c20c001986 */ /* 0x0003e2000c101904 */
[----:B------:R-:W-:-:S03]  /*b41e0*/  IMAD.WIDE R28, R37, 0x4, R228 ;  /* 0x00000004251c7825 */ /* 0x000fc600078e02e4 */
[----:B------:R1:W-:Y:S01]  /*b41f0*/  @P0 STG.E [R16.64], R202 ;  /* 0x000000ca10000986 */ /* 0x0003e2000c101904 */
[----:B------:R-:W-:Y:S02]  /*b4200*/  ISETP.LT.AND P0, PT, R249, c[0x0][0x178], !P6 ;  /* 0x00005e00f9007a0c */ /* 0x000fe40007701270 */
[----:B------:R-:W-:Y:S02]  /*b4210*/  ISETP.LT.AND P6, PT, R248, c[0x0][0x178], !P6 ;  /* 0x00005e00f8007a0c */ /* 0x000fe400077c1270 */
[----:B------:R-:W-:Y:S01]  /*b4220*/  ISETP.LT.AND P4, PT, R142, c[0x0][0x178], !P2 ;  /* 0x00005e008e007a0c */ /* 0x000fe20005781270 */
[----:B------:R1:W-:Y:S01]  /*b4230*/  @P3 STG.E [R28.64], R214 ;  /* 0x000000d61c003986 */ /* 0x0003e2000c101904 */
[----:B------:R-:W-:Y:S02]  /*b4240*/  ISETP.LT.AND P1, PT, R171, c[0x0][0x178], !P2 ;  /* 0x00005e00ab007a0c */ /* 0x000fe40005721270 */
[----:B------:R-:W-:Y:S02]  /*b4250*/  IADD3 R41, R37, c[0x0][0x198], RZ ;  /* 0x0000660025297a10 */ /* 0x000fe40007ffe0ff */
[----:B------:R-:W-:-:S02]  /*b4260*/  ISETP.LT.AND P5, PT, R143, c[0x0][0x178], !P2 ;  /* 0x00005e008f007a0c */ /* 0x000fc400057a1270 */
[----:B------:R-:W-:Y:S01]  /*b4270*/  ISETP.LT.AND P3, PT, R119, c[0x0][0x178], !P2 ;  /* 0x00005e0077007a0c */ /* 0x000fe20005761270 */
[----:B-1----:R-:W-:-:S04]  /*b4280*/  IMAD.WIDE R4, R37, 0x4, R230 ;  /* 0x0000000425047825 */ /* 0x002fc800078e02e6 */
[----:B------:R-:W-:Y:S01]  /*b4290*/  IMAD.WIDE R8, R37, 0x4, R232 ;  /* 0x0000000425087825 */ /* 0x000fe200078e02e8 */
[----:B------:R1:W-:Y:S03]  /*b42a0*/  @P0 STG.E [R4.64], R222 ;  /* 0x000000de04000986 */ /* 0x0003e6000c101904 */
[C---:B------:R-:W-:Y:S01]  /*b42b0*/  IMAD.WIDE R12, R41.reuse, 0x4, R2 ;  /* 0x00000004290c7825 */ /* 0x040fe200078e0202 */
[----:B------:R1:W-:Y:S03]  /*b42c0*/  @P6 STG.E [R8.64], R30 ;  /* 0x0000001e08006986 */ /* 0x0003e6000c101904 */
[----:B------:R-:W-:Y:S01]  /*b42d0*/  IMAD.WIDE R16, R41, 0x4, R20 ;  /* 0x0000000429107825 */ /* 0x000fe200078e0214 */
[----:B------:R-:W-:-:S03]  /*b42e0*/  ISETP.LT.AND P6, PT, R91, c[0x0][0x178], !P2 ;  /* 0x00005e005b007a0c */ /* 0x000fc600057c1270 */
[----:B------:R-:W-:-:S04]  /*b42f0*/  IMAD.WIDE R28, R41, 0x4, R22 ;  /* 0x00000004291c7825 */ /* 0x000fc800078e0216 */
[----:B------:R-:W-:Y:S01]  /*b4300*/  IMAD.WIDE R32, R41, 0x4, R24 ;  /* 0x0000000429207825 */ /* 0x000fe200078e0218 */
[----:B------:R-:W-:-:S03]  /*b4310*/  ISETP.LT.AND P0, PT, R47, c[0x0][0x178], !P2 ;  /* 0x00005e002f007a0c */ /* 0x000fc60005701270 */
[----:B-1----:R-:W-:-:S04]  /*b4320*/  IMAD.WIDE R4, R41, 0x4, R26 ;  /* 0x0000000429047825 */ /* 0x002fc800078e021a */
        /* <DEDUP_REMOVED lines=19> */
[----:B------:R1:W-:Y:S01]  /*b4460*/  @P5 STG.E [R28.64], R139 ;  /* 0x0000008b1c005986 */ /* 0x0003e2000c101904 */
[----:B------:R-:W-:-:S03]  /*b4470*/  ISETP.GE.AND P5, PT, R0, c[0x0][0x17c], PT ;  /* 0x00005f0000007a0c */ /* 0x000fc60003fa6270 */
[----:B------:R-:W3:Y:S01]  /*b4480*/  LDL.LU R0, [R1+0x49b8] ;  /* 0x0049b80001007983 */ /* 0x000ee20000300800 */
[----:B------:R-:W-:Y:S02]  /*b4490*/  ISETP.LT.AND P3, PT, R103, c[0x0][0x178], !P2 ;  /* 0x00005e0067007a0c */ /* 0x000fe40005761270 */
[----:B------:R-:W-:Y:S02]  /*b44a0*/  ISETP.LT.AND P0, PT, R127, c[0x0][0x178], !P2 ;  /* 0x00005e007f007a0c */ /* 0x000fe40005701270 */
[----:B------:R-:W-:Y:S02]  /*b44b0*/  ISETP.LT.AND P6, PT, R147, c[0x0][0x178], !P2 ;  /* 0x00005e0093007a0c */ /* 0x000fe400057c1270 */
[----:B------:R-:W-:Y:S02]  /*b44c0*/  ISETP.LT.AND P4, PT, R251, c[0x0][0x178], !P2 ;  /* 0x00005e00fb007a0c */ /* 0x000fe40005781270 */
[----:B------:R-:W-:Y:S01]  /*b44d0*/  ISETP.LT.AND P1, PT, R250, c[0x0][0x178], !P2 ;  /* 0x00005e00fa007a0c */ /* 0x000fe20005721270 */
[----:B------:R-:W-:-:S04]  /*b44e0*/  IMAD.WIDE R32, R41, 0x4, R84 ;  /* 0x0000000429207825 */ /* 0x000fc800078e0254 */
[C---:B-1----:R-:W-:Y:S01]  /*b44f0*/  IMAD.WIDE R4, R41.reuse, 0x4, R86 ;  /* 0x0000000429047825 */ /* 0x042fe200078e0256 */
[----:B------:R-:W-:Y:S03]  /*b4500*/  @P3 STG.E [R32.64], R159 ;  /* 0x0000009f20003986 */ /* 0x000fe6000c101904 */
[----:B------:R-:W-:Y:S01]  /*b4510*/  IMAD.WIDE R8, R41, 0x4, R224 ;  /* 0x0000000429087825 */ /* 0x000fe200078e02e0 */
[----:B------:R-:W-:-:S03]  /*b4520*/  ISETP.LT.AND P3, PT, R249, c[0x0][0x178], !P2 ;  /* 0x00005e00f9007a0c */ /* 0x000fc60005761270 */
[C---:B------:R-:W-:Y:S01]  /*b4530*/  IMAD.WIDE R12, R41.reuse, 0x4, R226 ;  /* 0x00000004290c7825 */ /* 0x040fe200078e02e2 */
[----:B------:R-:W-:Y:S01]  /*b4540*/  ISETP.LT.AND P2, PT, R248, c[0x0][0x178], !P2 ;  /* 0x00005e00f8007a0c */ /* 0x000fe20005741270 */
[----:B------:R1:W-:Y:S02]  /*b4550*/  @P0 STG.E [R4.64], R183 ;  /* 0x000000b704000986 */ /* 0x0003e4000c101904 */
[C---:B------:R-:W-:Y:S01]  /*b4560*/  IMAD.WIDE R16, R41.reuse, 0x4, R228 ;  /* 0x0000000429107825 */ /* 0x040fe200078e02e4 */
[----:B------:R-:W-:Y:S01]  /*b4570*/  ISETP.LT.AND P0, PT, R142, c[0x0][0x178], !P5 ;  /* 0x00005e008e007a0c */ /* 0x000fe20006f01270 */
[----:B------:R1:W-:Y:S02]  /*b4580*/  @P6 STG.E [R8.64], R195 ;  /* 0x000000c308006986 */ /* 0x0003e4000c101904 */
[----:B------:R-:W-:Y:S02]  /*b4590*/  IMAD.WIDE R18, R41, 0x4, R230 ;  /* 0x0000000429127825 */ /* 0x000fe400078e02e6 */
[----:B------:R1:W-:Y:S01]  /*b45a0*/  @P4 STG.E [R12.64], R203 ;  /* 0x000000cb0c004986 */ /* 0x0003e2000c101904 */
[----:B------:R-:W-:Y:S01]  /*b45b0*/  ISETP.LT.AND P4, PT, R171, c[0x0][0x178], !P5 ;  /* 0x00005e00ab007a0c */ /* 0x000fe20006f81270 */
[C---:B------:R-:W-:Y:S01]  /*b45c0*/  IMAD.WIDE R28, R41.reuse, 0x4, R232 ;  /* 0x00000004291c7825 */ /* 0x040fe200078e02e8 */
[----:B------:R-:W-:Y:S01]  /*b45d0*/  IADD3 R41, R41, c[0x0][0x198], RZ ;  /* 0x0000660029297a10 */ /* 0x000fe20007ffe0ff */
[----:B------:R1:W-:Y:S01]  /*b45e0*/  @P1 STG.E [R16.64], R215 ;  /* 0x000000d710001986 */ /* 0x0003e2000c101904 */
[----:B------:R-:W-:-:S02]  /*b45f0*/  ISETP.LT.AND P1, PT, R143, c[0x0][0x178], !P5 ;  /* 0x00005e008f007a0c */ /* 0x000fc40006f21270 */
[----:B------:R-:W-:Y:S01]  /*b4600*/  ISETP.LT.AND P6, PT, R119, c[0x0][0x178], !P5 ;  /* 0x00005e0077007a0c */ /* 0x000fe20006fc1270 */
[C---:B-1----:R-:W-:Y:S01]  /*b4610*/  IMAD.WIDE R4, R41.reuse, 0x4, R2 ;  /* 0x0000000429047825 */ /* 0x042fe200078e0202 */
[----:B------:R1:W-:Y:S03]  /*b4620*/  @P3 STG.E [R18.64], R223 ;  /* 0x000000df12003986 */ /* 0x0003e6000c101904 */
[C---:B------:R-:W-:Y:S01]  /*b4630*/  IMAD.WIDE R8, R41.reuse, 0x4, R20 ;  /* 0x0000000429087825 */ /* 0x040fe200078e0214 */
[----:B------:R1:W-:Y:S03]  /*b4640*/  @P2 STG.E [R28.64], R31 ;  /* 0x0000001f1c002986 */ /* 0x0003e6000c101904 */
[----:B------:R-:W-:Y:S01]  /*b4650*/  IMAD.WIDE R12, R41, 0x4, R22 ;  /* 0x00000004290c7825 */ /* 0x000fe200078e0216 */
[----:B------:R-:W-:-:S03]  /*b4660*/  ISETP.LT.AND P3, PT, R91, c[0x0][0x178], !P5 ;  /* 0x00005e005b007a0c */ /* 0x000fc60006f61270 */
        /* <DEDUP_REMOVED lines=35> */
[----:B------:R1:W-:Y:S03]  /*b48a0*/  @P3 STG.E [R18.64], R178 ;  /* 0x000000b212003986 */ /* 0x0003e6000c101904 */
[----:B------:R-:W-:Y:S01]  /*b48b0*/  IMAD.WIDE R8, R41, 0x4, R228 ;  /* 0x0000000429087825 */ /* 0x000fe200078e02e4 */
[----:B------:R1:W-:Y:S01]  /*b48c0*/  @P2 STG.E [R28.64], R190 ;  /* 0x000000be1c002986 */ /* 0x0003e2000c101904 */
[----:B------:R-:W-:-:S02]  /*b48d0*/  ISETP.LT.AND P2, PT, R249, c[0x0][0x178], !P5 ;  /* 0x00005e00f9007a0c */ /* 0x000fc40006f41270 */
[----:B------:R-:W-:Y:S01]  /*b48e0*/  ISETP.LT.AND P5, PT, R248, c[0x0][0x178], !P5 ;  /* 0x00005e00f8007a0c */ /* 0x000fe20006fa1270 */
[----:B------:R1:W-:Y:S01]  /*b48f0*/  @P1 STG.E [R4.64], R198 ;  /* 0x000000c604001986 */ /* 0x0003e2000c101904 */
[----:B------:R-:W-:Y:S02]  /*b4900*/  ISETP.LT.AND P6, PT, R142, c[0x0][0x178], !P0 ;  /* 0x00005e008e007a0c */ /* 0x000fe400047c1270 */
[----:B------:R-:W-:Y:S01]  /*b4910*/  ISETP.LT.AND P3, PT, R171, c[0x0][0x178], !P0 ;  /* 0x00005e00ab007a0c */ /* 0x000fe20004761270 */
[----:B------:R1:W-:Y:S01]  /*b4920*/  @P4 STG.E [R8.64], R210 ;  /* 0x000000d208004986 */ /* 0x0003e2000c101904 */
[----:B------:R-:W-:Y:S02]  /*b4930*/  IADD3 R31, R41, c[0x0][0x198], RZ ;  /* 0x00006600291f7a10 */ /* 0x000fe40007ffe0ff */
[----:B------:R-:W-:Y:S02]  /*b4940*/  ISETP.LT.AND P4, PT, R143, c[0x0][0x178], !P0 ;  /* 0x00005e008f007a0c */ /* 0x000fe40004781270 */
[----:B------:R-:W-:Y:S01]  /*b4950*/  ISETP.LT.AND P1, PT, R119, c[0x0][0x178], !P0 ;  /* 0x00005e0077007a0c */ /* 0x000fe20004721270 */
[----:B------:R-:W-:-:S04]  /*b4960*/  IMAD.WIDE R12, R41, 0x4, R230 ;  /* 0x00000004290c7825 */ /* 0x000fc800078e02e6 */
[----:B-1----:R-:W-:Y:S01]  /*b4970*/  IMAD.WIDE R16, R41, 0x4, R232 ;  /* 0x0000000429107825 */ /* 0x002fe200078e02e8 */
[----:B------:R1:W-:Y:S03]  /*b4980*/  @P2 STG.E [R12.64], R218 ;  /* 0x000000da0c002986 */ /* 0x0003e6000c101904 */
[C---:B------:R-:W-:Y:S01]  /*b4990*/  IMAD.WIDE R18, R31.reuse, 0x4, R2 ;  /* 0x000000041f127825 */ /* 0x040fe200078e0202 */
[----:B------:R1:W-:Y:S03]  /*b49a0*/  @P5 STG.E [R16.64], R34 ;  /* 0x0000002210005986 */ /* 0x0003e6000c101904 */
[----:B------:R-:W-:-:S04]  /*b49b0*/  IMAD.WIDE R28, R31, 0x4, R20 ;  /* 0x000000041f1c7825 */ /* 0x000fc800078e0214 */
        /* <DEDUP_REMOVED lines=23> */
[----:B------:R-:W-:Y:S04]  /*b4b30*/  @P2 STG.E [R28.64], R111 ;  /* 0x0000006f1c002986 */ /* 0x000fe8000c101904 */
        /* <DEDUP_REMOVED lines=10> */
[----:B------:R1:W-:Y:S03]  /*b4be0*/  @P1 STG.E [R8.64], R155 ;  /* 0x0000009b08001986 */ /* 0x0003e6000c101904 */
[----:B------:R-:W-:Y:S01]  /*b4bf0*/  IMAD.WIDE R14, R31, 0x4, R224 ;  /* 0x000000041f0e7825 */ /* 0x000fe200078e02e0 */
[----:B------:R-:W-:-:S03]  /*b4c00*/  ISETP.LT.AND P1, PT, R249, c[0x0][0x178], !P0 ;  /* 0x00005e00f9007a0c */ /* 0x000fc60004721270 */
[C---:B------:R-:W-:Y:S01]  /*b4c10*/  IMAD.WIDE R16, R31.reuse, 0x4, R226 ;  /* 0x000000041f107825 */ /* 0x040fe200078e02e2 */
[----:B------:R1:W-:Y:S03]  /*b4c20*/  @P2 STG.E [R12.64], R179 ;  /* 0x000000b30c002986 */ /* 0x0003e6000c101904 */
[C---:B------:R-:W-:Y:S01]  /*b4c30*/  IMAD.WIDE R18, R31.reuse, 0x4, R228 ;  /* 0x000000041f127825 */ /* 0x040fe200078e02e4 */
[----:B------:R-:W-:Y:S01]  /*b4c40*/  ISETP.LT.AND P0, PT, R248, c[0x0][0x178], !P0 ;  /* 0x00005e00f8007a0c */ /* 0x000fe20004701270 */
[----:B------:R1:W-:Y:S01]  /*b4c50*/  @P6 STG.E [R14.64], R191 ;  /* 0x000000bf0e006986 */ /* 0x0003e2000c101904 */
[----:B------:R-:W-:Y:S01]  /*b4c60*/  ISETP.LT.AND P6, PT, R142, c[0x0][0x178], !P4 ;  /* 0x00005e008e007a0c */ /* 0x000fe200067c1270 */
[----:B------:R-:W-:Y:S02]  /*b4c70*/  IMAD.WIDE R4, R31, 0x4, R230 ;  /* 0x000000041f047825 */ /* 0x000fe400078e02e6 */
[----:B------:R1:W-:Y:S01]  /*b4c80*/  @P5 STG.E [R16.64], R199 ;  /* 0x000000c710005986 */ /* 0x0003e2000c101904 */
[----:B------:R-:W-:Y:S01]  /*b4c90*/  ISETP.LT.AND P5, PT, R171, c[0x0][0x178], !P4 ;  /* 0x00005e00ab007a0c */ /* 0x000fe200067a1270 */
[----:B-1----:R-:W-:-:S02]  /*b4ca0*/  IMAD.WIDE R8, R31, 0x4, R232 ;  /* 0x000000041f087825 */ /* 0x002fc400078e02e8 */
[----:B------:R1:W-:Y:S01]  /*b4cb0*/  @P3 STG.E [R18.64], R211 ;  /* 0x000000d312003986 */ /* 0x0003e2000c101904 */
[----:B------:R-:W-:Y:S02]  /*b4cc0*/  ISETP.LT.AND P3, PT, R143, c[0x0][0x178], !P4 ;  /* 0x00005e008f007a0c */ /* 0x000fe40006761270 */
[----:B------:R-:W-:Y:S02]  /*b4cd0*/  ISETP.LT.AND P2, PT, R119, c[0x0][0x178], !P4 ;  /* 0x00005e0077007a0c */ /* 0x000fe40006741270 */
[----:B------:R-:W-:Y:S01]  /*b4ce0*/  IADD3 R31, R31, c[0x0][0x198], RZ ;  /* 0x000066001f1f7a10 */ /* 0x000fe20007ffe0ff */
[----:B------:R1:W-:Y:S04]  /*b4cf0*/  @P1 STG.E [R4.64], R219 ;  /* 0x000000db04001986 */ /* 0x0003e8000c101904 */
[C---:B------:R-:W-:Y:S01]  /*b4d00*/  IMAD.WIDE R12, R31.reuse, 0x4, R2 ;  /* 0x000000041f0c7825 */ /* 0x040fe200078e0202 */
[----:B------:R1:W-:Y:S03]  /*b4d10*/  @P0 STG.E [R8.64], R35 ;  /* 0x0000002308000986 */ /* 0x0003e6000c101904 */
[----:B------:R-:W-:Y:S01]  /*b4d20*/  IMAD.WIDE R14, R31, 0x4, R20 ;  /* 0x000000041f0e7825 */ /* 0x000fe200078e0214 */
[----:B------:R-:W-:-:S03]  /*b4d30*/  ISETP.LT.AND P1, PT, R91, c[0x0][0x178], !P4 ;  /* 0x00005e005b007a0c */ /* 0x000fc60006721270 */
[----:B------:R-:W-:Y:S01]  /*b4d40*/  IMAD.WIDE R16, R31, 0x4, R22 ;  /* 0x000000041f107825 */ /* 0x000fe200078e0216 */
[----:B------:R-:W-:-:S03]  /*b4d50*/  ISETP.LT.AND P0, PT, R163, c[0x0][0x178], !P4 ;  /* 0x00005e00a3007a0c */ /* 0x000fc60006701270 */
[----:B-1----:R-:W-:-:S04]  /*b4d60*/  IMAD.WIDE R18, R31, 0x4, R24 ;  /* 0x000000041f127825 */ /* 0x002fc800078e0218 */
        /* <DEDUP_REMOVED lines=14> */
[----:B---3--:R1:W-:Y:S01]  /*b4e50*/  @P2 STG.E [R18.64], R247 ;  /* 0x000000f712002986 */ /* 0x0083e2000c101904 */
[----:B------:R-:W-:-:S03]  /*b4e60*/  ISETP.LT.AND P2, PT, R103, c[0x0][0x178], !P4 ;  /* 0x00005e0067007a0c */ /* 0x000fc60006741270 */
[----:B------:R3:W-:Y:S04]  /*b4e70*/  @P1 STG.E [R4.64], R10 ;  /* 0x0000000a04001986 */ /* 0x0007e8000c101904 */
[----:B-1----:R-:W4:Y:S01]  /*b4e80*/  LDL.LU R247, [R1+0x42c] ;  /* 0x00042c0001f77983 */ /* 0x002f220000300800 */
[----:B------:R-:W-:-:S03]  /*b4e90*/  IMAD.WIDE R18, R31, 0x4, R84 ;  /* 0x000000041f127825 */ /* 0x000fc600078e0254 */
[----:B------:R1:W-:Y:S04]  /*b4ea0*/  @P0 STG.E [R8.64], R50 ;  /* 0x0000003208000986 */ /* 0x0003e8000c101904 */
[----:B------:R1:W-:Y:S04]  /*b4eb0*/  @P6 STG.E [R12.64], R82 ;  /* 0x000000520c006986 */ /* 0x0003e8000c101904 */
[----:B------:R1:W-:Y:S04]  /*b4ec0*/  @P5 STG.E [R14.64], R106 ;  /* 0x0000006a0e005986 */ /* 0x0003e8000c101904 */
[----:B------:R1:W-:Y:S04]  /*b4ed0*/  @P3 STG.E [R16.64], R130 ;  /* 0x0000008210003986 */ /* 0x0003e8000c101904 */
[----:B------:R-:W-:Y:S01]  /*b4ee0*/  @P2 STG.E [R18.64], R150 ;  /* 0x0000009612002986 */ /* 0x000fe2000c101904 */
[----:B------:R-:W-:-:S03]  /*b4ef0*/  ISETP.GE.AND P2, PT, R0, c[0x0][0x17c], PT ;  /* 0x00005f0000007a0c */ /* 0x000fc60003f46270 */
[----:B------:R-:W4:Y:S01]  /*b4f00*/  LDL.LU R0, [R1+0x49ac] ;  /* 0x0049ac0001007983 */ /* 0x000f220000300800 */
[----:B------:R-:W-:Y:S02]  /*b4f10*/  ISETP.LT.AND P1, PT, R127, c[0x0][0x178], !P4 ;  /* 0x00005e007f007a0c */ /* 0x000fe40006721270 */
[----:B------:R-:W-:Y:S02]  /*b4f20*/  ISETP.LT.AND P0, PT, R147, c[0x0][0x178], !P4 ;  /* 0x00005e0093007a0c */ /* 0x000fe40006701270 */
[----:B------:R-:W-:Y:S02]  /*b4f30*/  ISETP.LT.AND P3, PT, R251, c[0x0][0x178], !P4 ;  /* 0x00005e00fb007a0c */ /* 0x000fe40006761270 */
[----:B------:R-:W-:Y:S01]  /*b4f40*/  ISETP.LT.AND P5, PT, R250, c[0x0][0x178], !P4 ;  /* 0x00005e00fa007a0c */ /* 0x000fe200067a1270 */
[----:B---3--:R-:W-:Y:S01]  /*b4f50*/  IMAD.WIDE R4, R31, 0x4, R86 ;  /* 0x000000041f047825 */ /* 0x008fe200078e0256 */
[----:B------:R-:W-:-:S03]  /*b4f60*/  ISETP.LT.AND P6, PT, R249, c[0x0][0x178], !P4 ;  /* 0x00005e00f9007a0c */ /* 0x000fc600067c1270 */
[----:B-1----:R-:W-:Y:S01]  /*b4f70*/  IMAD.WIDE R8, R31, 0x4, R224 ;  /* 0x000000041f087825 */ /* 0x002fe200078e02e0 */
[----:B------:R-:W-:-:S03]  /*b4f80*/  ISETP.LT.AND P4, PT, R248, c[0x0][0x178], !P4 ;  /* 0x00005e00f8007a0c */ /* 0x000fc60006781270 */
[C---:B------:R-:W-:Y:S01]  /*b4f90*/  IMAD.WIDE R12, R31.reuse, 0x4, R226 ;  /* 0x000000041f0c7825 */ /* 0x040fe200078e02e2 */
[----:B------:R1:W-:Y:S03]  /*b4fa0*/  @P1 STG.E [R4.64], R166 ;  /* 0x000000a604001986 */ /* 0x0003e6000c101904 */
[----:B------:R-:W-:Y:S01]  /*b4fb0*/  IMAD.WIDE R14, R31, 0x4, R228 ;  /* 0x000000041f0e7825 */ /* 0x000fe200078e02e4 */
[----:B------:R3:W-:Y:S01]  /*b4fc0*/  @P0 STG.E [R8.64], R186 ;  /* 0x000000ba08000986 */ /* 0x0007e2000c101904 */
[----:B------:R-:W-:Y:S02]  /*b4fd0*/  ISETP.LT.AND P0, PT, R142, c[0x0][0x178], !P2 ;  /* 0x00005e008e007a0c */ /* 0x000fe40005701270 */
[----:B------:R-:W-:Y:S01]  /*b4fe0*/  ISETP.LT.AND P1, PT, R171, c[0x0][0x178], !P2 ;  /* 0x00005e00ab007a0c */ /* 0x000fe20005721270 */
[----:B------:R3:W-:Y:S01]  /*b4ff0*/  @P3 STG.E [R12.64], R122 ;  /* 0x0000007a0c003986 */ /* 0x0007e2000c101904 */
[----:B------:R-:W-:-:S03]  /*b5000*/  IADD3 R29, R31, c[0x0][0x198], RZ ;  /* 0x000066001f1d7a10 */ /* 0x000fc60007ffe0ff */
[----:B------:R3:W-:Y:S01]  /*b5010*/  @P5 STG.E [R14.64], R206 ;  /* 0x000000ce0e005986 */ /* 0x0007e2000c101904 */
[----:B------:R-:W-:Y:S01]  /*b5020*/  ISETP.LT.AND P5, PT, R143, c[0x0][0x178], !P2 ;  /* 0x00005e008f007a0c */ /* 0x000fe200057a1270 */
[----:B------:R-:W-:Y:S01]  /*b5030*/  IMAD.WIDE R16, R31, 0x4, R230 ;  /* 0x000000041f107825 */ /* 0x000fe200078e02e6 */
[----:B------:R-:W-:-:S03]  /*b5040*/  ISETP.LT.AND P3, PT, R119, c[0x0][0x178], !P2 ;  /* 0x00005e0077007a0c */ /* 0x000fc60005761270 */
[----:B-1----:R-:W-:Y:S01]  /*b5050*/  IMAD.WIDE R4, R31, 0x4, R232 ;  /* 0x000000041f047825 */ /* 0x002fe200078e02e8 */
[----:B------:R1:W-:Y:S03]  /*b5060*/  @P6 STG.E [R16.64], R174 ;  /* 0x000000ae10006986 */ /* 0x0003e6000c101904 */
[----:B---3--:R-:W-:Y:S01]  /*b5070*/  IMAD.WIDE R8, R29, 0x4, R2 ;  /* 0x000000041d087825 */ /* 0x008fe200078e0202 */
[----:B------:R3:W-:Y:S01]  /*b5080*/  @P4 STG.E [R4.64], R38 ;  /* 0x0000002604004986 */ /* 0x0007e2000c101904 */
[----:B------:R-:W-:Y:S02]  /*b5090*/  ISETP.LT.AND P4, PT, R91, c[0x0][0x178], !P2 ;  /* 0x00005e005b007a0c */ /* 0x000fe40005781270 */
[----:B------:R-:W-:-:S04]  /*b50a0*/  IMAD.WIDE R18, R29, 0x4, R20 ;  /* 0x000000041d127825 */ /* 0x000fc800078e0214 */
[----:B------:R-:W-:Y:S01]  /*b50b0*/  IMAD.WIDE R12, R29, 0x4, R22 ;  /* 0x000000041d0c7825 */ /* 0x000fe200078e0216 */
[----:B------:R-:W-:-:S03]  /*b50c0*/  ISETP.LT.AND P6, PT, R163, c[0x0][0x178], !P2 ;  /* 0x00005e00a3007a0c */ /* 0x000fc600057c1270 */
[----:B------:R-:W-:-:S04]  /*b50d0*/  IMAD.WIDE R14, R29, 0x4, R24 ;  /* 0x000000041d0e7825 */ /* 0x000fc800078e0218 */
[----:B-1----:R-:W-:-:S04]  /*b50e0*/  IMAD.WIDE R16, R29, 0x4, R26 ;  /* 0x000000041d107825 */ /* 0x002fc800078e021a */
[----:B---3--:R-:W-:Y:S01]  /*b50f0*/  IMAD.WIDE R4, R29, 0x4, R52 ;  /* 0x000000041d047825 */ /* 0x008fe200078e0234 */
[----:B--2---:R1:W-:Y:S01]  /*b5100*/  @P0 STG.E [R8.64], R244 ;  /* 0x000000f408000986 */ /* 0x0043e2000c101904 */
[----:B------:R-:W-:-:S03]  /*b5110*/  ISETP.LT.AND P0, PT, R47, c[0x0][0x178], !P2 ;  /* 0x00005e002f007a0c */ /* 0x000fc60005701270 */
[----:B-1----:R-:W2:Y:S01]  /*b5120*/  LDL.LU R244, [R1+0xc48] ;  /* 0x000c480001f47983 */ /* 0x002ea20000300800 */
[----:B------:R-:W-:-:S03]  /*b5130*/  IMAD.WIDE R8, R29, 0x4, R54 ;  /* 0x000000041d087825 */ /* 0x000fc600078e0236 */
[----:B----4-:R1:W-:Y:S01]  /*b5140*/  @P1 STG.E [R18.64], R245 ;  /* 0x000000f512001986 */ /* 0x0103e2000c101904 */
[----:B------:R-:W-:-:S03]  /*b5150*/  ISETP.LT.AND P1, PT, R7, c[0x0][0x178], !P2 ;  /* 0x00005e0007007a0c */ /* 0x000fc60005721270 */
[----:B-1----:R-:W3:Y:S04]  /*b5160*/  LDL.LU R245, [R1+0xbb8] ;  /* 0x000bb80001f57983 */ /* 0x002ee80000300800 */
[----:B------:R1:W-:Y:S01]  /*b5170*/  @P5 STG.E [R12.64], R246 ;  /* 0x000000f60c005986 */ /* 0x0003e2000c101904 */
[----:B------:R-:W-:-:S03]  /*b5180*/  IMAD.WIDE R18, R29, 0x4, R56 ;  /* 0x000000041d127825 */ /* 0x000fc600078e0238 */
[----:B-1----:R-:W4:Y:S04]  /*b5190*/  LDL.LU R246, [R1+0xb08] ;  /* 0x000b080001f67983 */ /* 0x002f280000300800 */
[----:B------:R1:W-:Y:S01]  /*b51a0*/  @P3 STG.E [R14.64], R247 ;  /* 0x000000f70e003986 */ /* 0x0003e2000c101904 */
[----:B------:R-:W-:-:S03]  /*b51b0*/  ISETP.LT.AND P3, PT, R79, c[0x0][0x178], !P2 ;  /* 0x00005e004f007a0c */ /* 0x000fc60005761270 */
[----:B------:R1:W-:Y:S04]  /*b51c0*/  @P4 STG.E [R16.64], R11 ;  /* 0x0000000b10004986 */ /* 0x0003e8000c101904 */
[----:B-1----:R-:W4:Y:S01]  /*b51d0*/  LDL.LU R247, [R1+0x418] ;  /* 0x0004180001f77983 */ /* 0x002f220000300800 */
[----:B------:R-:W-:-:S03]  /*b51e0*/  IMAD.WIDE R10, R29, 0x4, R58 ;  /* 0x000000041d0a7825 */ /* 0x000fc600078e023a */
[----:B------:R1:W-:Y:S04]  /*b51f0*/  @P6 STG.E [R4.64], R51 ;  /* 0x0000003304006986 */ /* 0x0003e8000c101904 */
[----:B------:R1:W-:Y:S04]  /*b5200*/  @P1 STG.E [R8.64], R83 ;  /* 0x0000005308001986 */ /* 0x0003e8000c101904 */
[----:B------:R-:W-:Y:S04]  /*b5210*/  @P0 STG.E [R18.64], R107 ;  /* 0x0000006b12000986 */ /* 0x000fe8000c101904 */
[----:B------:R1:W-:Y:S01]  /*b5220*/  @P3 STG.E [R10.64], R131 ;  /* 0x000000830a003986 */ /* 0x0003e2000c101904 */
[----:B------:R-:W-:-:S03]  /*b5230*/  ISETP.GE.AND P3, PT, R0, c[0x0][0x17c], PT ;  /* 0x00005f0000007a0c */ /* 0x000fc60003f66270 */
[----:B------:R-:W4:Y:S01]  /*b5240*/  LDL.LU R0, [R1+0x49a8] ;  /* 0x0049a80001007983 */ /* 0x000f220000300800 */
[----:B------:R-:W-:Y:S01]  /*b5250*/  ISETP.LT.AND P4, PT, R103, c[0x0][0x178], !P2 ;  /* 0x00005e0067007a0c */ /* 0x000fe20005781270 */
[----:B------:R-:W-:Y:S01]  /*b5260*/  IMAD.WIDE R12, R29, 0x4, R84 ;  /* 0x000000041d0c7825 */ /* 0x000fe200078e0254 */
[----:B------:R-:W-:Y:S02]  /*b5270*/  ISETP.LT.AND P5, PT, R127, c[0x0][0x178], !P2 ;  /* 0x00005e007f007a0c */ /* 0x000fe400057a1270 */
[----:B------:R-:W-:Y:S02]  /*b5280*/  ISETP.LT.AND P0, PT, R147, c[0x0][0x178], !P2 ;  /* 0x00005e0093007a0c */ /* 0x000fe40005701270 */
[----:B------:R-:W-:Y:S02]  /*b5290*/  ISETP.LT.AND P6, PT, R251, c[0x0][0x178], !P2 ;  /* 0x00005e00fb007a0c */ /* 0x000fe400057c1270 */
[----:B------:R-:W-:Y:S01]  /*b52a0*/  ISETP.LT.AND P1, PT, R250, c[0x0][0x178], !P2 ;  /* 0x00005e00fa007a0c */ /* 0x000fe20005721270 */
[----:B------:R-:W-:-:S04]  /*b52b0*/  IMAD.WIDE R14, R29, 0x4, R86 ;  /* 0x000000041d0e7825 */ /* 0x000fc800078e0256 */
[----:B------:R1:W-:Y:S01]  /*b52c0*/  @P4 STG.E [R12.64], R151 ;  /* 0x000000970c004986 */ /* 0x0003e2000c101904 */
[----:B------:R-:W-:Y:S01]  /*b52d0*/  ISETP.LT.AND P4, PT, R249, c[0x0][0x178], !P2 ;  /* 0x00005e00f9007a0c */ /* 0x000fe20005781270 */
[----:B-1----:R-:W-:Y:S01]  /*b52e0*/  IMAD.WIDE R4, R29, 0x4, R224 ;  /* 0x000000041d047825 */ /* 0x002fe200078e02e0 */
[----:B------:R-:W-:-:S03]  /*b52f0*/  ISETP.LT.AND P2, PT, R248, c[0x0][0x178], !P2 ;  /* 0x00005e00f8007a0c */ /* 0x000fc60005741270 */
[C---:B------:R-:W-:Y:S01]  /*b5300*/  IMAD.WIDE R8, R29.reuse, 0x4, R226 ;  /* 0x000000041d087825 */ /* 0x040fe200078e02e2 */
[----:B------:R-:W-:Y:S03]  /*b5310*/  @P5 STG.E [R14.64], R167 ;  /* 0x000000a70e005986 */ /* 0x000fe6000c101904 */
[----:B------:R-:W-:Y:S01]  /*b5320*/  IMAD.WIDE R16, R29, 0x4, R228 ;  /* 0x000000041d107825 */ /* 0x000fe200078e02e4 */
[----:B------:R1:W-:Y:S01]  /*b5330*/  @P0 STG.E [R4.64], R187 ;  /* 0x000000bb04000986 */ /* 0x0003e2000c101904 */
[----:B------:R-:W-:Y:S02]  /*b5340*/  ISETP.LT.AND P0, PT, R171, c[0x0][0x178], !P3 ;  /* 0x00005e00ab007a0c */ /* 0x000fe40005f01270 */
[----:B------:R-:W-:Y:S01]  /*b5350*/  IMAD.WIDE R10, R29, 0x4, R230 ;  /* 0x000000041d0a7825 */ /* 0x000fe200078e02e6 */
[----:B------:R1:W-:Y:S01]  /*b5360*/  @P6 STG.E [R8.64], R123 ;  /* 0x0000007b08006986 */ /* 0x0003e2000c101904 */
[----:B------:R-:W-:-:S02]  /*b5370*/  ISETP.LT.AND P6, PT, R142, c[0x0][0x178], !P3 ;  /* 0x00005e008e007a0c */ /* 0x000fc40005fc1270 */
[----:B------:R-:W-:Y:S01]  /*b5380*/  IMAD.WIDE R12, R29, 0x4, R232 ;  /* 0x000000041d0c7825 */ /* 0x000fe200078e02e8 */
[----:B------:R1:W-:Y:S01]  /*b5390*/  @P1 STG.E [R16.64], R207 ;  /* 0x000000cf10001986 */ /* 0x0003e2000c101904 */
[----:B------:R-:W-:Y:S02]  /*b53a0*/  ISETP.LT.AND P5, PT, R143, c[0x0][0x178], !P3 ;  /* 0x00005e008f007a0c */ /* 0x000fe40005fa1270 */
[----:B------:R-:W-:Y:S01]  /*b53b0*/  IADD3 R29, R29, c[0x0][0x198], RZ ;  /* 0x000066001d1d7a10 */ /* 0x000fe20007ffe0ff */
[----:B------:R1:W-:Y:S01]  /*b53c0*/  @P4 STG.E [R10.64], R175 ;  /* 0x000000af0a004986 */ /* 0x0003e2000c101904 */
[----:B------:R-:W-:-:S03]  /*b53d0*/  ISETP.LT.AND P1, PT, R119, c[0x0][0x178], !P3 ;  /* 0x00005e0077007a0c */ /* 0x000fc60005f21270 */
[----:B------:R1:W-:Y:S01]  /*b53e0*/  @P2 STG.E [R12.64], R39 ;  /* 0x000000270c002986 */ /* 0x0003e2000c101904 */
[----:B------:R-:W-:Y:S01]  /*b53f0*/  ISETP.LT.AND P2, PT, R91, c[0x0][0x178], !P3 ;  /* 0x00005e005b007a0c */ /* 0x000fe20005f41270 */
[----:B-1----:R-:W-:-:S04]  /*b5400*/  IMAD.WIDE R4, R29, 0x4, R2 ;  /* 0x000000041d047825 */ /* 0x002fc800078e0202 */
[----:B------:R-:W-:-:S04]  /*b5410*/  IMAD.WIDE R8, R29, 0x4, R20 ;  /* 0x000000041d087825 */ /* 0x000fc800078e0214 */
[----:B------:R-:W-:-:S04]  /*b5420*/  IMAD.WIDE R14, R29, 0x4, R22 ;  /* 0x000000041d0e7825 */ /* 0x000fc800078e0216 */
[----:B------:R-:W-:Y:S01]  /*b5430*/  IMAD.WIDE R16, R29, 0x4, R24 ;  /* 0x000000041d107825 */ /* 0x000fe200078e0218 */
[----:B------:R-:W-:-:S03]  /*b5440*/  ISETP.LT.AND P4, PT, R163, c[0x0][0x178], !P3 ;  /* 0x00005e00a3007a0c */ /* 0x000fc60005f81270 */
[----:B------:R-:W-:-:S04]  /*b5450*/  IMAD.WIDE R10, R29, 0x4, R26 ;  /* 0x000000041d0a7825 */ /* 0x000fc800078e021a */
[----:B------:R-:W-:Y:S01]  /*b5460*/  IMAD.WIDE R12, R29, 0x4, R52 ;  /* 0x000000041d0c7825 */ /* 0x000fe200078e0234 */
[----:B--2---:R1:W-:Y:S01]  /*b5470*/  @P6 STG.E [R4.64], R244 ;  /* 0x000000f404006986 */ /* 0x0043e2000c101904 */
[----:B------:R-:W-:Y:S02]  /*b5480*/  ISETP.LT.AND P6, PT, R79, c[0x0][0x178], !P3 ;  /* 0x00005e004f007a0c */ /* 0x000fe40005fc1270 */
[----:B-1----:R-:W-:Y:S01]  /*b5490*/  IMAD.WIDE R4, R29, 0x4, R54 ;  /* 0x000000041d047825 */ /* 0x002fe200078e0236 */
[----:B------:R-:W2:Y:S04]  /*b54a0*/  LDL.LU R244, [R1+0xc4c] ;  /* 0x000c4c0001f47983 */ /* 0x000ea80000300800 */
[----:B---3--:R1:W-:Y:S04]  /*b54b0*/  @P0 STG.E [R8.64], R245 ;  /* 0x000000f508000986 */ /* 0x0083e8000c101904 */
[----:B-1----:R-:W3:Y:S04]  /*b54c0*/  LDL.LU R245, [R1+0xbbc] ;  /* 0x000bbc0001f57983 */ /* 0x002ee80000300800 */
[----:B----4-:R1:W-:Y:S01]  /*b54d0*/  @P5 STG.E [R14.64], R246 ;  /* 0x000000f60e005986 */ /* 0x0103e2000c101904 */
[----:B------:R-:W-:Y:S01]  /*b54e0*/  ISETP.LT.AND P5, PT, R47, c[0x0][0x178], !P3 ;  /* 0x00005e002f007a0c */ /* 0x000fe20005fa1270 */
[----:B------:R-:W-:-:S04]  /*b54f0*/  IMAD.WIDE R8, R29, 0x4, R56 ;  /* 0x000000041d087825 */ /* 0x000fc800078e0238 */
[----:B-1----:R-:W-:Y:S01]  /*b5500*/  IMAD.WIDE R14, R29, 0x4, R58 ;  /* 0x000000041d0e7825 */ /* 0x002fe200078e023a */
[----:B------:R-:W4:Y:S04]  /*b5510*/  LDL.LU R246, [R1+0xb0c] ;  /* 0x000b0c0001f67983 */ /* 0x000f280000300800 */
[----:B------:R1:W-:Y:S01]  /*b5520*/  @P1 STG.E [R16.64], R247 ;  /* 0x000000f710001986 */ /* 0x0003e2000c101904 */
[----:B------:R-:W-:-:S03]  /*b5530*/  ISETP.LT.AND P1, PT, R7, c[0x0][0x178], !P3 ;  /* 0x00005e0007007a0c */ /* 0x000fc60005f21270 */
[----:B------:R1:W-:Y:S01]  /*b5540*/  @P2 STG.E [R10.64], R6 ;  /* 0x000000060a002986 */ /* 0x0003e2000c101904 */
[----:B------:R-:W-:-:S03]  /*b5550*/  ISETP.LT.AND P2, PT, R103, c[0x0][0x178], !P3 ;  /* 0x00005e0067007a0c */ /* 0x000fc60005f41270 */
[----:B------:R1:W-:Y:S02]  /*b5560*/  @P4 STG.E [R12.64], R46 ;  /* 0x0000002e0c004986 */ /* 0x0003e4000c101904 */
[----:B-1----:R-:W-:Y:S02]  /*b5570*/  IMAD.WIDE R16, R29, 0x4, R84 ;  /* 0x000000041d107825 */ /* 0x002fe400078e0254 */
[----:B------:R-:W2:Y:S04]  /*b5580*/  LDL.LU R247, [R1+0x41c] ;  /* 0x00041c0001f77983 */ /* 0x000ea80000300800 */
[----:B------:R1:W-:Y:S01]  /*b5590*/  @P1 STG.E [R4.64], R78 ;  /* 0x0000004e04001986 */ /* 0x0003e2000c101904 */
[----:B------:R-:W-:-:S03]  /*b55a0*/  ISETP.GE.AND P0, PT, R0, c[0x0][0x17c], PT ;  /* 0x00005f0000007a0c */ /* 0x000fc60003f06270 */
[----:B------:R-:W-:Y:S04]  /*b55b0*/  @P5 STG.E [R8.64], R102 ;  /* 0x0000006608005986 */ /* 0x000fe8000c101904 */
[----:B------:R-:W-:Y:S04]  /*b55c0*/  @P6 STG.E [R14.64], R126 ;  /* 0x0000007e0e006986 */ /* 0x000fe8000c101904 */
[----:B------:R1:W-:Y:S01]  /*b55d0*/  @P2 STG.E [R16.64], R146 ;  /* 0x0000009210002986 */ /* 0x0003e2000c101904 */
[----:B------:R-:W-:-:S03]  /*b55e0*/  ISETP.LT.AND P2, PT, R142, c[0x0][0x178], !P0 ;  /* 0x00005e008e007a0c */ /* 0x000fc60004741270 */
[----:B------:R-:W2:Y:S01]  /*b55f0*/  LDL.LU R142, [R1+0x49f8] ;  /* 0x0049f800018e7983 */ /* 0x000ea20000300800 */
[----:B------:R-:W-:Y:S01]  /*b5600*/  ISETP.LT.AND P4, PT, R127, c[0x0][0x178], !P3 ;  /* 0x00005e007f007a0c */ /* 0x000fe20005f81270 */
[----:B------:R-:W-:Y:S01]  /*b5610*/  IMAD.WIDE R10, R29, 0x4, R86 ;  /* 0x000000041d0a7825 */ /* 0x000fe200078e0256 */
[----:B------:R-:W-:Y:S02]  /*b5620*/  ISETP.LT.AND P1, PT, R147, c[0x0][0x178], !P3 ;  /* 0x00005e0093007a0c */ /* 0x000fe40005f21270 */
[----:B------:R-:W-:Y:S02]  /*b5630*/  ISETP.LT.AND P5, PT, R251, c[0x0][0x178], !P3 ;  /* 0x00005e00fb007a0c */ /* 0x000fe40005fa1270 */
[----:B------:R-:W-:Y:S01]  /*b5640*/  ISETP.LT.AND P6, PT, R250, c[0x0][0x178], !P3 ;  /* 0x00005e00fa007a0c */ /* 0x000fe20005fc1270 */
[----:B------:R-:W-:-:S06]  /*b5650*/  IMAD.WIDE R12, R29, 0x4, R224 ;  /* 0x000000041d0c7825 */ /* 0x000fcc00078e02e0 */
[----:B------:R1:W-:Y:S01]  /*b5660*/  @P4 STG.E [R10.64], R162 ;  /* 0x000000a20a004986 */ /* 0x0003e2000c101904 */
[----:B------:R-:W-:Y:S02]  /*b5670*/  ISETP.LT.AND P4, PT, R249, c[0x0][0x178], !P3 ;  /* 0x00005e00f9007a0c */ /* 0x000fe40005f81270 */
[----:B------:R-:W-:Y:S01]  /*b5680*/  ISETP.LT.AND P3, PT, R248, c[0x0][0x178], !P3 ;  /* 0x00005e00f8007a0c */ /* 0x000fe20005f61270 */
[C---:B-1----:R-:W-:Y:S01]  /*b5690*/  IMAD.WIDE R4, R29.reuse, 0x4, R226 ;  /* 0x000000041d047825 */ /* 0x042fe200078e02e2 */
[----:B------:R-:W-:-:S03]  /*b56a0*/  IADD3 R17, R29, c[0x0][0x198], RZ ;  /* 0x000066001d117a10 */ /* 0x000fc60007ffe0ff */
[C---:B------:R-:W-:Y:S01]  /*b56b0*/  IMAD.WIDE R8, R29.reuse, 0x4, R228 ;  /* 0x000000041d087825 */ /* 0x040fe200078e02e4 */
[----:B------:R1:W-:Y:S03]  /*b56c0*/  @P1 STG.E [R12.64], R90 ;  /* 0x0000005a0c001986 */ /* 0x0003e6000c101904 */
[----:B------:R-:W-:Y:S01]  /*b56d0*/  IMAD.WIDE R14, R29, 0x4, R230 ;  /* 0x000000041d0e7825 */ /* 0x000fe200078e02e6 */
[----:B------:R-:W-:Y:S01]  /*b56e0*/  ISETP.LT.AND P1, PT, R171, c[0x0][0x178], !P0 ;  /* 0x00005e00ab007a0c */ /* 0x000fe20004721270 */
[----:B------:R1:W-:Y:S02]  /*b56f0*/  @P5 STG.E [R4.64], R118 ;  /* 0x0000007604005986 */ /* 0x0003e4000c101904 */
[----:B------:R-:W-:Y:S01]  /*b5700*/  IMAD.WIDE R10, R29, 0x4, R232 ;  /* 0x000000041d0a7825 */ /* 0x000fe200078e02e8 */
[----:B------:R-:W-:Y:S01]  /*b5710*/  ISETP.LT.AND P5, PT, R143, c[0x0][0x178], !P0 ;  /* 0x00005e008f007a0c */ /* 0x000fe200047a1270 */
[----:B------:R-:W3:Y:S02]  /*b5720*/  LDL.LU R171, [R1+0x49f4] ;  /* 0x0049f40001ab7983 */ /* 0x000ee40000300800 */
[----:B------:R-:W-:-:S02]  /*b5730*/  IMAD.WIDE R2, R17, 0x4, R2 ;  /* 0x0000000411027825 */ /* 0x000fc400078e0202 */
[----:B------:R-:W4:Y:S02]  /*b5740*/  LDL.LU R143, [R1+0x49f0] ;  /* 0x0049f000018f7983 */ /* 0x000f240000300800 */
[----:B------:R-:W-:Y:S02]  /*b5750*/  IMAD.WIDE R20, R17, 0x4, R20 ;  /* 0x0000000411147825 */ /* 0x000fe400078e0214 */
[----:B--2---:R1:W-:Y:S01]  /*b5760*/  @P6 STG.E [R8.64], R142 ;  /* 0x0000008e08006986 */ /* 0x0043e2000c101904 */
[----:B------:R-:W-:-:S03]  /*b5770*/  ISETP.LT.AND P6, PT, R119, c[0x0][0x178], !P0 ;  /* 0x00005e0077007a0c */ /* 0x000fc600047c1270 */
[----:B------:R1:W-:Y:S01]  /*b5780*/  @P4 STG.E [R14.64], R170 ;  /* 0x000000aa0e004986 */ /* 0x0003e2000c101904 */
[----:B------:R-:W-:-:S03]  /*b5790*/  ISETP.LT.AND P4, PT, R91, c[0x0][0x178], !P0 ;  /* 0x00005e005b007a0c */ /* 0x000fc60004781270 */
[----:B------:R-:W2:Y:S04]  /*b57a0*/  LDL.LU R119, [R1+0x49ec] ;  /* 0x0049ec0001777983 */ /* 0x000ea80000300800 */
[----:B------:R1:W-:Y:S01]  /*b57b0*/  @P3 STG.E [R10.64], R42 ;  /* 0x0000002a0a003986 */ /* 0x0003e2000c101904 */
[----:B------:R-:W-:-:S03]  /*b57c0*/  ISETP.LT.AND P3, PT, R163, c[0x0][0x178], !P0 ;  /* 0x00005e00a3007a0c */ /* 0x000fc60004761270 */
[----:B------:R-:W2:Y:S04]  /*b57d0*/  LDL.LU R91, [R1+0x49e8] ;  /* 0x0049e800015b7983 */ /* 0x000ea80000300800 */
[----:B------:R1:W-:Y:S01]  /*b57e0*/  @P2 STG.E [R2.64], R244 ;  /* 0x000000f402002986 */ /* 0x0003e2000c101904 */
[----:B------:R-:W-:-:S03]  /*b57f0*/  ISETP.LT.AND P2, PT, R7, c[0x0][0x178], !P0 ;  /* 0x00005e0007007a0c */ /* 0x000fc60004741270 */
[----:B------:R-:W2:Y:S04]  /*b5800*/  LDL.LU R163, [R1+0x49e4] ;  /* 0x0049e40001a37983 */ /* 0x000ea80000300800 */
[----:B------:R-:W2:Y:S04]  /*b5810*/  LDL.LU R7, [R1+0x49e0] ;  /* 0x0049e00001077983 */ /* 0x000ea80000300800 */
[----:B---3--:R1:W-:Y:S01]  /*b5820*/  @P1 STG.E [R20.64], R245 ;  /* 0x000000f514001986 */ /* 0x0083e2000c101904 */
[----:B------:R-:W-:-:S03]  /*b5830*/  ISETP.LT.AND P1, PT, R47, c[0x0][0x178], !P0 ;  /* 0x00005e002f007a0c */ /* 0x000fc60004721270 */
[----:B------:R-:W3:Y:S01]  /*b5840*/  LDL.LU R47, [R1+0x49dc] ;  /* 0x0049dc00012f7983 */ /* 0x000ee20000300800 */
[----:B------:R-:W-:-:S04]  /*b5850*/  IMAD.WIDE R22, R17, 0x4, R22 ;  /* 0x0000000411167825 */ /* 0x000fc800078e0216 */
[C---:B------:R-:W-:Y:S01]  /*b5860*/  IMAD.WIDE R24, R17.reuse, 0x4, R24 ;  /* 0x0000000411187825 */ /* 0x040fe200078e0218 */
[----:B----4-:R1:W-:Y:S03]  /*b5870*/  @P5 STG.E [R22.64], R246 ;  /* 0x000000f616005986 */ /* 0x0103e6000c101904 */
[----:B------:R-:W-:Y:S01]  /*b5880*/  IMAD.WIDE R26, R17, 0x4, R26 ;  /* 0x00000004111a7825 */ /* 0x000fe200078e021a */
[----:B------:R-:W-:Y:S01]  /*b5890*/  ISETP.LT.AND P5, PT, R79, c[0x0][0x178], !P0 ;  /* 0x00005e004f007a0c */ /* 0x000fe200047a1270 */
[----:B------:R1:W-:Y:S01]  /*b58a0*/  @P6 STG.E [R24.64], R247 ;  /* 0x000000f718006986 */ /* 0x0003e2000c101904 */
[----:B------:R-:W-:-:S03]  /*b58b0*/  ISETP.LT.AND P6, PT, R103, c[0x0][0x178], !P0 ;  /* 0x00005e0067007a0c */ /* 0x000fc600047c1270 */
[----:B------:R-:W4:Y:S01]  /*b58c0*/  LDL.LU R79, [R1+0x49d8] ;  /* 0x0049d800014f7983 */ /* 0x000f220000300800 */
[----:B------:R-:W-:-:S03]  /*b58d0*/  IMAD.WIDE R52, R17, 0x4, R52 ;  /* 0x0000000411347825 */ /* 0x000fc600078e0234 */
[----:B------:R-:W4:Y:S04]  /*b58e0*/  LDL.LU R103, [R1+0x49d4] ;  /* 0x0049d40001677983 */ /* 0x000f280000300800 */
[----:B--2---:R1:W-:Y:S01]  /*b58f0*/  @P4 STG.E [R26.64], R7 ;  /* 0x000000071a004986 */ /* 0x0043e2000c101904 */
[----:B------:R-:W-:-:S03]  /*b5900*/  ISETP.LT.AND P4, PT, R127, c[0x0][0x178], !P0 ;  /* 0x00005e007f007a0c */ /* 0x000fc60004781270 */
[----:B------:R-:W2:Y:S04]  /*b5910*/  LDL.LU R127, [R1+0x49d0] ;  /* 0x0049d000017f7983 */ /* 0x000ea80000300800 */
[----:B---3--:R1:W-:Y:S01]  /*b5920*/  @P3 STG.E [R52.64], R47 ;  /* 0x0000002f34003986 */ /* 0x0083e2000c101904 */
[----:B------:R-:W-:-:S03]  /*b5930*/  ISETP.LT.AND P3, PT, R147, c[0x0][0x178], !P0 ;  /* 0x00005e0093007a0c */ /* 0x000fc60004761270 */
[----:B------:R-:W3:Y:S01]  /*b5940*/  LDL.LU R147, [R1+0x49cc] ;  /* 0x0049cc0001937983 */ /* 0x000ee20000300800 */
[----:B------:R-:W-:-:S04]  /*b5950*/  IMAD.WIDE R54, R17, 0x4, R54 ;  /* 0x0000000411367825 */ /* 0x000fc800078e0236 */
[----:B------:R-:W-:-:S04]  /*b5960*/  IMAD.WIDE R56, R17, 0x4, R56 ;  /* 0x0000000411387825 */ /* 0x000fc800078e0238 */
[----:B------:R-:W-:Y:S01]  /*b5970*/  IMAD.WIDE R58, R17, 0x4, R58 ;  /* 0x00000004113a7825 */ /* 0x000fe200078e023a */
[----:B----4-:R1:W-:Y:S01]  /*b5980*/  @P2 STG.E [R54.64], R79 ;  /* 0x0000004f36002986 */ /* 0x0103e2000c101904 */
[----:B------:R-:W-:-:S03]  /*b5990*/  ISETP.LT.AND P2, PT, R251, c[0x0][0x178], !P0 ;  /* 0x00005e00fb007a0c */ /* 0x000fc60004741270 */
[----:B------:R1:W-:Y:S01]  /*b59a0*/  @P1 STG.E [R56.64], R103 ;  /* 0x0000006738001986 */ /* 0x0003e2000c101904 */
[----:B------:R-:W-:Y:S01]  /*b59b0*/  ISETP.LT.AND P1, PT, R250, c[0x0][0x178], !P0 ;  /* 0x00005e00fa007a0c */ /* 0x000fe20004721270 */
[----:B------:R-:W-:-:S04]  /*b59c0*/  IMAD.WIDE R84, R17, 0x4, R84 ;  /* 0x0000000411547825 */ /* 0x000fc800078e0254 */
[----:B------:R-:W-:-:S04]  /*b59d0*/  IMAD.WIDE R86, R17, 0x4, R86 ;  /* 0x0000000411567825 */ /* 0x000fc800078e0256 */
[----:B------:R-:W-:-:S04]  /*b59e0*/  IMAD.WIDE R224, R17, 0x4, R224 ;  /* 0x0000000411e07825 */ /* 0x000fc800078e02e0 */
[----:B------:R-:W-:-:S04]  /*b59f0*/  IMAD.WIDE R226, R17, 0x4, R226 ;  /* 0x0000000411e27825 */ /* 0x000fc800078e02e2 */
[----:B------:R-:W-:-:S04]  /*b5a00*/  IMAD.WIDE R228, R17, 0x4, R228 ;  /* 0x0000000411e47825 */ /* 0x000fc800078e02e4 */
[----:B------:R-:W-:-:S04]  /*b5a10*/  IMAD.WIDE R230, R17, 0x4, R230 ;  /* 0x0000000411e67825 */ /* 0x000fc800078e02e6 */
[----:B------:R-:W-:Y:S01]  /*b5a20*/  IMAD.WIDE R232, R17, 0x4, R232 ;  /* 0x0000000411e87825 */ /* 0x000fe200078e02e8 */
[----:B--2---:R1:W-:Y:S01]  /*b5a30*/  @P5 STG.E [R58.64], R127 ;  /* 0x0000007f3a005986 */ /* 0x0043e2000c101904 */
[----:B------:R-:W-:Y:S02]  /*b5a40*/  ISETP.LT.AND P5, PT, R249, c[0x0][0x178], !P0 ;  /* 0x00005e00f9007a0c */ /* 0x000fe400047a1270 */
[----:B------:R-:W-:Y:S01]  /*b5a50*/  ISETP.LT.AND P0, PT, R248, c[0x0][0x178], !P0 ;  /* 0x00005e00f8007a0c */ /* 0x000fe20004701270 */
[----:B---3--:R1:W-:Y:S04]  /*b5a60*/  @P6 STG.E [R84.64], R147 ;  /* 0x0000009354006986 */ /* 0x0083e8000c101904 */
[----:B------:R1:W-:Y:S04]  /*b5a70*/  @P4 STG.E [R86.64], R163 ;  /* 0x000000a356004986 */ /* 0x0003e8000c101904 */
[----:B------:R1:W-:Y:S04]  /*b5a80*/  @P3 STG.E [R224.64], R91 ;  /* 0x0000005be0003986 */ /* 0x0003e8000c101904 */
[----:B------:R1:W-:Y:S04]  /*b5a90*/  @P2 STG.E [R226.64], R119 ;  /* 0x00000077e2002986 */ /* 0x0003e8000c101904 */
[----:B------:R1:W-:Y:S04]  /*b5aa0*/  @P1 STG.E [R228.64], R143 ;  /* 0x0000008fe4001986 */ /* 0x0003e8000c101904 */
[----:B------:R1:W-:Y:S01]  /*b5ab0*/  @P5 STG.E [R230.64], R171 ;  /* 0x000000abe6005986 */ /* 0x0003e2000c101904 */
[----:B------:R-:W-:Y:S05]  /*b5ac0*/  @!P0 EXIT ;  /* 0x000000000000894d */ /* 0x000fea0003800000 */
[----:B------:R-:W-:Y:S01]  /*b5ad0*/  STG.E [R232.64], R43 ;  /* 0x0000002be8007986 */ /* 0x000fe2000c101904 */
[----:B------:R-:W-:Y:S05]  /*b5ae0*/  EXIT ;  /* 0x000000000000794d */ /* 0x000fea0003800000 */
.L_x_2:
[----:B------:R-:W-:-:S00]  /*b5af0*/  BRA `(.L_x_2) ;  /* 0xfffffff000007947 */ /* 0x000fc0000383ffff */
[----:B------:R-:W-:-:S00]  /*b5b00*/  NOP ;  /* 0x0000000000007918 */ /* 0x000fc00000000000 */
[----:B------:R-:W-:-:S00]  /*b5b10*/  NOP ;  /* 0x0000000000007918 */ /* 0x000fc00000000000 */
[----:B------:R-:W-:-:S00]  /*b5b20*/  NOP ;  /* 0x0000000000007918 */ /* 0x000fc00000000000 */
[----:B------:R-:W-:-:S00]  /*b5b30*/  NOP ;  /* 0x0000000000007918 */ /* 0x000fc00000000000 */
[----:B------:R-:W-:-:S00]  /*b5b40*/  NOP ;  /* 0x0000000000007918 */ /* 0x000fc00000000000 */
[----:B------:R-:W-:-:S00]  /*b5b50*/  NOP ;  /* 0x0000000000007918 */ /* 0x000fc00000000000 */
[----:B------:R-:W-:-:S00]  /*b5b60*/  NOP ;  /* 0x0000000000007918 */ /* 0x000fc00000000000 */
[----:B------:R-:W-:-:S00]  /*b5b70*/  NOP ;  /* 0x0000000000007918 */ /* 0x000fc00000000000 */
.L_x_3:


//--------------------- .nv.shared.matmul_kernel  --------------------------
	.section	.nv.shared.matmul_kernel,"aw",@nobits
	.sectionflags	@""
	.align	16
